//
// Generated by NVIDIA NVVM Compiler
//
// Compiler Build ID: CL-36424714
// Cuda compilation tools, release 13.0, V13.0.88
// Based on NVVM 20.0.0
//

.version 9.0
.target sm_100
.address_size 64

	// .globl	_Z32spmm4_full_full_1_1024_lessthan8PKhPKfPfPKiS5_ii
// _ZZ32spmm4_full_full_1_1024_lessthan8PKhPKfPfPKiS5_iiE8B_shared has been demoted

.visible .entry _Z32spmm4_full_full_1_1024_lessthan8PKhPKfPfPKiS5_ii(
	.param .u64 .ptr .align 1 _Z32spmm4_full_full_1_1024_lessthan8PKhPKfPfPKiS5_ii_param_0,
	.param .u64 .ptr .align 1 _Z32spmm4_full_full_1_1024_lessthan8PKhPKfPfPKiS5_ii_param_1,
	.param .u64 .ptr .align 1 _Z32spmm4_full_full_1_1024_lessthan8PKhPKfPfPKiS5_ii_param_2,
	.param .u64 .ptr .align 1 _Z32spmm4_full_full_1_1024_lessthan8PKhPKfPfPKiS5_ii_param_3,
	.param .u64 .ptr .align 1 _Z32spmm4_full_full_1_1024_lessthan8PKhPKfPfPKiS5_ii_param_4,
	.param .u32 _Z32spmm4_full_full_1_1024_lessthan8PKhPKfPfPKiS5_ii_param_5,
	.param .u32 _Z32spmm4_full_full_1_1024_lessthan8PKhPKfPfPKiS5_ii_param_6
)
{
	.reg .pred 	%p<129>;
	.reg .b16 	%rs<3>;
	.reg .b32 	%r<259>;
	.reg .b32 	%f<326>;
	.reg .b64 	%rd<92>;
	// demoted variable
	.shared .align 4 .b8 _ZZ32spmm4_full_full_1_1024_lessthan8PKhPKfPfPKiS5_iiE8B_shared[32768];
	ld.param.u64 	%rd8, [_Z32spmm4_full_full_1_1024_lessthan8PKhPKfPfPKiS5_ii_param_0];
	ld.param.u64 	%rd9, [_Z32spmm4_full_full_1_1024_lessthan8PKhPKfPfPKiS5_ii_param_1];
	ld.param.u64 	%rd5, [_Z32spmm4_full_full_1_1024_lessthan8PKhPKfPfPKiS5_ii_param_2];
	ld.param.u64 	%rd6, [_Z32spmm4_full_full_1_1024_lessthan8PKhPKfPfPKiS5_ii_param_3];
	ld.param.u64 	%rd7, [_Z32spmm4_full_full_1_1024_lessthan8PKhPKfPfPKiS5_ii_param_4];
	ld.param.u32 	%r53, [_Z32spmm4_full_full_1_1024_lessthan8PKhPKfPfPKiS5_ii_param_5];
	ld.param.u32 	%r51, [_Z32spmm4_full_full_1_1024_lessthan8PKhPKfPfPKiS5_ii_param_6];
	cvta.to.global.u64 	%rd1, %rd9;
	cvta.to.global.u64 	%rd2, %rd8;
	mov.u32 	%r54, %ctaid.x;
	mov.u32 	%r55, %nctaid.x;
	mov.u32 	%r56, %nctaid.y;
	mov.u32 	%r57, %ctaid.y;
	mov.u32 	%r58, %ctaid.z;
	mad.lo.s32 	%r59, %r54, %r55, %r57;
	mad.lo.s32 	%r60, %r59, %r56, %r58;
	// begin inline asm
	mov.u32 %r52, %laneid;
	// end inline asm
	mov.u32 	%r2, %tid.x;
	shr.u32 	%r61, %r2, 5;
	shl.b32 	%r62, %r60, 5;
	or.b32  	%r3, %r62, %r61;
	setp.ge.s32 	%p1, %r3, %r53;
	@%p1 bra 	$L__BB0_88;
	cvta.to.global.u64 	%rd10, %rd6;
	mul.wide.s32 	%rd11, %r3, 4;
	add.s64 	%rd12, %rd10, %rd11;
	ld.global.nc.u32 	%r4, [%rd12];
	ld.global.nc.u32 	%r63, [%rd12+4];
	sub.s32 	%r5, %r63, %r4;
	shl.b32 	%r64, %r4, 2;
	cvt.s64.s32 	%rd3, %r64;
	mul.lo.s32 	%r65, %r3, %r51;
	shl.b32 	%r6, %r65, 2;
	add.s32 	%r66, %r5, 7;
	shr.s32 	%r67, %r66, 31;
	shr.u32 	%r68, %r67, 29;
	add.s32 	%r69, %r66, %r68;
	and.b32  	%r7, %r69, -8;
	setp.lt.s32 	%p2, %r5, 1;
	mov.f32 	%f325, 0f00000000;
	@%p2 bra 	$L__BB0_86;
	shr.u32 	%r8, %r52, 2;
	and.b32  	%r9, %r52, 3;
	setp.lt.s32 	%p3, %r51, 1;
	shl.b32 	%r70, %r2, 3;
	and.b32  	%r10, %r70, 7936;
	and.b32  	%r71, %r2, 992;
	add.s32 	%r72, %r52, %r71;
	shl.b32 	%r11, %r72, 3;
	or.b32  	%r12, %r9, 4;
	or.b32  	%r13, %r9, 8;
	or.b32  	%r14, %r9, 12;
	or.b32  	%r15, %r9, 16;
	or.b32  	%r16, %r9, 20;
	or.b32  	%r17, %r9, 24;
	or.b32  	%r18, %r9, 28;
	@%p3 bra 	$L__BB0_82;
	and.b32  	%r19, %r51, 15;
	and.b32  	%r20, %r51, 7;
	add.s32 	%r138, %r10, %r8;
	shl.b32 	%r139, %r138, 2;
	mov.u32 	%r140, _ZZ32spmm4_full_full_1_1024_lessthan8PKhPKfPfPKiS5_iiE8B_shared;
	add.s32 	%r21, %r140, %r139;
	and.b32  	%r22, %r51, 2147483632;
	and.b32  	%r23, %r51, 3;
	cvta.to.global.u64 	%rd4, %rd7;
	mov.f32 	%f325, 0f00000000;
	mov.b32 	%r251, 0;
	cvt.s64.s32 	%rd20, %r4;
$L__BB0_4:
	add.s32 	%r25, %r251, %r8;
	setp.ge.u32 	%p46, %r25, %r5;
	mov.b32 	%r253, 0;
	@%p46 bra 	$L__BB0_6;
	shl.b32 	%r142, %r251, 2;
	add.s32 	%r143, %r142, %r52;
	and.b32  	%r144, %r143, -4;
	or.b32  	%r145, %r144, %r9;
	cvt.u64.u32 	%rd16, %r145;
	add.s64 	%rd17, %rd16, %rd3;
	add.s64 	%rd18, %rd2, %rd17;
	ld.global.nc.u8 	%rs2, [%rd18];
	cvt.u32.u8 	%r146, %rs2;
	and.b32  	%r253, %r146, 15;
$L__BB0_6:
	setp.lt.u32 	%p47, %r51, 16;
	cvt.u64.u32 	%rd19, %r25;
	add.s64 	%rd21, %rd19, %rd20;
	shl.b64 	%rd22, %rd21, 2;
	add.s64 	%rd23, %rd4, %rd22;
	ld.global.nc.u32 	%r148, [%rd23];
	shl.b32 	%r149, %r148, 2;
	or.b32  	%r150, %r149, %r9;
	mul.lo.s32 	%r32, %r150, %r51;
	mov.b32 	%r255, 0;
	@%p47 bra 	$L__BB0_41;
	mov.b32 	%r252, 0;
$L__BB0_8:
	.pragma "nounroll";
	add.s32 	%r28, %r32, %r252;
	mov.f32 	%f293, 0f00000000;
	@%p46 bra 	$L__BB0_10;
	mul.wide.u32 	%rd24, %r28, 4;
	add.s64 	%rd25, %rd1, %rd24;
	ld.global.nc.f32 	%f293, [%rd25];
$L__BB0_10:
	add.s32 	%r152, %r11, %r252;
	shl.b32 	%r153, %r152, 2;
	mov.u32 	%r154, _ZZ32spmm4_full_full_1_1024_lessthan8PKhPKfPfPKiS5_iiE8B_shared;
	add.s32 	%r29, %r154, %r153;
	st.shared.f32 	[%r29], %f293;
	mov.f32 	%f294, 0f00000000;
	@%p46 bra 	$L__BB0_12;
	add.s32 	%r155, %r28, 1;
	mul.wide.u32 	%rd26, %r155, 4;
	add.s64 	%rd27, %rd1, %rd26;
	ld.global.nc.f32 	%f294, [%rd27];
$L__BB0_12:
	st.shared.f32 	[%r29+4], %f294;
	mov.f32 	%f295, 0f00000000;
	@%p46 bra 	$L__BB0_14;
	add.s32 	%r156, %r28, 2;
	mul.wide.u32 	%rd28, %r156, 4;
	add.s64 	%rd29, %rd1, %rd28;
	ld.global.nc.f32 	%f295, [%rd29];
$L__BB0_14:
	st.shared.f32 	[%r29+8], %f295;
	mov.f32 	%f296, 0f00000000;
	@%p46 bra 	$L__BB0_16;
	add.s32 	%r157, %r28, 3;
	mul.wide.u32 	%rd30, %r157, 4;
	add.s64 	%rd31, %rd1, %rd30;
	ld.global.nc.f32 	%f296, [%rd31];
$L__BB0_16:
	st.shared.f32 	[%r29+12], %f296;
	mov.f32 	%f297, 0f00000000;
	@%p46 bra 	$L__BB0_18;
	add.s32 	%r158, %r28, 4;
	mul.wide.u32 	%rd32, %r158, 4;
	add.s64 	%rd33, %rd1, %rd32;
	ld.global.nc.f32 	%f297, [%rd33];
$L__BB0_18:
	st.shared.f32 	[%r29+16], %f297;
	mov.f32 	%f298, 0f00000000;
	@%p46 bra 	$L__BB0_20;
	add.s32 	%r159, %r28, 5;
	mul.wide.u32 	%rd34, %r159, 4;
	add.s64 	%rd35, %rd1, %rd34;
	ld.global.nc.f32 	%f298, [%rd35];
$L__BB0_20:
	st.shared.f32 	[%r29+20], %f298;
	mov.f32 	%f299, 0f00000000;
	@%p46 bra 	$L__BB0_22;
	add.s32 	%r160, %r28, 6;
	mul.wide.u32 	%rd36, %r160, 4;
	add.s64 	%rd37, %rd1, %rd36;
	ld.global.nc.f32 	%f299, [%rd37];
$L__BB0_22:
	st.shared.f32 	[%r29+24], %f299;
	mov.f32 	%f300, 0f00000000;
	@%p46 bra 	$L__BB0_24;
	add.s32 	%r161, %r28, 7;
	mul.wide.u32 	%rd38, %r161, 4;
	add.s64 	%rd39, %rd1, %rd38;
	ld.global.nc.f32 	%f300, [%rd39];
$L__BB0_24:
	st.shared.f32 	[%r29+28], %f300;
	mov.f32 	%f301, 0f00000000;
	@%p46 bra 	$L__BB0_26;
	add.s32 	%r162, %r28, 8;
	mul.wide.u32 	%rd40, %r162, 4;
	add.s64 	%rd41, %rd1, %rd40;
	ld.global.nc.f32 	%f301, [%rd41];
$L__BB0_26:
	st.shared.f32 	[%r29+32], %f301;
	mov.f32 	%f302, 0f00000000;
	@%p46 bra 	$L__BB0_28;
	add.s32 	%r163, %r28, 9;
	mul.wide.u32 	%rd42, %r163, 4;
	add.s64 	%rd43, %rd1, %rd42;
	ld.global.nc.f32 	%f302, [%rd43];
$L__BB0_28:
	st.shared.f32 	[%r29+36], %f302;
	mov.f32 	%f303, 0f00000000;
	@%p46 bra 	$L__BB0_30;
	add.s32 	%r164, %r28, 10;
	mul.wide.u32 	%rd44, %r164, 4;
	add.s64 	%rd45, %rd1, %rd44;
	ld.global.nc.f32 	%f303, [%rd45];
$L__BB0_30:
	st.shared.f32 	[%r29+40], %f303;
	mov.f32 	%f304, 0f00000000;
	@%p46 bra 	$L__BB0_32;
	add.s32 	%r165, %r28, 11;
	mul.wide.u32 	%rd46, %r165, 4;
	add.s64 	%rd47, %rd1, %rd46;
	ld.global.nc.f32 	%f304, [%rd47];
$L__BB0_32:
	st.shared.f32 	[%r29+44], %f304;
	mov.f32 	%f305, 0f00000000;
	@%p46 bra 	$L__BB0_34;
	add.s32 	%r166, %r28, 12;
	mul.wide.u32 	%rd48, %r166, 4;
	add.s64 	%rd49, %rd1, %rd48;
	ld.global.nc.f32 	%f305, [%rd49];
$L__BB0_34:
	st.shared.f32 	[%r29+48], %f305;
	mov.f32 	%f306, 0f00000000;
	@%p46 bra 	$L__BB0_36;
	add.s32 	%r167, %r28, 13;
	mul.wide.u32 	%rd50, %r167, 4;
	add.s64 	%rd51, %rd1, %rd50;
	ld.global.nc.f32 	%f306, [%rd51];
$L__BB0_36:
	st.shared.f32 	[%r29+52], %f306;
	mov.f32 	%f307, 0f00000000;
	@%p46 bra 	$L__BB0_38;
	add.s32 	%r168, %r28, 14;
	mul.wide.u32 	%rd52, %r168, 4;
	add.s64 	%rd53, %rd1, %rd52;
	ld.global.nc.f32 	%f307, [%rd53];
$L__BB0_38:
	st.shared.f32 	[%r29+56], %f307;
	mov.f32 	%f308, 0f00000000;
	@%p46 bra 	$L__BB0_40;
	add.s32 	%r169, %r28, 15;
	mul.wide.u32 	%rd54, %r169, 4;
	add.s64 	%rd55, %rd1, %rd54;
	ld.global.nc.f32 	%f308, [%rd55];
$L__BB0_40:
	st.shared.f32 	[%r29+60], %f308;
	add.s32 	%r252, %r252, 16;
	setp.eq.s32 	%p64, %r252, %r22;
	mov.u32 	%r255, %r22;
	@%p64 bra 	$L__BB0_41;
	bra.uni 	$L__BB0_8;
$L__BB0_41:
	setp.eq.s32 	%p65, %r19, 0;
	@%p65 bra 	$L__BB0_81;
	add.s32 	%r170, %r19, -1;
	setp.lt.u32 	%p66, %r170, 7;
	@%p66 bra 	$L__BB0_60;
	add.s32 	%r34, %r32, %r255;
	mov.f32 	%f309, 0f00000000;
	@%p46 bra 	$L__BB0_45;
	mul.wide.u32 	%rd56, %r34, 4;
	add.s64 	%rd57, %rd1, %rd56;
	ld.global.nc.f32 	%f309, [%rd57];
$L__BB0_45:
	add.s32 	%r171, %r11, %r255;
	shl.b32 	%r172, %r171, 2;
	mov.u32 	%r173, _ZZ32spmm4_full_full_1_1024_lessthan8PKhPKfPfPKiS5_iiE8B_shared;
	add.s32 	%r35, %r173, %r172;
	st.shared.f32 	[%r35], %f309;
	mov.f32 	%f310, 0f00000000;
	@%p46 bra 	$L__BB0_47;
	add.s32 	%r174, %r34, 1;
	mul.wide.u32 	%rd58, %r174, 4;
	add.s64 	%rd59, %rd1, %rd58;
	ld.global.nc.f32 	%f310, [%rd59];
$L__BB0_47:
	st.shared.f32 	[%r35+4], %f310;
	mov.f32 	%f311, 0f00000000;
	@%p46 bra 	$L__BB0_49;
	add.s32 	%r175, %r34, 2;
	mul.wide.u32 	%rd60, %r175, 4;
	add.s64 	%rd61, %rd1, %rd60;
	ld.global.nc.f32 	%f311, [%rd61];
$L__BB0_49:
	st.shared.f32 	[%r35+8], %f311;
	mov.f32 	%f312, 0f00000000;
	@%p46 bra 	$L__BB0_51;
	add.s32 	%r176, %r34, 3;
	mul.wide.u32 	%rd62, %r176, 4;
	add.s64 	%rd63, %rd1, %rd62;
	ld.global.nc.f32 	%f312, [%rd63];
$L__BB0_51:
	st.shared.f32 	[%r35+12], %f312;
	mov.f32 	%f313, 0f00000000;
	@%p46 bra 	$L__BB0_53;
	add.s32 	%r177, %r34, 4;
	mul.wide.u32 	%rd64, %r177, 4;
	add.s64 	%rd65, %rd1, %rd64;
	ld.global.nc.f32 	%f313, [%rd65];
$L__BB0_53:
	st.shared.f32 	[%r35+16], %f313;
	mov.f32 	%f314, 0f00000000;
	@%p46 bra 	$L__BB0_55;
	add.s32 	%r178, %r34, 5;
	mul.wide.u32 	%rd66, %r178, 4;
	add.s64 	%rd67, %rd1, %rd66;
	ld.global.nc.f32 	%f314, [%rd67];
$L__BB0_55:
	st.shared.f32 	[%r35+20], %f314;
	mov.f32 	%f315, 0f00000000;
	@%p46 bra 	$L__BB0_57;
	add.s32 	%r179, %r34, 6;
	mul.wide.u32 	%rd68, %r179, 4;
	add.s64 	%rd69, %rd1, %rd68;
	ld.global.nc.f32 	%f315, [%rd69];
$L__BB0_57:
	st.shared.f32 	[%r35+24], %f315;
	mov.f32 	%f316, 0f00000000;
	@%p46 bra 	$L__BB0_59;
	add.s32 	%r180, %r34, 7;
	mul.wide.u32 	%rd70, %r180, 4;
	add.s64 	%rd71, %rd1, %rd70;
	ld.global.nc.f32 	%f316, [%rd71];
$L__BB0_59:
	st.shared.f32 	[%r35+28], %f316;
	add.s32 	%r255, %r255, 8;
$L__BB0_60:
	setp.eq.s32 	%p75, %r20, 0;
	@%p75 bra 	$L__BB0_81;
	add.s32 	%r181, %r20, -1;
	setp.lt.u32 	%p76, %r181, 3;
	@%p76 bra 	$L__BB0_71;
	add.s32 	%r38, %r32, %r255;
	mov.f32 	%f317, 0f00000000;
	@%p46 bra 	$L__BB0_64;
	mul.wide.u32 	%rd72, %r38, 4;
	add.s64 	%rd73, %rd1, %rd72;
	ld.global.nc.f32 	%f317, [%rd73];
$L__BB0_64:
	add.s32 	%r182, %r11, %r255;
	shl.b32 	%r183, %r182, 2;
	mov.u32 	%r184, _ZZ32spmm4_full_full_1_1024_lessthan8PKhPKfPfPKiS5_iiE8B_shared;
	add.s32 	%r39, %r184, %r183;
	st.shared.f32 	[%r39], %f317;
	mov.f32 	%f318, 0f00000000;
	@%p46 bra 	$L__BB0_66;
	add.s32 	%r185, %r38, 1;
	mul.wide.u32 	%rd74, %r185, 4;
	add.s64 	%rd75, %rd1, %rd74;
	ld.global.nc.f32 	%f318, [%rd75];
$L__BB0_66:
	st.shared.f32 	[%r39+4], %f318;
	mov.f32 	%f319, 0f00000000;
	@%p46 bra 	$L__BB0_68;
	add.s32 	%r186, %r38, 2;
	mul.wide.u32 	%rd76, %r186, 4;
	add.s64 	%rd77, %rd1, %rd76;
	ld.global.nc.f32 	%f319, [%rd77];
$L__BB0_68:
	st.shared.f32 	[%r39+8], %f319;
	mov.f32 	%f320, 0f00000000;
	@%p46 bra 	$L__BB0_70;
	add.s32 	%r187, %r38, 3;
	mul.wide.u32 	%rd78, %r187, 4;
	add.s64 	%rd79, %rd1, %rd78;
	ld.global.nc.f32 	%f320, [%rd79];
$L__BB0_70:
	st.shared.f32 	[%r39+12], %f320;
	add.s32 	%r255, %r255, 4;
$L__BB0_71:
	setp.eq.s32 	%p81, %r23, 0;
	@%p81 bra 	$L__BB0_81;
	add.s32 	%r42, %r32, %r255;
	mov.f32 	%f321, 0f00000000;
	@%p46 bra 	$L__BB0_74;
	mul.wide.u32 	%rd80, %r42, 4;
	add.s64 	%rd81, %rd1, %rd80;
	ld.global.nc.f32 	%f321, [%rd81];
$L__BB0_74:
	setp.eq.s32 	%p83, %r23, 1;
	add.s32 	%r188, %r11, %r255;
	shl.b32 	%r189, %r188, 2;
	mov.u32 	%r190, _ZZ32spmm4_full_full_1_1024_lessthan8PKhPKfPfPKiS5_iiE8B_shared;
	add.s32 	%r43, %r190, %r189;
	st.shared.f32 	[%r43], %f321;
	@%p83 bra 	$L__BB0_81;
	mov.f32 	%f322, 0f00000000;
	@%p46 bra 	$L__BB0_77;
	add.s32 	%r191, %r42, 1;
	mul.wide.u32 	%rd82, %r191, 4;
	add.s64 	%rd83, %rd1, %rd82;
	ld.global.nc.f32 	%f322, [%rd83];
$L__BB0_77:
	setp.eq.s32 	%p85, %r23, 2;
	st.shared.f32 	[%r43+4], %f322;
	@%p85 bra 	$L__BB0_81;
	mov.f32 	%f323, 0f00000000;
	@%p46 bra 	$L__BB0_80;
	add.s32 	%r192, %r42, 2;
	mul.wide.u32 	%rd84, %r192, 4;
	add.s64 	%rd85, %rd1, %rd84;
	ld.global.nc.f32 	%f323, [%rd85];
$L__BB0_80:
	st.shared.f32 	[%r43+8], %f323;
$L__BB0_81:
	shfl.sync.idx.b32	%r193|%p87, %r253, %r9, 31, -1;
	shl.b32 	%r194, %r193, 28;
	shfl.sync.idx.b32	%r195|%p88, %r253, %r12, 31, -1;
	shl.b32 	%r196, %r195, 24;
	or.b32  	%r197, %r196, %r194;
	or.b32  	%r198, %r9, 8;
	shfl.sync.idx.b32	%r199|%p89, %r253, %r198, 31, -1;
	shl.b32 	%r200, %r199, 20;
	or.b32  	%r201, %r197, %r200;
	shfl.sync.idx.b32	%r202|%p90, %r253, %r14, 31, -1;
	shl.b32 	%r203, %r202, 16;
	or.b32  	%r204, %r201, %r203;
	shfl.sync.idx.b32	%r205|%p91, %r253, %r15, 31, -1;
	shl.b32 	%r206, %r205, 12;
	or.b32  	%r207, %r204, %r206;
	shfl.sync.idx.b32	%r208|%p92, %r253, %r16, 31, -1;
	shl.b32 	%r209, %r208, 8;
	or.b32  	%r210, %r207, %r209;
	or.b32  	%r211, %r9, 24;
	shfl.sync.idx.b32	%r212|%p93, %r253, %r211, 31, -1;
	shl.b32 	%r213, %r212, 4;
	or.b32  	%r214, %r210, %r213;
	or.b32  	%r215, %r9, 28;
	shfl.sync.idx.b32	%r216|%p94, %r253, %r215, 31, -1;
	or.b32  	%r217, %r214, %r216;
	ld.shared.f32 	%f197, [%r21];
	setp.gt.s32 	%p95, %r217, -1;
	selp.f32 	%f198, 0f00000000, %f197, %p95;
	add.f32 	%f199, %f325, %f198;
	ld.shared.f32 	%f200, [%r21+32];
	and.b32  	%r218, %r217, 1073741824;
	setp.eq.s32 	%p96, %r218, 0;
	selp.f32 	%f201, 0f00000000, %f200, %p96;
	add.f32 	%f202, %f199, %f201;
	ld.shared.f32 	%f203, [%r21+64];
	and.b32  	%r219, %r217, 536870912;
	setp.eq.s32 	%p97, %r219, 0;
	selp.f32 	%f204, 0f00000000, %f203, %p97;
	add.f32 	%f205, %f202, %f204;
	ld.shared.f32 	%f206, [%r21+96];
	and.b32  	%r220, %r217, 268435456;
	setp.eq.s32 	%p98, %r220, 0;
	selp.f32 	%f207, 0f00000000, %f206, %p98;
	add.f32 	%f208, %f205, %f207;
	ld.shared.f32 	%f209, [%r21+128];
	and.b32  	%r221, %r217, 134217728;
	setp.eq.s32 	%p99, %r221, 0;
	selp.f32 	%f210, 0f00000000, %f209, %p99;
	add.f32 	%f211, %f208, %f210;
	ld.shared.f32 	%f212, [%r21+160];
	and.b32  	%r222, %r217, 67108864;
	setp.eq.s32 	%p100, %r222, 0;
	selp.f32 	%f213, 0f00000000, %f212, %p100;
	add.f32 	%f214, %f211, %f213;
	ld.shared.f32 	%f215, [%r21+192];
	and.b32  	%r223, %r217, 33554432;
	setp.eq.s32 	%p101, %r223, 0;
	selp.f32 	%f216, 0f00000000, %f215, %p101;
	add.f32 	%f217, %f214, %f216;
	ld.shared.f32 	%f218, [%r21+224];
	and.b32  	%r224, %r217, 16777216;
	setp.eq.s32 	%p102, %r224, 0;
	selp.f32 	%f219, 0f00000000, %f218, %p102;
	add.f32 	%f220, %f217, %f219;
	ld.shared.f32 	%f221, [%r21+256];
	and.b32  	%r225, %r217, 8388608;
	setp.eq.s32 	%p103, %r225, 0;
	selp.f32 	%f222, 0f00000000, %f221, %p103;
	add.f32 	%f223, %f220, %f222;
	ld.shared.f32 	%f224, [%r21+288];
	and.b32  	%r226, %r217, 4194304;
	setp.eq.s32 	%p104, %r226, 0;
	selp.f32 	%f225, 0f00000000, %f224, %p104;
	add.f32 	%f226, %f223, %f225;
	ld.shared.f32 	%f227, [%r21+320];
	and.b32  	%r227, %r217, 2097152;
	setp.eq.s32 	%p105, %r227, 0;
	selp.f32 	%f228, 0f00000000, %f227, %p105;
	add.f32 	%f229, %f226, %f228;
	ld.shared.f32 	%f230, [%r21+352];
	and.b32  	%r228, %r217, 1048576;
	setp.eq.s32 	%p106, %r228, 0;
	selp.f32 	%f231, 0f00000000, %f230, %p106;
	add.f32 	%f232, %f229, %f231;
	ld.shared.f32 	%f233, [%r21+384];
	and.b32  	%r229, %r217, 524288;
	setp.eq.s32 	%p107, %r229, 0;
	selp.f32 	%f234, 0f00000000, %f233, %p107;
	add.f32 	%f235, %f232, %f234;
	ld.shared.f32 	%f236, [%r21+416];
	and.b32  	%r230, %r217, 262144;
	setp.eq.s32 	%p108, %r230, 0;
	selp.f32 	%f237, 0f00000000, %f236, %p108;
	add.f32 	%f238, %f235, %f237;
	ld.shared.f32 	%f239, [%r21+448];
	and.b32  	%r231, %r217, 131072;
	setp.eq.s32 	%p109, %r231, 0;
	selp.f32 	%f240, 0f00000000, %f239, %p109;
	add.f32 	%f241, %f238, %f240;
	ld.shared.f32 	%f242, [%r21+480];
	and.b32  	%r232, %r217, 65536;
	setp.eq.s32 	%p110, %r232, 0;
	selp.f32 	%f243, 0f00000000, %f242, %p110;
	add.f32 	%f244, %f241, %f243;
	ld.shared.f32 	%f245, [%r21+512];
	and.b32  	%r233, %r217, 32768;
	setp.eq.s32 	%p111, %r233, 0;
	selp.f32 	%f246, 0f00000000, %f245, %p111;
	add.f32 	%f247, %f244, %f246;
	ld.shared.f32 	%f248, [%r21+544];
	and.b32  	%r234, %r217, 16384;
	setp.eq.s32 	%p112, %r234, 0;
	selp.f32 	%f249, 0f00000000, %f248, %p112;
	add.f32 	%f250, %f247, %f249;
	ld.shared.f32 	%f251, [%r21+576];
	and.b32  	%r235, %r217, 8192;
	setp.eq.s32 	%p113, %r235, 0;
	selp.f32 	%f252, 0f00000000, %f251, %p113;
	add.f32 	%f253, %f250, %f252;
	ld.shared.f32 	%f254, [%r21+608];
	and.b32  	%r236, %r217, 4096;
	setp.eq.s32 	%p114, %r236, 0;
	selp.f32 	%f255, 0f00000000, %f254, %p114;
	add.f32 	%f256, %f253, %f255;
	ld.shared.f32 	%f257, [%r21+640];
	and.b32  	%r237, %r217, 2048;
	setp.eq.s32 	%p115, %r237, 0;
	selp.f32 	%f258, 0f00000000, %f257, %p115;
	add.f32 	%f259, %f256, %f258;
	ld.shared.f32 	%f260, [%r21+672];
	and.b32  	%r238, %r217, 1024;
	setp.eq.s32 	%p116, %r238, 0;
	selp.f32 	%f261, 0f00000000, %f260, %p116;
	add.f32 	%f262, %f259, %f261;
	ld.shared.f32 	%f263, [%r21+704];
	and.b32  	%r239, %r217, 512;
	setp.eq.s32 	%p117, %r239, 0;
	selp.f32 	%f264, 0f00000000, %f263, %p117;
	add.f32 	%f265, %f262, %f264;
	ld.shared.f32 	%f266, [%r21+736];
	and.b32  	%r240, %r217, 256;
	setp.eq.s32 	%p118, %r240, 0;
	selp.f32 	%f267, 0f00000000, %f266, %p118;
	add.f32 	%f268, %f265, %f267;
	ld.shared.f32 	%f269, [%r21+768];
	and.b32  	%r241, %r217, 128;
	setp.eq.s32 	%p119, %r241, 0;
	selp.f32 	%f270, 0f00000000, %f269, %p119;
	add.f32 	%f271, %f268, %f270;
	ld.shared.f32 	%f272, [%r21+800];
	and.b32  	%r242, %r217, 64;
	setp.eq.s32 	%p120, %r242, 0;
	selp.f32 	%f273, 0f00000000, %f272, %p120;
	add.f32 	%f274, %f271, %f273;
	ld.shared.f32 	%f275, [%r21+832];
	and.b32  	%r243, %r217, 32;
	setp.eq.s32 	%p121, %r243, 0;
	selp.f32 	%f276, 0f00000000, %f275, %p121;
	add.f32 	%f277, %f274, %f276;
	ld.shared.f32 	%f278, [%r21+864];
	and.b32  	%r244, %r217, 16;
	setp.eq.s32 	%p122, %r244, 0;
	selp.f32 	%f279, 0f00000000, %f278, %p122;
	add.f32 	%f280, %f277, %f279;
	ld.shared.f32 	%f281, [%r21+896];
	and.b32  	%r245, %r217, 8;
	setp.eq.s32 	%p123, %r245, 0;
	selp.f32 	%f282, 0f00000000, %f281, %p123;
	add.f32 	%f283, %f280, %f282;
	ld.shared.f32 	%f284, [%r21+928];
	and.b32  	%r246, %r217, 4;
	setp.eq.s32 	%p124, %r246, 0;
	selp.f32 	%f285, 0f00000000, %f284, %p124;
	add.f32 	%f286, %f283, %f285;
	ld.shared.f32 	%f287, [%r21+960];
	and.b32  	%r247, %r217, 2;
	setp.eq.s32 	%p125, %r247, 0;
	selp.f32 	%f288, 0f00000000, %f287, %p125;
	add.f32 	%f289, %f286, %f288;
	ld.shared.f32 	%f290, [%r21+992];
	and.b32  	%r248, %r217, 1;
	setp.eq.b32 	%p126, %r248, 1;
	selp.f32 	%f291, %f290, 0f00000000, %p126;
	add.f32 	%f325, %f289, %f291;
	add.s32 	%r251, %r251, 8;
	setp.lt.s32 	%p127, %r251, %r7;
	@%p127 bra 	$L__BB0_4;
	bra.uni 	$L__BB0_86;
$L__BB0_82:
	add.s32 	%r74, %r10, %r8;
	shl.b32 	%r75, %r74, 2;
	mov.u32 	%r76, _ZZ32spmm4_full_full_1_1024_lessthan8PKhPKfPfPKiS5_iiE8B_shared;
	add.s32 	%r45, %r76, %r75;
	mov.f32 	%f325, 0f00000000;
	mov.b32 	%r257, 0;
$L__BB0_83:
	add.s32 	%r78, %r257, %r8;
	setp.ge.u32 	%p4, %r78, %r5;
	mov.b32 	%r258, 0;
	@%p4 bra 	$L__BB0_85;
	shl.b32 	%r79, %r257, 2;
	add.s32 	%r80, %r79, %r52;
	and.b32  	%r81, %r80, -4;
	or.b32  	%r82, %r81, %r9;
	cvt.u64.u32 	%rd13, %r82;
	add.s64 	%rd14, %rd13, %rd3;
	add.s64 	%rd15, %rd2, %rd14;
	ld.global.nc.u8 	%rs1, [%rd15];
	cvt.u32.u8 	%r83, %rs1;
	and.b32  	%r258, %r83, 15;
$L__BB0_85:
	shfl.sync.idx.b32	%r84|%p5, %r258, %r9, 31, -1;
	shl.b32 	%r85, %r84, 28;
	shfl.sync.idx.b32	%r86|%p6, %r258, %r12, 31, -1;
	shl.b32 	%r87, %r86, 24;
	or.b32  	%r88, %r87, %r85;
	shfl.sync.idx.b32	%r89|%p7, %r258, %r13, 31, -1;
	shl.b32 	%r90, %r89, 20;
	or.b32  	%r91, %r88, %r90;
	shfl.sync.idx.b32	%r92|%p8, %r258, %r14, 31, -1;
	shl.b32 	%r93, %r92, 16;
	or.b32  	%r94, %r91, %r93;
	shfl.sync.idx.b32	%r95|%p9, %r258, %r15, 31, -1;
	shl.b32 	%r96, %r95, 12;
	or.b32  	%r97, %r94, %r96;
	shfl.sync.idx.b32	%r98|%p10, %r258, %r16, 31, -1;
	shl.b32 	%r99, %r98, 8;
	or.b32  	%r100, %r97, %r99;
	shfl.sync.idx.b32	%r101|%p11, %r258, %r17, 31, -1;
	shl.b32 	%r102, %r101, 4;
	or.b32  	%r103, %r100, %r102;
	shfl.sync.idx.b32	%r104|%p12, %r258, %r18, 31, -1;
	or.b32  	%r105, %r103, %r104;
	ld.shared.f32 	%f70, [%r45];
	setp.gt.s32 	%p13, %r105, -1;
	selp.f32 	%f71, 0f00000000, %f70, %p13;
	add.f32 	%f72, %f325, %f71;
	ld.shared.f32 	%f73, [%r45+32];
	and.b32  	%r106, %r105, 1073741824;
	setp.eq.s32 	%p14, %r106, 0;
	selp.f32 	%f74, 0f00000000, %f73, %p14;
	add.f32 	%f75, %f72, %f74;
	ld.shared.f32 	%f76, [%r45+64];
	and.b32  	%r107, %r105, 536870912;
	setp.eq.s32 	%p15, %r107, 0;
	selp.f32 	%f77, 0f00000000, %f76, %p15;
	add.f32 	%f78, %f75, %f77;
	ld.shared.f32 	%f79, [%r45+96];
	and.b32  	%r108, %r105, 268435456;
	setp.eq.s32 	%p16, %r108, 0;
	selp.f32 	%f80, 0f00000000, %f79, %p16;
	add.f32 	%f81, %f78, %f80;
	ld.shared.f32 	%f82, [%r45+128];
	and.b32  	%r109, %r105, 134217728;
	setp.eq.s32 	%p17, %r109, 0;
	selp.f32 	%f83, 0f00000000, %f82, %p17;
	add.f32 	%f84, %f81, %f83;
	ld.shared.f32 	%f85, [%r45+160];
	and.b32  	%r110, %r105, 67108864;
	setp.eq.s32 	%p18, %r110, 0;
	selp.f32 	%f86, 0f00000000, %f85, %p18;
	add.f32 	%f87, %f84, %f86;
	ld.shared.f32 	%f88, [%r45+192];
	and.b32  	%r111, %r105, 33554432;
	setp.eq.s32 	%p19, %r111, 0;
	selp.f32 	%f89, 0f00000000, %f88, %p19;
	add.f32 	%f90, %f87, %f89;
	ld.shared.f32 	%f91, [%r45+224];
	and.b32  	%r112, %r105, 16777216;
	setp.eq.s32 	%p20, %r112, 0;
	selp.f32 	%f92, 0f00000000, %f91, %p20;
	add.f32 	%f93, %f90, %f92;
	ld.shared.f32 	%f94, [%r45+256];
	and.b32  	%r113, %r105, 8388608;
	setp.eq.s32 	%p21, %r113, 0;
	selp.f32 	%f95, 0f00000000, %f94, %p21;
	add.f32 	%f96, %f93, %f95;
	ld.shared.f32 	%f97, [%r45+288];
	and.b32  	%r114, %r105, 4194304;
	setp.eq.s32 	%p22, %r114, 0;
	selp.f32 	%f98, 0f00000000, %f97, %p22;
	add.f32 	%f99, %f96, %f98;
	ld.shared.f32 	%f100, [%r45+320];
	and.b32  	%r115, %r105, 2097152;
	setp.eq.s32 	%p23, %r115, 0;
	selp.f32 	%f101, 0f00000000, %f100, %p23;
	add.f32 	%f102, %f99, %f101;
	ld.shared.f32 	%f103, [%r45+352];
	and.b32  	%r116, %r105, 1048576;
	setp.eq.s32 	%p24, %r116, 0;
	selp.f32 	%f104, 0f00000000, %f103, %p24;
	add.f32 	%f105, %f102, %f104;
	ld.shared.f32 	%f106, [%r45+384];
	and.b32  	%r117, %r105, 524288;
	setp.eq.s32 	%p25, %r117, 0;
	selp.f32 	%f107, 0f00000000, %f106, %p25;
	add.f32 	%f108, %f105, %f107;
	ld.shared.f32 	%f109, [%r45+416];
	and.b32  	%r118, %r105, 262144;
	setp.eq.s32 	%p26, %r118, 0;
	selp.f32 	%f110, 0f00000000, %f109, %p26;
	add.f32 	%f111, %f108, %f110;
	ld.shared.f32 	%f112, [%r45+448];
	and.b32  	%r119, %r105, 131072;
	setp.eq.s32 	%p27, %r119, 0;
	selp.f32 	%f113, 0f00000000, %f112, %p27;
	add.f32 	%f114, %f111, %f113;
	ld.shared.f32 	%f115, [%r45+480];
	and.b32  	%r120, %r105, 65536;
	setp.eq.s32 	%p28, %r120, 0;
	selp.f32 	%f116, 0f00000000, %f115, %p28;
	add.f32 	%f117, %f114, %f116;
	ld.shared.f32 	%f118, [%r45+512];
	and.b32  	%r121, %r105, 32768;
	setp.eq.s32 	%p29, %r121, 0;
	selp.f32 	%f119, 0f00000000, %f118, %p29;
	add.f32 	%f120, %f117, %f119;
	ld.shared.f32 	%f121, [%r45+544];
	and.b32  	%r122, %r105, 16384;
	setp.eq.s32 	%p30, %r122, 0;
	selp.f32 	%f122, 0f00000000, %f121, %p30;
	add.f32 	%f123, %f120, %f122;
	ld.shared.f32 	%f124, [%r45+576];
	and.b32  	%r123, %r105, 8192;
	setp.eq.s32 	%p31, %r123, 0;
	selp.f32 	%f125, 0f00000000, %f124, %p31;
	add.f32 	%f126, %f123, %f125;
	ld.shared.f32 	%f127, [%r45+608];
	and.b32  	%r124, %r105, 4096;
	setp.eq.s32 	%p32, %r124, 0;
	selp.f32 	%f128, 0f00000000, %f127, %p32;
	add.f32 	%f129, %f126, %f128;
	ld.shared.f32 	%f130, [%r45+640];
	and.b32  	%r125, %r105, 2048;
	setp.eq.s32 	%p33, %r125, 0;
	selp.f32 	%f131, 0f00000000, %f130, %p33;
	add.f32 	%f132, %f129, %f131;
	ld.shared.f32 	%f133, [%r45+672];
	and.b32  	%r126, %r105, 1024;
	setp.eq.s32 	%p34, %r126, 0;
	selp.f32 	%f134, 0f00000000, %f133, %p34;
	add.f32 	%f135, %f132, %f134;
	ld.shared.f32 	%f136, [%r45+704];
	and.b32  	%r127, %r105, 512;
	setp.eq.s32 	%p35, %r127, 0;
	selp.f32 	%f137, 0f00000000, %f136, %p35;
	add.f32 	%f138, %f135, %f137;
	ld.shared.f32 	%f139, [%r45+736];
	and.b32  	%r128, %r105, 256;
	setp.eq.s32 	%p36, %r128, 0;
	selp.f32 	%f140, 0f00000000, %f139, %p36;
	add.f32 	%f141, %f138, %f140;
	ld.shared.f32 	%f142, [%r45+768];
	and.b32  	%r129, %r105, 128;
	setp.eq.s32 	%p37, %r129, 0;
	selp.f32 	%f143, 0f00000000, %f142, %p37;
	add.f32 	%f144, %f141, %f143;
	ld.shared.f32 	%f145, [%r45+800];
	and.b32  	%r130, %r105, 64;
	setp.eq.s32 	%p38, %r130, 0;
	selp.f32 	%f146, 0f00000000, %f145, %p38;
	add.f32 	%f147, %f144, %f146;
	ld.shared.f32 	%f148, [%r45+832];
	and.b32  	%r131, %r105, 32;
	setp.eq.s32 	%p39, %r131, 0;
	selp.f32 	%f149, 0f00000000, %f148, %p39;
	add.f32 	%f150, %f147, %f149;
	ld.shared.f32 	%f151, [%r45+864];
	and.b32  	%r132, %r105, 16;
	setp.eq.s32 	%p40, %r132, 0;
	selp.f32 	%f152, 0f00000000, %f151, %p40;
	add.f32 	%f153, %f150, %f152;
	ld.shared.f32 	%f154, [%r45+896];
	and.b32  	%r133, %r105, 8;
	setp.eq.s32 	%p41, %r133, 0;
	selp.f32 	%f155, 0f00000000, %f154, %p41;
	add.f32 	%f156, %f153, %f155;
	ld.shared.f32 	%f157, [%r45+928];
	and.b32  	%r134, %r105, 4;
	setp.eq.s32 	%p42, %r134, 0;
	selp.f32 	%f158, 0f00000000, %f157, %p42;
	add.f32 	%f159, %f156, %f158;
	ld.shared.f32 	%f160, [%r45+960];
	and.b32  	%r135, %r105, 2;
	setp.eq.s32 	%p43, %r135, 0;
	selp.f32 	%f161, 0f00000000, %f160, %p43;
	add.f32 	%f162, %f159, %f161;
	ld.shared.f32 	%f163, [%r45+992];
	and.b32  	%r136, %r105, 1;
	setp.eq.b32 	%p44, %r136, 1;
	selp.f32 	%f164, %f163, 0f00000000, %p44;
	add.f32 	%f325, %f162, %f164;
	add.s32 	%r257, %r257, 8;
	setp.lt.s32 	%p45, %r257, %r7;
	@%p45 bra 	$L__BB0_83;
$L__BB0_86:
	shr.u32 	%r50, %r52, 2;
	setp.ge.u32 	%p128, %r50, %r51;
	@%p128 bra 	$L__BB0_88;
	and.b32  	%r249, %r52, 3;
	mad.lo.s32 	%r250, %r249, %r51, %r50;
	cvt.u64.u32 	%rd86, %r250;
	cvt.s64.s32 	%rd87, %r6;
	add.s64 	%rd88, %rd86, %rd87;
	cvta.to.global.u64 	%rd89, %rd5;
	shl.b64 	%rd90, %rd88, 2;
	add.s64 	%rd91, %rd89, %rd90;
	st.global.f32 	[%rd91], %f325;
$L__BB0_88:
	ret;

}
	// .globl	_Z22spmm4_full_full_1_1024PKhPKfPfPKiS5_ii
.visible .entry _Z22spmm4_full_full_1_1024PKhPKfPfPKiS5_ii(
	.param .u64 .ptr .align 1 _Z22spmm4_full_full_1_1024PKhPKfPfPKiS5_ii_param_0,
	.param .u64 .ptr .align 1 _Z22spmm4_full_full_1_1024PKhPKfPfPKiS5_ii_param_1,
	.param .u64 .ptr .align 1 _Z22spmm4_full_full_1_1024PKhPKfPfPKiS5_ii_param_2,
	.param .u64 .ptr .align 1 _Z22spmm4_full_full_1_1024PKhPKfPfPKiS5_ii_param_3,
	.param .u64 .ptr .align 1 _Z22spmm4_full_full_1_1024PKhPKfPfPKiS5_ii_param_4,
	.param .u32 _Z22spmm4_full_full_1_1024PKhPKfPfPKiS5_ii_param_5,
	.param .u32 _Z22spmm4_full_full_1_1024PKhPKfPfPKiS5_ii_param_6
)
{
	.reg .pred 	%p<302>;
	.reg .b16 	%rs<2>;
	.reg .b32 	%r<474>;
	.reg .b32 	%f<403>;
	.reg .b64 	%rd<97>;

	ld.param.u64 	%rd8, [_Z22spmm4_full_full_1_1024PKhPKfPfPKiS5_ii_param_0];
	ld.param.u64 	%rd12, [_Z22spmm4_full_full_1_1024PKhPKfPfPKiS5_ii_param_1];
	ld.param.u64 	%rd9, [_Z22spmm4_full_full_1_1024PKhPKfPfPKiS5_ii_param_2];
	ld.param.u64 	%rd10, [_Z22spmm4_full_full_1_1024PKhPKfPfPKiS5_ii_param_3];
	ld.param.u64 	%rd11, [_Z22spmm4_full_full_1_1024PKhPKfPfPKiS5_ii_param_4];
	ld.param.u32 	%r32, [_Z22spmm4_full_full_1_1024PKhPKfPfPKiS5_ii_param_5];
	ld.param.u32 	%r30, [_Z22spmm4_full_full_1_1024PKhPKfPfPKiS5_ii_param_6];
	cvta.to.global.u64 	%rd1, %rd12;
	mov.u32 	%r33, %ctaid.x;
	mov.u32 	%r34, %nctaid.x;
	mov.u32 	%r35, %nctaid.y;
	mov.u32 	%r36, %ctaid.y;
	mov.u32 	%r37, %ctaid.z;
	mad.lo.s32 	%r38, %r33, %r34, %r36;
	mad.lo.s32 	%r1, %r38, %r35, %r37;
	// begin inline asm
	mov.u32 %r31, %laneid;
	// end inline asm
	mov.u32 	%r39, %tid.x;
	and.b32  	%r3, %r39, 992;
	shl.b32 	%r4, %r1, 5;
	setp.ge.s32 	%p1, %r4, %r32;
	@%p1 bra 	$L__BB1_72;
	cvta.to.global.u64 	%rd13, %rd10;
	cvta.to.global.u64 	%rd2, %rd9;
	mul.wide.s32 	%rd14, %r4, 4;
	add.s64 	%rd15, %rd13, %rd14;
	ld.global.nc.u32 	%r5, [%rd15];
	ld.global.nc.u32 	%r40, [%rd15+4];
	sub.s32 	%r6, %r40, %r5;
	setp.lt.s32 	%p2, %r6, 1;
	mov.f32 	%f399, 0f00000000;
	mov.f32 	%f400, %f399;
	mov.f32 	%f401, %f399;
	mov.f32 	%f402, %f399;
	@%p2 bra 	$L__BB1_70;
	shr.u32 	%r471, %r31, 2;
	and.b32  	%r8, %r31, 3;
	add.s32 	%r9, %r31, %r3;
	or.b32  	%r10, %r8, 8;
	or.b32  	%r11, %r8, 16;
	or.b32  	%r12, %r8, 28;
	mul.wide.s32 	%rd16, %r5, 4;
	cvta.to.global.u64 	%rd17, %rd11;
	add.s64 	%rd18, %rd16, %rd17;
	add.s64 	%rd96, %rd18, 16;
	cvta.to.global.u64 	%rd4, %rd8;
	add.s32 	%r42, %r6, 7;
	shr.s32 	%r43, %r42, 31;
	shr.u32 	%r44, %r43, 29;
	add.s32 	%r45, %r42, %r44;
	and.b32  	%r13, %r45, -8;
	shl.b32 	%r46, %r5, 2;
	cvt.s64.s32 	%rd5, %r46;
	mov.b32 	%r472, 0;
	mov.f32 	%f399, 0f00000000;
	mov.u32 	%r470, %r31;
$L__BB1_3:
	setp.ge.u32 	%p3, %r471, %r6;
	mov.b32 	%r473, 0;
	@%p3 bra 	$L__BB1_5;
	and.b32  	%r48, %r470, -4;
	or.b32  	%r49, %r48, %r8;
	cvt.u64.u32 	%rd19, %r49;
	add.s64 	%rd20, %rd19, %rd5;
	add.s64 	%rd21, %rd4, %rd20;
	ld.global.nc.u8 	%rs1, [%rd21];
	cvt.u32.u8 	%r50, %rs1;
	and.b32  	%r473, %r50, 15;
$L__BB1_5:
	setp.ge.s32 	%p4, %r472, %r6;
	mov.f32 	%f367, 0f00000000;
	@%p4 bra 	$L__BB1_7;
	ld.global.nc.u32 	%r51, [%rd96+-16];
	mul.lo.s32 	%r52, %r51, %r30;
	shl.b32 	%r53, %r52, 2;
	add.s32 	%r54, %r9, %r53;
	mul.wide.u32 	%rd22, %r54, 4;
	add.s64 	%rd23, %rd1, %rd22;
	ld.global.nc.f32 	%f367, [%rd23];
$L__BB1_7:
	setp.ge.s32 	%p5, %r472, %r6;
	mov.f32 	%f368, 0f00000000;
	@%p5 bra 	$L__BB1_9;
	ld.global.nc.u32 	%r55, [%rd96+-16];
	mul.lo.s32 	%r56, %r55, %r30;
	shl.b32 	%r57, %r56, 2;
	add.s32 	%r58, %r57, %r30;
	add.s32 	%r59, %r9, %r58;
	mul.wide.u32 	%rd24, %r59, 4;
	add.s64 	%rd25, %rd1, %rd24;
	ld.global.nc.f32 	%f368, [%rd25];
$L__BB1_9:
	setp.ge.s32 	%p6, %r472, %r6;
	mov.f32 	%f369, 0f00000000;
	@%p6 bra 	$L__BB1_11;
	ld.global.nc.u32 	%r60, [%rd96+-16];
	shl.b32 	%r61, %r60, 2;
	or.b32  	%r62, %r61, 2;
	mad.lo.s32 	%r63, %r62, %r30, %r9;
	mul.wide.u32 	%rd26, %r63, 4;
	add.s64 	%rd27, %rd1, %rd26;
	ld.global.nc.f32 	%f369, [%rd27];
$L__BB1_11:
	setp.ge.s32 	%p7, %r472, %r6;
	mov.f32 	%f370, 0f00000000;
	@%p7 bra 	$L__BB1_13;
	ld.global.nc.u32 	%r64, [%rd96+-16];
	shl.b32 	%r65, %r64, 2;
	or.b32  	%r66, %r65, 3;
	mad.lo.s32 	%r67, %r66, %r30, %r9;
	mul.wide.u32 	%rd28, %r67, 4;
	add.s64 	%rd29, %rd1, %rd28;
	ld.global.nc.f32 	%f370, [%rd29];
$L__BB1_13:
	add.s32 	%r19, %r472, 1;
	setp.ge.s32 	%p8, %r19, %r6;
	mov.f32 	%f371, 0f00000000;
	@%p8 bra 	$L__BB1_15;
	ld.global.nc.u32 	%r68, [%rd96+-12];
	mul.lo.s32 	%r69, %r68, %r30;
	shl.b32 	%r70, %r69, 2;
	add.s32 	%r71, %r9, %r70;
	mul.wide.u32 	%rd30, %r71, 4;
	add.s64 	%rd31, %rd1, %rd30;
	ld.global.nc.f32 	%f371, [%rd31];
$L__BB1_15:
	setp.ge.s32 	%p9, %r19, %r6;
	mov.f32 	%f372, 0f00000000;
	@%p9 bra 	$L__BB1_17;
	ld.global.nc.u32 	%r72, [%rd96+-12];
	mul.lo.s32 	%r73, %r72, %r30;
	shl.b32 	%r74, %r73, 2;
	add.s32 	%r75, %r74, %r30;
	add.s32 	%r76, %r9, %r75;
	mul.wide.u32 	%rd32, %r76, 4;
	add.s64 	%rd33, %rd1, %rd32;
	ld.global.nc.f32 	%f372, [%rd33];
$L__BB1_17:
	setp.ge.s32 	%p10, %r19, %r6;
	mov.f32 	%f373, 0f00000000;
	@%p10 bra 	$L__BB1_19;
	ld.global.nc.u32 	%r77, [%rd96+-12];
	shl.b32 	%r78, %r77, 2;
	or.b32  	%r79, %r78, 2;
	mad.lo.s32 	%r80, %r79, %r30, %r9;
	mul.wide.u32 	%rd34, %r80, 4;
	add.s64 	%rd35, %rd1, %rd34;
	ld.global.nc.f32 	%f373, [%rd35];
$L__BB1_19:
	setp.ge.s32 	%p11, %r19, %r6;
	mov.f32 	%f374, 0f00000000;
	@%p11 bra 	$L__BB1_21;
	ld.global.nc.u32 	%r81, [%rd96+-12];
	shl.b32 	%r82, %r81, 2;
	or.b32  	%r83, %r82, 3;
	mad.lo.s32 	%r84, %r83, %r30, %r9;
	mul.wide.u32 	%rd36, %r84, 4;
	add.s64 	%rd37, %rd1, %rd36;
	ld.global.nc.f32 	%f374, [%rd37];
$L__BB1_21:
	add.s32 	%r20, %r19, 1;
	setp.ge.s32 	%p12, %r20, %r6;
	mov.f32 	%f375, 0f00000000;
	@%p12 bra 	$L__BB1_23;
	ld.global.nc.u32 	%r85, [%rd96+-8];
	mul.lo.s32 	%r86, %r85, %r30;
	shl.b32 	%r87, %r86, 2;
	add.s32 	%r88, %r9, %r87;
	mul.wide.u32 	%rd38, %r88, 4;
	add.s64 	%rd39, %rd1, %rd38;
	ld.global.nc.f32 	%f375, [%rd39];
$L__BB1_23:
	mov.f32 	%f376, 0f00000000;
	@%p12 bra 	$L__BB1_25;
	ld.global.nc.u32 	%r89, [%rd96+-8];
	mul.lo.s32 	%r90, %r89, %r30;
	shl.b32 	%r91, %r90, 2;
	add.s32 	%r92, %r91, %r30;
	add.s32 	%r93, %r9, %r92;
	mul.wide.u32 	%rd40, %r93, 4;
	add.s64 	%rd41, %rd1, %rd40;
	ld.global.nc.f32 	%f376, [%rd41];
$L__BB1_25:
	mov.f32 	%f377, 0f00000000;
	@%p12 bra 	$L__BB1_27;
	ld.global.nc.u32 	%r94, [%rd96+-8];
	shl.b32 	%r95, %r94, 2;
	or.b32  	%r96, %r95, 2;
	mad.lo.s32 	%r97, %r96, %r30, %r9;
	mul.wide.u32 	%rd42, %r97, 4;
	add.s64 	%rd43, %rd1, %rd42;
	ld.global.nc.f32 	%f377, [%rd43];
$L__BB1_27:
	mov.f32 	%f378, 0f00000000;
	@%p12 bra 	$L__BB1_29;
	ld.global.nc.u32 	%r98, [%rd96+-8];
	shl.b32 	%r99, %r98, 2;
	or.b32  	%r100, %r99, 3;
	mad.lo.s32 	%r101, %r100, %r30, %r9;
	mul.wide.u32 	%rd44, %r101, 4;
	add.s64 	%rd45, %rd1, %rd44;
	ld.global.nc.f32 	%f378, [%rd45];
$L__BB1_29:
	add.s32 	%r21, %r20, 1;
	setp.ge.s32 	%p16, %r21, %r6;
	mov.f32 	%f379, 0f00000000;
	@%p16 bra 	$L__BB1_31;
	ld.global.nc.u32 	%r102, [%rd96+-4];
	mul.lo.s32 	%r103, %r102, %r30;
	shl.b32 	%r104, %r103, 2;
	add.s32 	%r105, %r9, %r104;
	mul.wide.u32 	%rd46, %r105, 4;
	add.s64 	%rd47, %rd1, %rd46;
	ld.global.nc.f32 	%f379, [%rd47];
$L__BB1_31:
	mov.f32 	%f380, 0f00000000;
	@%p16 bra 	$L__BB1_33;
	ld.global.nc.u32 	%r106, [%rd96+-4];
	mul.lo.s32 	%r107, %r106, %r30;
	shl.b32 	%r108, %r107, 2;
	add.s32 	%r109, %r108, %r30;
	add.s32 	%r110, %r9, %r109;
	mul.wide.u32 	%rd48, %r110, 4;
	add.s64 	%rd49, %rd1, %rd48;
	ld.global.nc.f32 	%f380, [%rd49];
$L__BB1_33:
	mov.f32 	%f381, 0f00000000;
	@%p16 bra 	$L__BB1_35;
	ld.global.nc.u32 	%r111, [%rd96+-4];
	shl.b32 	%r112, %r111, 2;
	or.b32  	%r113, %r112, 2;
	mad.lo.s32 	%r114, %r113, %r30, %r9;
	mul.wide.u32 	%rd50, %r114, 4;
	add.s64 	%rd51, %rd1, %rd50;
	ld.global.nc.f32 	%f381, [%rd51];
$L__BB1_35:
	mov.f32 	%f382, 0f00000000;
	@%p16 bra 	$L__BB1_37;
	ld.global.nc.u32 	%r115, [%rd96+-4];
	shl.b32 	%r116, %r115, 2;
	or.b32  	%r117, %r116, 3;
	mad.lo.s32 	%r118, %r117, %r30, %r9;
	mul.wide.u32 	%rd52, %r118, 4;
	add.s64 	%rd53, %rd1, %rd52;
	ld.global.nc.f32 	%f382, [%rd53];
$L__BB1_37:
	add.s32 	%r22, %r21, 1;
	setp.ge.s32 	%p20, %r22, %r6;
	mov.f32 	%f383, 0f00000000;
	@%p20 bra 	$L__BB1_39;
	ld.global.nc.u32 	%r119, [%rd96];
	mul.lo.s32 	%r120, %r119, %r30;
	shl.b32 	%r121, %r120, 2;
	add.s32 	%r122, %r9, %r121;
	mul.wide.u32 	%rd54, %r122, 4;
	add.s64 	%rd55, %rd1, %rd54;
	ld.global.nc.f32 	%f383, [%rd55];
$L__BB1_39:
	mov.f32 	%f384, 0f00000000;
	@%p20 bra 	$L__BB1_41;
	ld.global.nc.u32 	%r123, [%rd96];
	mul.lo.s32 	%r124, %r123, %r30;
	shl.b32 	%r125, %r124, 2;
	add.s32 	%r126, %r125, %r30;
	add.s32 	%r127, %r9, %r126;
	mul.wide.u32 	%rd56, %r127, 4;
	add.s64 	%rd57, %rd1, %rd56;
	ld.global.nc.f32 	%f384, [%rd57];
$L__BB1_41:
	mov.f32 	%f385, 0f00000000;
	@%p20 bra 	$L__BB1_43;
	ld.global.nc.u32 	%r128, [%rd96];
	shl.b32 	%r129, %r128, 2;
	or.b32  	%r130, %r129, 2;
	mad.lo.s32 	%r131, %r130, %r30, %r9;
	mul.wide.u32 	%rd58, %r131, 4;
	add.s64 	%rd59, %rd1, %rd58;
	ld.global.nc.f32 	%f385, [%rd59];
$L__BB1_43:
	mov.f32 	%f386, 0f00000000;
	@%p20 bra 	$L__BB1_45;
	ld.global.nc.u32 	%r132, [%rd96];
	shl.b32 	%r133, %r132, 2;
	or.b32  	%r134, %r133, 3;
	mad.lo.s32 	%r135, %r134, %r30, %r9;
	mul.wide.u32 	%rd60, %r135, 4;
	add.s64 	%rd61, %rd1, %rd60;
	ld.global.nc.f32 	%f386, [%rd61];
$L__BB1_45:
	add.s32 	%r23, %r22, 1;
	setp.ge.s32 	%p24, %r23, %r6;
	mov.f32 	%f387, 0f00000000;
	@%p24 bra 	$L__BB1_47;
	ld.global.nc.u32 	%r136, [%rd96+4];
	mul.lo.s32 	%r137, %r136, %r30;
	shl.b32 	%r138, %r137, 2;
	add.s32 	%r139, %r9, %r138;
	mul.wide.u32 	%rd62, %r139, 4;
	add.s64 	%rd63, %rd1, %rd62;
	ld.global.nc.f32 	%f387, [%rd63];
$L__BB1_47:
	mov.f32 	%f388, 0f00000000;
	@%p24 bra 	$L__BB1_49;
	ld.global.nc.u32 	%r140, [%rd96+4];
	mul.lo.s32 	%r141, %r140, %r30;
	shl.b32 	%r142, %r141, 2;
	add.s32 	%r143, %r142, %r30;
	add.s32 	%r144, %r9, %r143;
	mul.wide.u32 	%rd64, %r144, 4;
	add.s64 	%rd65, %rd1, %rd64;
	ld.global.nc.f32 	%f388, [%rd65];
$L__BB1_49:
	mov.f32 	%f389, 0f00000000;
	@%p24 bra 	$L__BB1_51;
	ld.global.nc.u32 	%r145, [%rd96+4];
	shl.b32 	%r146, %r145, 2;
	or.b32  	%r147, %r146, 2;
	mad.lo.s32 	%r148, %r147, %r30, %r9;
	mul.wide.u32 	%rd66, %r148, 4;
	add.s64 	%rd67, %rd1, %rd66;
	ld.global.nc.f32 	%f389, [%rd67];
$L__BB1_51:
	mov.f32 	%f390, 0f00000000;
	@%p24 bra 	$L__BB1_53;
	ld.global.nc.u32 	%r149, [%rd96+4];
	shl.b32 	%r150, %r149, 2;
	or.b32  	%r151, %r150, 3;
	mad.lo.s32 	%r152, %r151, %r30, %r9;
	mul.wide.u32 	%rd68, %r152, 4;
	add.s64 	%rd69, %rd1, %rd68;
	ld.global.nc.f32 	%f390, [%rd69];
$L__BB1_53:
	add.s32 	%r24, %r23, 1;
	setp.ge.s32 	%p28, %r24, %r6;
	mov.f32 	%f391, 0f00000000;
	@%p28 bra 	$L__BB1_55;
	ld.global.nc.u32 	%r153, [%rd96+8];
	mul.lo.s32 	%r154, %r153, %r30;
	shl.b32 	%r155, %r154, 2;
	add.s32 	%r156, %r9, %r155;
	mul.wide.u32 	%rd70, %r156, 4;
	add.s64 	%rd71, %rd1, %rd70;
	ld.global.nc.f32 	%f391, [%rd71];
$L__BB1_55:
	mov.f32 	%f392, 0f00000000;
	@%p28 bra 	$L__BB1_57;
	ld.global.nc.u32 	%r157, [%rd96+8];
	mul.lo.s32 	%r158, %r157, %r30;
	shl.b32 	%r159, %r158, 2;
	add.s32 	%r160, %r159, %r30;
	add.s32 	%r161, %r9, %r160;
	mul.wide.u32 	%rd72, %r161, 4;
	add.s64 	%rd73, %rd1, %rd72;
	ld.global.nc.f32 	%f392, [%rd73];
$L__BB1_57:
	mov.f32 	%f393, 0f00000000;
	@%p28 bra 	$L__BB1_59;
	ld.global.nc.u32 	%r162, [%rd96+8];
	shl.b32 	%r163, %r162, 2;
	or.b32  	%r164, %r163, 2;
	mad.lo.s32 	%r165, %r164, %r30, %r9;
	mul.wide.u32 	%rd74, %r165, 4;
	add.s64 	%rd75, %rd1, %rd74;
	ld.global.nc.f32 	%f393, [%rd75];
$L__BB1_59:
	mov.f32 	%f394, 0f00000000;
	@%p28 bra 	$L__BB1_61;
	ld.global.nc.u32 	%r166, [%rd96+8];
	shl.b32 	%r167, %r166, 2;
	or.b32  	%r168, %r167, 3;
	mad.lo.s32 	%r169, %r168, %r30, %r9;
	mul.wide.u32 	%rd76, %r169, 4;
	add.s64 	%rd77, %rd1, %rd76;
	ld.global.nc.f32 	%f394, [%rd77];
$L__BB1_61:
	add.s32 	%r25, %r24, 1;
	setp.ge.s32 	%p32, %r25, %r6;
	mov.f32 	%f395, 0f00000000;
	@%p32 bra 	$L__BB1_63;
	ld.global.nc.u32 	%r170, [%rd96+12];
	mul.lo.s32 	%r171, %r170, %r30;
	shl.b32 	%r172, %r171, 2;
	add.s32 	%r173, %r9, %r172;
	mul.wide.u32 	%rd78, %r173, 4;
	add.s64 	%rd79, %rd1, %rd78;
	ld.global.nc.f32 	%f395, [%rd79];
$L__BB1_63:
	mov.f32 	%f396, 0f00000000;
	@%p32 bra 	$L__BB1_65;
	ld.global.nc.u32 	%r174, [%rd96+12];
	mul.lo.s32 	%r175, %r174, %r30;
	shl.b32 	%r176, %r175, 2;
	add.s32 	%r177, %r176, %r30;
	add.s32 	%r178, %r9, %r177;
	mul.wide.u32 	%rd80, %r178, 4;
	add.s64 	%rd81, %rd1, %rd80;
	ld.global.nc.f32 	%f396, [%rd81];
$L__BB1_65:
	mov.f32 	%f397, 0f00000000;
	@%p32 bra 	$L__BB1_67;
	ld.global.nc.u32 	%r179, [%rd96+12];
	shl.b32 	%r180, %r179, 2;
	or.b32  	%r181, %r180, 2;
	mad.lo.s32 	%r182, %r181, %r30, %r9;
	mul.wide.u32 	%rd82, %r182, 4;
	add.s64 	%rd83, %rd1, %rd82;
	ld.global.nc.f32 	%f397, [%rd83];
$L__BB1_67:
	mov.f32 	%f398, 0f00000000;
	@%p32 bra 	$L__BB1_69;
	ld.global.nc.u32 	%r183, [%rd96+12];
	shl.b32 	%r184, %r183, 2;
	or.b32  	%r185, %r184, 3;
	mad.lo.s32 	%r186, %r185, %r30, %r9;
	mul.wide.u32 	%rd84, %r186, 4;
	add.s64 	%rd85, %rd1, %rd84;
	ld.global.nc.f32 	%f398, [%rd85];
$L__BB1_69:
	shfl.sync.idx.b32	%r187|%p36, %r473, %r8, 31, -1;
	shl.b32 	%r188, %r187, 28;
	or.b32  	%r189, %r8, 4;
	shfl.sync.idx.b32	%r190|%p37, %r473, %r189, 31, -1;
	shl.b32 	%r191, %r190, 24;
	or.b32  	%r192, %r191, %r188;
	shfl.sync.idx.b32	%r193|%p38, %r473, %r10, 31, -1;
	shl.b32 	%r194, %r193, 20;
	or.b32  	%r195, %r192, %r194;
	or.b32  	%r196, %r8, 12;
	shfl.sync.idx.b32	%r197|%p39, %r473, %r196, 31, -1;
	shl.b32 	%r198, %r197, 16;
	or.b32  	%r199, %r195, %r198;
	shfl.sync.idx.b32	%r200|%p40, %r473, %r11, 31, -1;
	shl.b32 	%r201, %r200, 12;
	or.b32  	%r202, %r199, %r201;
	or.b32  	%r203, %r8, 20;
	shfl.sync.idx.b32	%r204|%p41, %r473, %r203, 31, -1;
	shl.b32 	%r205, %r204, 8;
	or.b32  	%r206, %r202, %r205;
	or.b32  	%r207, %r8, 24;
	shfl.sync.idx.b32	%r208|%p42, %r473, %r207, 31, -1;
	shl.b32 	%r209, %r208, 4;
	or.b32  	%r210, %r206, %r209;
	shfl.sync.idx.b32	%r211|%p43, %r473, %r12, 31, -1;
	or.b32  	%r212, %r210, %r211;
	shfl.sync.idx.b32	%r213|%p44, %r212, 0, 31, -1;
	setp.gt.s32 	%p45, %r213, -1;
	selp.f32 	%f111, 0f00000000, %f367, %p45;
	add.f32 	%f112, %f111, %f402;
	shfl.sync.idx.b32	%r214|%p46, %r212, 0, 31, -1;
	and.b32  	%r215, %r214, 1073741824;
	setp.eq.s32 	%p47, %r215, 0;
	selp.f32 	%f113, 0f00000000, %f368, %p47;
	add.f32 	%f114, %f113, %f112;
	shfl.sync.idx.b32	%r216|%p48, %r212, 0, 31, -1;
	and.b32  	%r217, %r216, 536870912;
	setp.eq.s32 	%p49, %r217, 0;
	selp.f32 	%f115, 0f00000000, %f369, %p49;
	add.f32 	%f116, %f115, %f114;
	shfl.sync.idx.b32	%r218|%p50, %r212, 0, 31, -1;
	and.b32  	%r219, %r218, 268435456;
	setp.eq.s32 	%p51, %r219, 0;
	selp.f32 	%f117, 0f00000000, %f370, %p51;
	add.f32 	%f118, %f117, %f116;
	shfl.sync.idx.b32	%r220|%p52, %r212, 0, 31, -1;
	and.b32  	%r221, %r220, 134217728;
	setp.eq.s32 	%p53, %r221, 0;
	selp.f32 	%f119, 0f00000000, %f371, %p53;
	add.f32 	%f120, %f119, %f118;
	shfl.sync.idx.b32	%r222|%p54, %r212, 0, 31, -1;
	and.b32  	%r223, %r222, 67108864;
	setp.eq.s32 	%p55, %r223, 0;
	selp.f32 	%f121, 0f00000000, %f372, %p55;
	add.f32 	%f122, %f121, %f120;
	shfl.sync.idx.b32	%r224|%p56, %r212, 0, 31, -1;
	and.b32  	%r225, %r224, 33554432;
	setp.eq.s32 	%p57, %r225, 0;
	selp.f32 	%f123, 0f00000000, %f373, %p57;
	add.f32 	%f124, %f123, %f122;
	shfl.sync.idx.b32	%r226|%p58, %r212, 0, 31, -1;
	and.b32  	%r227, %r226, 16777216;
	setp.eq.s32 	%p59, %r227, 0;
	selp.f32 	%f125, 0f00000000, %f374, %p59;
	add.f32 	%f126, %f125, %f124;
	shfl.sync.idx.b32	%r228|%p60, %r212, 0, 31, -1;
	and.b32  	%r229, %r228, 8388608;
	setp.eq.s32 	%p61, %r229, 0;
	selp.f32 	%f127, 0f00000000, %f375, %p61;
	add.f32 	%f128, %f127, %f126;
	shfl.sync.idx.b32	%r230|%p62, %r212, 0, 31, -1;
	and.b32  	%r231, %r230, 4194304;
	setp.eq.s32 	%p63, %r231, 0;
	selp.f32 	%f129, 0f00000000, %f376, %p63;
	add.f32 	%f130, %f129, %f128;
	shfl.sync.idx.b32	%r232|%p64, %r212, 0, 31, -1;
	and.b32  	%r233, %r232, 2097152;
	setp.eq.s32 	%p65, %r233, 0;
	selp.f32 	%f131, 0f00000000, %f377, %p65;
	add.f32 	%f132, %f131, %f130;
	shfl.sync.idx.b32	%r234|%p66, %r212, 0, 31, -1;
	and.b32  	%r235, %r234, 1048576;
	setp.eq.s32 	%p67, %r235, 0;
	selp.f32 	%f133, 0f00000000, %f378, %p67;
	add.f32 	%f134, %f133, %f132;
	shfl.sync.idx.b32	%r236|%p68, %r212, 0, 31, -1;
	and.b32  	%r237, %r236, 524288;
	setp.eq.s32 	%p69, %r237, 0;
	selp.f32 	%f135, 0f00000000, %f379, %p69;
	add.f32 	%f136, %f135, %f134;
	shfl.sync.idx.b32	%r238|%p70, %r212, 0, 31, -1;
	and.b32  	%r239, %r238, 262144;
	setp.eq.s32 	%p71, %r239, 0;
	selp.f32 	%f137, 0f00000000, %f380, %p71;
	add.f32 	%f138, %f137, %f136;
	shfl.sync.idx.b32	%r240|%p72, %r212, 0, 31, -1;
	and.b32  	%r241, %r240, 131072;
	setp.eq.s32 	%p73, %r241, 0;
	selp.f32 	%f139, 0f00000000, %f381, %p73;
	add.f32 	%f140, %f139, %f138;
	shfl.sync.idx.b32	%r242|%p74, %r212, 0, 31, -1;
	and.b32  	%r243, %r242, 65536;
	setp.eq.s32 	%p75, %r243, 0;
	selp.f32 	%f141, 0f00000000, %f382, %p75;
	add.f32 	%f142, %f141, %f140;
	shfl.sync.idx.b32	%r244|%p76, %r212, 0, 31, -1;
	and.b32  	%r245, %r244, 32768;
	setp.eq.s32 	%p77, %r245, 0;
	selp.f32 	%f143, 0f00000000, %f383, %p77;
	add.f32 	%f144, %f143, %f142;
	shfl.sync.idx.b32	%r246|%p78, %r212, 0, 31, -1;
	and.b32  	%r247, %r246, 16384;
	setp.eq.s32 	%p79, %r247, 0;
	selp.f32 	%f145, 0f00000000, %f384, %p79;
	add.f32 	%f146, %f145, %f144;
	shfl.sync.idx.b32	%r248|%p80, %r212, 0, 31, -1;
	and.b32  	%r249, %r248, 8192;
	setp.eq.s32 	%p81, %r249, 0;
	selp.f32 	%f147, 0f00000000, %f385, %p81;
	add.f32 	%f148, %f147, %f146;
	shfl.sync.idx.b32	%r250|%p82, %r212, 0, 31, -1;
	and.b32  	%r251, %r250, 4096;
	setp.eq.s32 	%p83, %r251, 0;
	selp.f32 	%f149, 0f00000000, %f386, %p83;
	add.f32 	%f150, %f149, %f148;
	shfl.sync.idx.b32	%r252|%p84, %r212, 0, 31, -1;
	and.b32  	%r253, %r252, 2048;
	setp.eq.s32 	%p85, %r253, 0;
	selp.f32 	%f151, 0f00000000, %f387, %p85;
	add.f32 	%f152, %f151, %f150;
	shfl.sync.idx.b32	%r254|%p86, %r212, 0, 31, -1;
	and.b32  	%r255, %r254, 1024;
	setp.eq.s32 	%p87, %r255, 0;
	selp.f32 	%f153, 0f00000000, %f388, %p87;
	add.f32 	%f154, %f153, %f152;
	shfl.sync.idx.b32	%r256|%p88, %r212, 0, 31, -1;
	and.b32  	%r257, %r256, 512;
	setp.eq.s32 	%p89, %r257, 0;
	selp.f32 	%f155, 0f00000000, %f389, %p89;
	add.f32 	%f156, %f155, %f154;
	shfl.sync.idx.b32	%r258|%p90, %r212, 0, 31, -1;
	and.b32  	%r259, %r258, 256;
	setp.eq.s32 	%p91, %r259, 0;
	selp.f32 	%f157, 0f00000000, %f390, %p91;
	add.f32 	%f158, %f157, %f156;
	shfl.sync.idx.b32	%r260|%p92, %r212, 0, 31, -1;
	and.b32  	%r261, %r260, 128;
	setp.eq.s32 	%p93, %r261, 0;
	selp.f32 	%f159, 0f00000000, %f391, %p93;
	add.f32 	%f160, %f159, %f158;
	shfl.sync.idx.b32	%r262|%p94, %r212, 0, 31, -1;
	and.b32  	%r263, %r262, 64;
	setp.eq.s32 	%p95, %r263, 0;
	selp.f32 	%f161, 0f00000000, %f392, %p95;
	add.f32 	%f162, %f161, %f160;
	shfl.sync.idx.b32	%r264|%p96, %r212, 0, 31, -1;
	and.b32  	%r265, %r264, 32;
	setp.eq.s32 	%p97, %r265, 0;
	selp.f32 	%f163, 0f00000000, %f393, %p97;
	add.f32 	%f164, %f163, %f162;
	shfl.sync.idx.b32	%r266|%p98, %r212, 0, 31, -1;
	and.b32  	%r267, %r266, 16;
	setp.eq.s32 	%p99, %r267, 0;
	selp.f32 	%f165, 0f00000000, %f394, %p99;
	add.f32 	%f166, %f165, %f164;
	shfl.sync.idx.b32	%r268|%p100, %r212, 0, 31, -1;
	and.b32  	%r269, %r268, 8;
	setp.eq.s32 	%p101, %r269, 0;
	selp.f32 	%f167, 0f00000000, %f395, %p101;
	add.f32 	%f168, %f167, %f166;
	shfl.sync.idx.b32	%r270|%p102, %r212, 0, 31, -1;
	and.b32  	%r271, %r270, 4;
	setp.eq.s32 	%p103, %r271, 0;
	selp.f32 	%f169, 0f00000000, %f396, %p103;
	add.f32 	%f170, %f169, %f168;
	shfl.sync.idx.b32	%r272|%p104, %r212, 0, 31, -1;
	and.b32  	%r273, %r272, 2;
	setp.eq.s32 	%p105, %r273, 0;
	selp.f32 	%f171, 0f00000000, %f397, %p105;
	add.f32 	%f172, %f171, %f170;
	shfl.sync.idx.b32	%r274|%p106, %r212, 0, 31, -1;
	and.b32  	%r275, %r274, 1;
	setp.eq.b32 	%p107, %r275, 1;
	selp.f32 	%f173, %f398, 0f00000000, %p107;
	add.f32 	%f402, %f173, %f172;
	shfl.sync.idx.b32	%r276|%p108, %r212, 1, 31, -1;
	setp.gt.s32 	%p109, %r276, -1;
	selp.f32 	%f174, 0f00000000, %f367, %p109;
	add.f32 	%f175, %f174, %f401;
	shfl.sync.idx.b32	%r277|%p110, %r212, 1, 31, -1;
	and.b32  	%r278, %r277, 1073741824;
	setp.eq.s32 	%p111, %r278, 0;
	selp.f32 	%f176, 0f00000000, %f368, %p111;
	add.f32 	%f177, %f176, %f175;
	shfl.sync.idx.b32	%r279|%p112, %r212, 1, 31, -1;
	and.b32  	%r280, %r279, 536870912;
	setp.eq.s32 	%p113, %r280, 0;
	selp.f32 	%f178, 0f00000000, %f369, %p113;
	add.f32 	%f179, %f178, %f177;
	shfl.sync.idx.b32	%r281|%p114, %r212, 1, 31, -1;
	and.b32  	%r282, %r281, 268435456;
	setp.eq.s32 	%p115, %r282, 0;
	selp.f32 	%f180, 0f00000000, %f370, %p115;
	add.f32 	%f181, %f180, %f179;
	shfl.sync.idx.b32	%r283|%p116, %r212, 1, 31, -1;
	and.b32  	%r284, %r283, 134217728;
	setp.eq.s32 	%p117, %r284, 0;
	selp.f32 	%f182, 0f00000000, %f371, %p117;
	add.f32 	%f183, %f182, %f181;
	shfl.sync.idx.b32	%r285|%p118, %r212, 1, 31, -1;
	and.b32  	%r286, %r285, 67108864;
	setp.eq.s32 	%p119, %r286, 0;
	selp.f32 	%f184, 0f00000000, %f372, %p119;
	add.f32 	%f185, %f184, %f183;
	shfl.sync.idx.b32	%r287|%p120, %r212, 1, 31, -1;
	and.b32  	%r288, %r287, 33554432;
	setp.eq.s32 	%p121, %r288, 0;
	selp.f32 	%f186, 0f00000000, %f373, %p121;
	add.f32 	%f187, %f186, %f185;
	shfl.sync.idx.b32	%r289|%p122, %r212, 1, 31, -1;
	and.b32  	%r290, %r289, 16777216;
	setp.eq.s32 	%p123, %r290, 0;
	selp.f32 	%f188, 0f00000000, %f374, %p123;
	add.f32 	%f189, %f188, %f187;
	shfl.sync.idx.b32	%r291|%p124, %r212, 1, 31, -1;
	and.b32  	%r292, %r291, 8388608;
	setp.eq.s32 	%p125, %r292, 0;
	selp.f32 	%f190, 0f00000000, %f375, %p125;
	add.f32 	%f191, %f190, %f189;
	shfl.sync.idx.b32	%r293|%p126, %r212, 1, 31, -1;
	and.b32  	%r294, %r293, 4194304;
	setp.eq.s32 	%p127, %r294, 0;
	selp.f32 	%f192, 0f00000000, %f376, %p127;
	add.f32 	%f193, %f192, %f191;
	shfl.sync.idx.b32	%r295|%p128, %r212, 1, 31, -1;
	and.b32  	%r296, %r295, 2097152;
	setp.eq.s32 	%p129, %r296, 0;
	selp.f32 	%f194, 0f00000000, %f377, %p129;
	add.f32 	%f195, %f194, %f193;
	shfl.sync.idx.b32	%r297|%p130, %r212, 1, 31, -1;
	and.b32  	%r298, %r297, 1048576;
	setp.eq.s32 	%p131, %r298, 0;
	selp.f32 	%f196, 0f00000000, %f378, %p131;
	add.f32 	%f197, %f196, %f195;
	shfl.sync.idx.b32	%r299|%p132, %r212, 1, 31, -1;
	and.b32  	%r300, %r299, 524288;
	setp.eq.s32 	%p133, %r300, 0;
	selp.f32 	%f198, 0f00000000, %f379, %p133;
	add.f32 	%f199, %f198, %f197;
	shfl.sync.idx.b32	%r301|%p134, %r212, 1, 31, -1;
	and.b32  	%r302, %r301, 262144;
	setp.eq.s32 	%p135, %r302, 0;
	selp.f32 	%f200, 0f00000000, %f380, %p135;
	add.f32 	%f201, %f200, %f199;
	shfl.sync.idx.b32	%r303|%p136, %r212, 1, 31, -1;
	and.b32  	%r304, %r303, 131072;
	setp.eq.s32 	%p137, %r304, 0;
	selp.f32 	%f202, 0f00000000, %f381, %p137;
	add.f32 	%f203, %f202, %f201;
	shfl.sync.idx.b32	%r305|%p138, %r212, 1, 31, -1;
	and.b32  	%r306, %r305, 65536;
	setp.eq.s32 	%p139, %r306, 0;
	selp.f32 	%f204, 0f00000000, %f382, %p139;
	add.f32 	%f205, %f204, %f203;
	shfl.sync.idx.b32	%r307|%p140, %r212, 1, 31, -1;
	and.b32  	%r308, %r307, 32768;
	setp.eq.s32 	%p141, %r308, 0;
	selp.f32 	%f206, 0f00000000, %f383, %p141;
	add.f32 	%f207, %f206, %f205;
	shfl.sync.idx.b32	%r309|%p142, %r212, 1, 31, -1;
	and.b32  	%r310, %r309, 16384;
	setp.eq.s32 	%p143, %r310, 0;
	selp.f32 	%f208, 0f00000000, %f384, %p143;
	add.f32 	%f209, %f208, %f207;
	shfl.sync.idx.b32	%r311|%p144, %r212, 1, 31, -1;
	and.b32  	%r312, %r311, 8192;
	setp.eq.s32 	%p145, %r312, 0;
	selp.f32 	%f210, 0f00000000, %f385, %p145;
	add.f32 	%f211, %f210, %f209;
	shfl.sync.idx.b32	%r313|%p146, %r212, 1, 31, -1;
	and.b32  	%r314, %r313, 4096;
	setp.eq.s32 	%p147, %r314, 0;
	selp.f32 	%f212, 0f00000000, %f386, %p147;
	add.f32 	%f213, %f212, %f211;
	shfl.sync.idx.b32	%r315|%p148, %r212, 1, 31, -1;
	and.b32  	%r316, %r315, 2048;
	setp.eq.s32 	%p149, %r316, 0;
	selp.f32 	%f214, 0f00000000, %f387, %p149;
	add.f32 	%f215, %f214, %f213;
	shfl.sync.idx.b32	%r317|%p150, %r212, 1, 31, -1;
	and.b32  	%r318, %r317, 1024;
	setp.eq.s32 	%p151, %r318, 0;
	selp.f32 	%f216, 0f00000000, %f388, %p151;
	add.f32 	%f217, %f216, %f215;
	shfl.sync.idx.b32	%r319|%p152, %r212, 1, 31, -1;
	and.b32  	%r320, %r319, 512;
	setp.eq.s32 	%p153, %r320, 0;
	selp.f32 	%f218, 0f00000000, %f389, %p153;
	add.f32 	%f219, %f218, %f217;
	shfl.sync.idx.b32	%r321|%p154, %r212, 1, 31, -1;
	and.b32  	%r322, %r321, 256;
	setp.eq.s32 	%p155, %r322, 0;
	selp.f32 	%f220, 0f00000000, %f390, %p155;
	add.f32 	%f221, %f220, %f219;
	shfl.sync.idx.b32	%r323|%p156, %r212, 1, 31, -1;
	and.b32  	%r324, %r323, 128;
	setp.eq.s32 	%p157, %r324, 0;
	selp.f32 	%f222, 0f00000000, %f391, %p157;
	add.f32 	%f223, %f222, %f221;
	shfl.sync.idx.b32	%r325|%p158, %r212, 1, 31, -1;
	and.b32  	%r326, %r325, 64;
	setp.eq.s32 	%p159, %r326, 0;
	selp.f32 	%f224, 0f00000000, %f392, %p159;
	add.f32 	%f225, %f224, %f223;
	shfl.sync.idx.b32	%r327|%p160, %r212, 1, 31, -1;
	and.b32  	%r328, %r327, 32;
	setp.eq.s32 	%p161, %r328, 0;
	selp.f32 	%f226, 0f00000000, %f393, %p161;
	add.f32 	%f227, %f226, %f225;
	shfl.sync.idx.b32	%r329|%p162, %r212, 1, 31, -1;
	and.b32  	%r330, %r329, 16;
	setp.eq.s32 	%p163, %r330, 0;
	selp.f32 	%f228, 0f00000000, %f394, %p163;
	add.f32 	%f229, %f228, %f227;
	shfl.sync.idx.b32	%r331|%p164, %r212, 1, 31, -1;
	and.b32  	%r332, %r331, 8;
	setp.eq.s32 	%p165, %r332, 0;
	selp.f32 	%f230, 0f00000000, %f395, %p165;
	add.f32 	%f231, %f230, %f229;
	shfl.sync.idx.b32	%r333|%p166, %r212, 1, 31, -1;
	and.b32  	%r334, %r333, 4;
	setp.eq.s32 	%p167, %r334, 0;
	selp.f32 	%f232, 0f00000000, %f396, %p167;
	add.f32 	%f233, %f232, %f231;
	shfl.sync.idx.b32	%r335|%p168, %r212, 1, 31, -1;
	and.b32  	%r336, %r335, 2;
	setp.eq.s32 	%p169, %r336, 0;
	selp.f32 	%f234, 0f00000000, %f397, %p169;
	add.f32 	%f235, %f234, %f233;
	shfl.sync.idx.b32	%r337|%p170, %r212, 1, 31, -1;
	and.b32  	%r338, %r337, 1;
	setp.eq.b32 	%p171, %r338, 1;
	selp.f32 	%f236, %f398, 0f00000000, %p171;
	add.f32 	%f401, %f236, %f235;
	shfl.sync.idx.b32	%r339|%p172, %r212, 2, 31, -1;
	setp.gt.s32 	%p173, %r339, -1;
	selp.f32 	%f237, 0f00000000, %f367, %p173;
	add.f32 	%f238, %f237, %f400;
	shfl.sync.idx.b32	%r340|%p174, %r212, 2, 31, -1;
	and.b32  	%r341, %r340, 1073741824;
	setp.eq.s32 	%p175, %r341, 0;
	selp.f32 	%f239, 0f00000000, %f368, %p175;
	add.f32 	%f240, %f239, %f238;
	shfl.sync.idx.b32	%r342|%p176, %r212, 2, 31, -1;
	and.b32  	%r343, %r342, 536870912;
	setp.eq.s32 	%p177, %r343, 0;
	selp.f32 	%f241, 0f00000000, %f369, %p177;
	add.f32 	%f242, %f241, %f240;
	shfl.sync.idx.b32	%r344|%p178, %r212, 2, 31, -1;
	and.b32  	%r345, %r344, 268435456;
	setp.eq.s32 	%p179, %r345, 0;
	selp.f32 	%f243, 0f00000000, %f370, %p179;
	add.f32 	%f244, %f243, %f242;
	shfl.sync.idx.b32	%r346|%p180, %r212, 2, 31, -1;
	and.b32  	%r347, %r346, 134217728;
	setp.eq.s32 	%p181, %r347, 0;
	selp.f32 	%f245, 0f00000000, %f371, %p181;
	add.f32 	%f246, %f245, %f244;
	shfl.sync.idx.b32	%r348|%p182, %r212, 2, 31, -1;
	and.b32  	%r349, %r348, 67108864;
	setp.eq.s32 	%p183, %r349, 0;
	selp.f32 	%f247, 0f00000000, %f372, %p183;
	add.f32 	%f248, %f247, %f246;
	shfl.sync.idx.b32	%r350|%p184, %r212, 2, 31, -1;
	and.b32  	%r351, %r350, 33554432;
	setp.eq.s32 	%p185, %r351, 0;
	selp.f32 	%f249, 0f00000000, %f373, %p185;
	add.f32 	%f250, %f249, %f248;
	shfl.sync.idx.b32	%r352|%p186, %r212, 2, 31, -1;
	and.b32  	%r353, %r352, 16777216;
	setp.eq.s32 	%p187, %r353, 0;
	selp.f32 	%f251, 0f00000000, %f374, %p187;
	add.f32 	%f252, %f251, %f250;
	shfl.sync.idx.b32	%r354|%p188, %r212, 2, 31, -1;
	and.b32  	%r355, %r354, 8388608;
	setp.eq.s32 	%p189, %r355, 0;
	selp.f32 	%f253, 0f00000000, %f375, %p189;
	add.f32 	%f254, %f253, %f252;
	shfl.sync.idx.b32	%r356|%p190, %r212, 2, 31, -1;
	and.b32  	%r357, %r356, 4194304;
	setp.eq.s32 	%p191, %r357, 0;
	selp.f32 	%f255, 0f00000000, %f376, %p191;
	add.f32 	%f256, %f255, %f254;
	shfl.sync.idx.b32	%r358|%p192, %r212, 2, 31, -1;
	and.b32  	%r359, %r358, 2097152;
	setp.eq.s32 	%p193, %r359, 0;
	selp.f32 	%f257, 0f00000000, %f377, %p193;
	add.f32 	%f258, %f257, %f256;
	shfl.sync.idx.b32	%r360|%p194, %r212, 2, 31, -1;
	and.b32  	%r361, %r360, 1048576;
	setp.eq.s32 	%p195, %r361, 0;
	selp.f32 	%f259, 0f00000000, %f378, %p195;
	add.f32 	%f260, %f259, %f258;
	shfl.sync.idx.b32	%r362|%p196, %r212, 2, 31, -1;
	and.b32  	%r363, %r362, 524288;
	setp.eq.s32 	%p197, %r363, 0;
	selp.f32 	%f261, 0f00000000, %f379, %p197;
	add.f32 	%f262, %f261, %f260;
	shfl.sync.idx.b32	%r364|%p198, %r212, 2, 31, -1;
	and.b32  	%r365, %r364, 262144;
	setp.eq.s32 	%p199, %r365, 0;
	selp.f32 	%f263, 0f00000000, %f380, %p199;
	add.f32 	%f264, %f263, %f262;
	shfl.sync.idx.b32	%r366|%p200, %r212, 2, 31, -1;
	and.b32  	%r367, %r366, 131072;
	setp.eq.s32 	%p201, %r367, 0;
	selp.f32 	%f265, 0f00000000, %f381, %p201;
	add.f32 	%f266, %f265, %f264;
	shfl.sync.idx.b32	%r368|%p202, %r212, 2, 31, -1;
	and.b32  	%r369, %r368, 65536;
	setp.eq.s32 	%p203, %r369, 0;
	selp.f32 	%f267, 0f00000000, %f382, %p203;
	add.f32 	%f268, %f267, %f266;
	shfl.sync.idx.b32	%r370|%p204, %r212, 2, 31, -1;
	and.b32  	%r371, %r370, 32768;
	setp.eq.s32 	%p205, %r371, 0;
	selp.f32 	%f269, 0f00000000, %f383, %p205;
	add.f32 	%f270, %f269, %f268;
	shfl.sync.idx.b32	%r372|%p206, %r212, 2, 31, -1;
	and.b32  	%r373, %r372, 16384;
	setp.eq.s32 	%p207, %r373, 0;
	selp.f32 	%f271, 0f00000000, %f384, %p207;
	add.f32 	%f272, %f271, %f270;
	shfl.sync.idx.b32	%r374|%p208, %r212, 2, 31, -1;
	and.b32  	%r375, %r374, 8192;
	setp.eq.s32 	%p209, %r375, 0;
	selp.f32 	%f273, 0f00000000, %f385, %p209;
	add.f32 	%f274, %f273, %f272;
	shfl.sync.idx.b32	%r376|%p210, %r212, 2, 31, -1;
	and.b32  	%r377, %r376, 4096;
	setp.eq.s32 	%p211, %r377, 0;
	selp.f32 	%f275, 0f00000000, %f386, %p211;
	add.f32 	%f276, %f275, %f274;
	shfl.sync.idx.b32	%r378|%p212, %r212, 2, 31, -1;
	and.b32  	%r379, %r378, 2048;
	setp.eq.s32 	%p213, %r379, 0;
	selp.f32 	%f277, 0f00000000, %f387, %p213;
	add.f32 	%f278, %f277, %f276;
	shfl.sync.idx.b32	%r380|%p214, %r212, 2, 31, -1;
	and.b32  	%r381, %r380, 1024;
	setp.eq.s32 	%p215, %r381, 0;
	selp.f32 	%f279, 0f00000000, %f388, %p215;
	add.f32 	%f280, %f279, %f278;
	shfl.sync.idx.b32	%r382|%p216, %r212, 2, 31, -1;
	and.b32  	%r383, %r382, 512;
	setp.eq.s32 	%p217, %r383, 0;
	selp.f32 	%f281, 0f00000000, %f389, %p217;
	add.f32 	%f282, %f281, %f280;
	shfl.sync.idx.b32	%r384|%p218, %r212, 2, 31, -1;
	and.b32  	%r385, %r384, 256;
	setp.eq.s32 	%p219, %r385, 0;
	selp.f32 	%f283, 0f00000000, %f390, %p219;
	add.f32 	%f284, %f283, %f282;
	shfl.sync.idx.b32	%r386|%p220, %r212, 2, 31, -1;
	and.b32  	%r387, %r386, 128;
	setp.eq.s32 	%p221, %r387, 0;
	selp.f32 	%f285, 0f00000000, %f391, %p221;
	add.f32 	%f286, %f285, %f284;
	shfl.sync.idx.b32	%r388|%p222, %r212, 2, 31, -1;
	and.b32  	%r389, %r388, 64;
	setp.eq.s32 	%p223, %r389, 0;
	selp.f32 	%f287, 0f00000000, %f392, %p223;
	add.f32 	%f288, %f287, %f286;
	shfl.sync.idx.b32	%r390|%p224, %r212, 2, 31, -1;
	and.b32  	%r391, %r390, 32;
	setp.eq.s32 	%p225, %r391, 0;
	selp.f32 	%f289, 0f00000000, %f393, %p225;
	add.f32 	%f290, %f289, %f288;
	shfl.sync.idx.b32	%r392|%p226, %r212, 2, 31, -1;
	and.b32  	%r393, %r392, 16;
	setp.eq.s32 	%p227, %r393, 0;
	selp.f32 	%f291, 0f00000000, %f394, %p227;
	add.f32 	%f292, %f291, %f290;
	shfl.sync.idx.b32	%r394|%p228, %r212, 2, 31, -1;
	and.b32  	%r395, %r394, 8;
	setp.eq.s32 	%p229, %r395, 0;
	selp.f32 	%f293, 0f00000000, %f395, %p229;
	add.f32 	%f294, %f293, %f292;
	shfl.sync.idx.b32	%r396|%p230, %r212, 2, 31, -1;
	and.b32  	%r397, %r396, 4;
	setp.eq.s32 	%p231, %r397, 0;
	selp.f32 	%f295, 0f00000000, %f396, %p231;
	add.f32 	%f296, %f295, %f294;
	shfl.sync.idx.b32	%r398|%p232, %r212, 2, 31, -1;
	and.b32  	%r399, %r398, 2;
	setp.eq.s32 	%p233, %r399, 0;
	selp.f32 	%f297, 0f00000000, %f397, %p233;
	add.f32 	%f298, %f297, %f296;
	shfl.sync.idx.b32	%r400|%p234, %r212, 2, 31, -1;
	and.b32  	%r401, %r400, 1;
	setp.eq.b32 	%p235, %r401, 1;
	selp.f32 	%f299, %f398, 0f00000000, %p235;
	add.f32 	%f400, %f299, %f298;
	shfl.sync.idx.b32	%r402|%p236, %r212, 3, 31, -1;
	setp.gt.s32 	%p237, %r402, -1;
	selp.f32 	%f300, 0f00000000, %f367, %p237;
	add.f32 	%f301, %f300, %f399;
	shfl.sync.idx.b32	%r403|%p238, %r212, 3, 31, -1;
	and.b32  	%r404, %r403, 1073741824;
	setp.eq.s32 	%p239, %r404, 0;
	selp.f32 	%f302, 0f00000000, %f368, %p239;
	add.f32 	%f303, %f302, %f301;
	shfl.sync.idx.b32	%r405|%p240, %r212, 3, 31, -1;
	and.b32  	%r406, %r405, 536870912;
	setp.eq.s32 	%p241, %r406, 0;
	selp.f32 	%f304, 0f00000000, %f369, %p241;
	add.f32 	%f305, %f304, %f303;
	shfl.sync.idx.b32	%r407|%p242, %r212, 3, 31, -1;
	and.b32  	%r408, %r407, 268435456;
	setp.eq.s32 	%p243, %r408, 0;
	selp.f32 	%f306, 0f00000000, %f370, %p243;
	add.f32 	%f307, %f306, %f305;
	shfl.sync.idx.b32	%r409|%p244, %r212, 3, 31, -1;
	and.b32  	%r410, %r409, 134217728;
	setp.eq.s32 	%p245, %r410, 0;
	selp.f32 	%f308, 0f00000000, %f371, %p245;
	add.f32 	%f309, %f308, %f307;
	shfl.sync.idx.b32	%r411|%p246, %r212, 3, 31, -1;
	and.b32  	%r412, %r411, 67108864;
	setp.eq.s32 	%p247, %r412, 0;
	selp.f32 	%f310, 0f00000000, %f372, %p247;
	add.f32 	%f311, %f310, %f309;
	shfl.sync.idx.b32	%r413|%p248, %r212, 3, 31, -1;
	and.b32  	%r414, %r413, 33554432;
	setp.eq.s32 	%p249, %r414, 0;
	selp.f32 	%f312, 0f00000000, %f373, %p249;
	add.f32 	%f313, %f312, %f311;
	shfl.sync.idx.b32	%r415|%p250, %r212, 3, 31, -1;
	and.b32  	%r416, %r415, 16777216;
	setp.eq.s32 	%p251, %r416, 0;
	selp.f32 	%f314, 0f00000000, %f374, %p251;
	add.f32 	%f315, %f314, %f313;
	shfl.sync.idx.b32	%r417|%p252, %r212, 3, 31, -1;
	and.b32  	%r418, %r417, 8388608;
	setp.eq.s32 	%p253, %r418, 0;
	selp.f32 	%f316, 0f00000000, %f375, %p253;
	add.f32 	%f317, %f316, %f315;
	shfl.sync.idx.b32	%r419|%p254, %r212, 3, 31, -1;
	and.b32  	%r420, %r419, 4194304;
	setp.eq.s32 	%p255, %r420, 0;
	selp.f32 	%f318, 0f00000000, %f376, %p255;
	add.f32 	%f319, %f318, %f317;
	shfl.sync.idx.b32	%r421|%p256, %r212, 3, 31, -1;
	and.b32  	%r422, %r421, 2097152;
	setp.eq.s32 	%p257, %r422, 0;
	selp.f32 	%f320, 0f00000000, %f377, %p257;
	add.f32 	%f321, %f320, %f319;
	shfl.sync.idx.b32	%r423|%p258, %r212, 3, 31, -1;
	and.b32  	%r424, %r423, 1048576;
	setp.eq.s32 	%p259, %r424, 0;
	selp.f32 	%f322, 0f00000000, %f378, %p259;
	add.f32 	%f323, %f322, %f321;
	shfl.sync.idx.b32	%r425|%p260, %r212, 3, 31, -1;
	and.b32  	%r426, %r425, 524288;
	setp.eq.s32 	%p261, %r426, 0;
	selp.f32 	%f324, 0f00000000, %f379, %p261;
	add.f32 	%f325, %f324, %f323;
	shfl.sync.idx.b32	%r427|%p262, %r212, 3, 31, -1;
	and.b32  	%r428, %r427, 262144;
	setp.eq.s32 	%p263, %r428, 0;
	selp.f32 	%f326, 0f00000000, %f380, %p263;
	add.f32 	%f327, %f326, %f325;
	shfl.sync.idx.b32	%r429|%p264, %r212, 3, 31, -1;
	and.b32  	%r430, %r429, 131072;
	setp.eq.s32 	%p265, %r430, 0;
	selp.f32 	%f328, 0f00000000, %f381, %p265;
	add.f32 	%f329, %f328, %f327;
	shfl.sync.idx.b32	%r431|%p266, %r212, 3, 31, -1;
	and.b32  	%r432, %r431, 65536;
	setp.eq.s32 	%p267, %r432, 0;
	selp.f32 	%f330, 0f00000000, %f382, %p267;
	add.f32 	%f331, %f330, %f329;
	shfl.sync.idx.b32	%r433|%p268, %r212, 3, 31, -1;
	and.b32  	%r434, %r433, 32768;
	setp.eq.s32 	%p269, %r434, 0;
	selp.f32 	%f332, 0f00000000, %f383, %p269;
	add.f32 	%f333, %f332, %f331;
	shfl.sync.idx.b32	%r435|%p270, %r212, 3, 31, -1;
	and.b32  	%r436, %r435, 16384;
	setp.eq.s32 	%p271, %r436, 0;
	selp.f32 	%f334, 0f00000000, %f384, %p271;
	add.f32 	%f335, %f334, %f333;
	shfl.sync.idx.b32	%r437|%p272, %r212, 3, 31, -1;
	and.b32  	%r438, %r437, 8192;
	setp.eq.s32 	%p273, %r438, 0;
	selp.f32 	%f336, 0f00000000, %f385, %p273;
	add.f32 	%f337, %f336, %f335;
	shfl.sync.idx.b32	%r439|%p274, %r212, 3, 31, -1;
	and.b32  	%r440, %r439, 4096;
	setp.eq.s32 	%p275, %r440, 0;
	selp.f32 	%f338, 0f00000000, %f386, %p275;
	add.f32 	%f339, %f338, %f337;
	shfl.sync.idx.b32	%r441|%p276, %r212, 3, 31, -1;
	and.b32  	%r442, %r441, 2048;
	setp.eq.s32 	%p277, %r442, 0;
	selp.f32 	%f340, 0f00000000, %f387, %p277;
	add.f32 	%f341, %f340, %f339;
	shfl.sync.idx.b32	%r443|%p278, %r212, 3, 31, -1;
	and.b32  	%r444, %r443, 1024;
	setp.eq.s32 	%p279, %r444, 0;
	selp.f32 	%f342, 0f00000000, %f388, %p279;
	add.f32 	%f343, %f342, %f341;
	shfl.sync.idx.b32	%r445|%p280, %r212, 3, 31, -1;
	and.b32  	%r446, %r445, 512;
	setp.eq.s32 	%p281, %r446, 0;
	selp.f32 	%f344, 0f00000000, %f389, %p281;
	add.f32 	%f345, %f344, %f343;
	shfl.sync.idx.b32	%r447|%p282, %r212, 3, 31, -1;
	and.b32  	%r448, %r447, 256;
	setp.eq.s32 	%p283, %r448, 0;
	selp.f32 	%f346, 0f00000000, %f390, %p283;
	add.f32 	%f347, %f346, %f345;
	shfl.sync.idx.b32	%r449|%p284, %r212, 3, 31, -1;
	and.b32  	%r450, %r449, 128;
	setp.eq.s32 	%p285, %r450, 0;
	selp.f32 	%f348, 0f00000000, %f391, %p285;
	add.f32 	%f349, %f348, %f347;
	shfl.sync.idx.b32	%r451|%p286, %r212, 3, 31, -1;
	and.b32  	%r452, %r451, 64;
	setp.eq.s32 	%p287, %r452, 0;
	selp.f32 	%f350, 0f00000000, %f392, %p287;
	add.f32 	%f351, %f350, %f349;
	shfl.sync.idx.b32	%r453|%p288, %r212, 3, 31, -1;
	and.b32  	%r454, %r453, 32;
	setp.eq.s32 	%p289, %r454, 0;
	selp.f32 	%f352, 0f00000000, %f393, %p289;
	add.f32 	%f353, %f352, %f351;
	shfl.sync.idx.b32	%r455|%p290, %r212, 3, 31, -1;
	and.b32  	%r456, %r455, 16;
	setp.eq.s32 	%p291, %r456, 0;
	selp.f32 	%f354, 0f00000000, %f394, %p291;
	add.f32 	%f355, %f354, %f353;
	shfl.sync.idx.b32	%r457|%p292, %r212, 3, 31, -1;
	and.b32  	%r458, %r457, 8;
	setp.eq.s32 	%p293, %r458, 0;
	selp.f32 	%f356, 0f00000000, %f395, %p293;
	add.f32 	%f357, %f356, %f355;
	shfl.sync.idx.b32	%r459|%p294, %r212, 3, 31, -1;
	and.b32  	%r460, %r459, 4;
	setp.eq.s32 	%p295, %r460, 0;
	selp.f32 	%f358, 0f00000000, %f396, %p295;
	add.f32 	%f359, %f358, %f357;
	shfl.sync.idx.b32	%r461|%p296, %r212, 3, 31, -1;
	and.b32  	%r462, %r461, 2;
	setp.eq.s32 	%p297, %r462, 0;
	selp.f32 	%f360, 0f00000000, %f397, %p297;
	add.f32 	%f361, %f360, %f359;
	shfl.sync.idx.b32	%r463|%p298, %r212, 3, 31, -1;
	and.b32  	%r464, %r463, 1;
	setp.eq.b32 	%p299, %r464, 1;
	selp.f32 	%f362, %f398, 0f00000000, %p299;
	add.f32 	%f399, %f362, %f361;
	add.s32 	%r471, %r471, 8;
	add.s32 	%r470, %r470, 32;
	add.s64 	%rd96, %rd96, 32;
	add.s32 	%r472, %r25, 1;
	setp.lt.s32 	%p300, %r472, %r13;
	@%p300 bra 	$L__BB1_3;
$L__BB1_70:
	add.s32 	%r29, %r31, %r3;
	setp.ge.u32 	%p301, %r29, %r30;
	@%p301 bra 	$L__BB1_72;
	mul.lo.s32 	%r465, %r1, %r30;
	shl.b32 	%r466, %r465, 7;
	mul.wide.s32 	%rd86, %r466, 4;
	add.s64 	%rd87, %rd2, %rd86;
	mul.wide.u32 	%rd88, %r29, 4;
	add.s64 	%rd89, %rd87, %rd88;
	st.global.f32 	[%rd89], %f402;
	add.s32 	%r467, %r29, %r30;
	mul.wide.u32 	%rd90, %r467, 4;
	add.s64 	%rd91, %rd87, %rd90;
	st.global.f32 	[%rd91], %f401;
	add.s32 	%r468, %r467, %r30;
	mul.wide.u32 	%rd92, %r468, 4;
	add.s64 	%rd93, %rd87, %rd92;
	st.global.f32 	[%rd93], %f400;
	add.s32 	%r469, %r468, %r30;
	mul.wide.u32 	%rd94, %r469, 4;
	add.s64 	%rd95, %rd87, %rd94;
	st.global.f32 	[%rd95], %f399;
$L__BB1_72:
	ret;

}
	// .globl	_Z22spmm4_full_full_2_1024PKhPKfPfPKiS5_ii
.visible .entry _Z22spmm4_full_full_2_1024PKhPKfPfPKiS5_ii(
	.param .u64 .ptr .align 1 _Z22spmm4_full_full_2_1024PKhPKfPfPKiS5_ii_param_0,
	.param .u64 .ptr .align 1 _Z22spmm4_full_full_2_1024PKhPKfPfPKiS5_ii_param_1,
	.param .u64 .ptr .align 1 _Z22spmm4_full_full_2_1024PKhPKfPfPKiS5_ii_param_2,
	.param .u64 .ptr .align 1 _Z22spmm4_full_full_2_1024PKhPKfPfPKiS5_ii_param_3,
	.param .u64 .ptr .align 1 _Z22spmm4_full_full_2_1024PKhPKfPfPKiS5_ii_param_4,
	.param .u32 _Z22spmm4_full_full_2_1024PKhPKfPfPKiS5_ii_param_5,
	.param .u32 _Z22spmm4_full_full_2_1024PKhPKfPfPKiS5_ii_param_6
)
{
	.reg .pred 	%p<302>;
	.reg .b16 	%rs<2>;
	.reg .b32 	%r<477>;
	.reg .b32 	%f<403>;
	.reg .b64 	%rd<97>;

	ld.param.u64 	%rd8, [_Z22spmm4_full_full_2_1024PKhPKfPfPKiS5_ii_param_0];
	ld.param.u64 	%rd12, [_Z22spmm4_full_full_2_1024PKhPKfPfPKiS5_ii_param_1];
	ld.param.u64 	%rd9, [_Z22spmm4_full_full_2_1024PKhPKfPfPKiS5_ii_param_2];
	ld.param.u64 	%rd10, [_Z22spmm4_full_full_2_1024PKhPKfPfPKiS5_ii_param_3];
	ld.param.u64 	%rd11, [_Z22spmm4_full_full_2_1024PKhPKfPfPKiS5_ii_param_4];
	ld.param.u32 	%r31, [_Z22spmm4_full_full_2_1024PKhPKfPfPKiS5_ii_param_5];
	ld.param.u32 	%r29, [_Z22spmm4_full_full_2_1024PKhPKfPfPKiS5_ii_param_6];
	cvta.to.global.u64 	%rd1, %rd12;
	mov.u32 	%r32, %ctaid.x;
	mov.u32 	%r33, %nctaid.x;
	mov.u32 	%r34, %nctaid.y;
	mov.u32 	%r35, %ctaid.y;
	mov.u32 	%r36, %ctaid.z;
	mad.lo.s32 	%r37, %r32, %r33, %r35;
	mad.lo.s32 	%r38, %r37, %r34, %r36;
	// begin inline asm
	mov.u32 %r30, %laneid;
	// end inline asm
	mov.u32 	%r2, %tid.x;
	shl.b32 	%r39, %r38, 4;
	shr.u32 	%r40, %r2, 6;
	or.b32  	%r3, %r39, %r40;
	setp.ge.s32 	%p1, %r3, %r31;
	@%p1 bra 	$L__BB2_72;
	cvta.to.global.u64 	%rd13, %rd10;
	cvta.to.global.u64 	%rd2, %rd9;
	mul.wide.s32 	%rd14, %r3, 4;
	add.s64 	%rd15, %rd13, %rd14;
	ld.global.nc.u32 	%r4, [%rd15];
	ld.global.nc.u32 	%r41, [%rd15+4];
	sub.s32 	%r5, %r41, %r4;
	setp.lt.s32 	%p2, %r5, 1;
	mov.f32 	%f399, 0f00000000;
	mov.f32 	%f400, %f399;
	mov.f32 	%f401, %f399;
	mov.f32 	%f402, %f399;
	@%p2 bra 	$L__BB2_70;
	shr.u32 	%r474, %r30, 2;
	and.b32  	%r7, %r30, 3;
	and.b32  	%r43, %r2, 32;
	add.s32 	%r8, %r30, %r43;
	or.b32  	%r9, %r7, 12;
	or.b32  	%r10, %r7, 24;
	or.b32  	%r11, %r7, 28;
	mul.wide.s32 	%rd16, %r4, 4;
	cvta.to.global.u64 	%rd17, %rd11;
	add.s64 	%rd18, %rd16, %rd17;
	add.s64 	%rd96, %rd18, 16;
	cvta.to.global.u64 	%rd4, %rd8;
	add.s32 	%r44, %r5, 7;
	shr.s32 	%r45, %r44, 31;
	shr.u32 	%r46, %r45, 29;
	add.s32 	%r47, %r44, %r46;
	and.b32  	%r12, %r47, -8;
	shl.b32 	%r48, %r4, 2;
	cvt.s64.s32 	%rd5, %r48;
	mov.b32 	%r475, 0;
	mov.f32 	%f399, 0f00000000;
	mov.u32 	%r473, %r30;
$L__BB2_3:
	setp.ge.u32 	%p3, %r474, %r5;
	mov.b32 	%r476, 0;
	@%p3 bra 	$L__BB2_5;
	and.b32  	%r50, %r473, -4;
	or.b32  	%r51, %r50, %r7;
	cvt.u64.u32 	%rd19, %r51;
	add.s64 	%rd20, %rd19, %rd5;
	add.s64 	%rd21, %rd4, %rd20;
	ld.global.nc.u8 	%rs1, [%rd21];
	cvt.u32.u8 	%r52, %rs1;
	and.b32  	%r476, %r52, 15;
$L__BB2_5:
	setp.ge.s32 	%p4, %r475, %r5;
	mov.f32 	%f367, 0f00000000;
	@%p4 bra 	$L__BB2_7;
	ld.global.nc.u32 	%r53, [%rd96+-16];
	mul.lo.s32 	%r54, %r53, %r29;
	shl.b32 	%r55, %r54, 2;
	add.s32 	%r56, %r8, %r55;
	mul.wide.u32 	%rd22, %r56, 4;
	add.s64 	%rd23, %rd1, %rd22;
	ld.global.nc.f32 	%f367, [%rd23];
$L__BB2_7:
	setp.ge.s32 	%p5, %r475, %r5;
	mov.f32 	%f368, 0f00000000;
	@%p5 bra 	$L__BB2_9;
	ld.global.nc.u32 	%r57, [%rd96+-16];
	mul.lo.s32 	%r58, %r57, %r29;
	shl.b32 	%r59, %r58, 2;
	add.s32 	%r60, %r59, %r29;
	add.s32 	%r61, %r8, %r60;
	mul.wide.u32 	%rd24, %r61, 4;
	add.s64 	%rd25, %rd1, %rd24;
	ld.global.nc.f32 	%f368, [%rd25];
$L__BB2_9:
	setp.ge.s32 	%p6, %r475, %r5;
	mov.f32 	%f369, 0f00000000;
	@%p6 bra 	$L__BB2_11;
	ld.global.nc.u32 	%r62, [%rd96+-16];
	shl.b32 	%r63, %r62, 2;
	or.b32  	%r64, %r63, 2;
	mad.lo.s32 	%r65, %r64, %r29, %r8;
	mul.wide.u32 	%rd26, %r65, 4;
	add.s64 	%rd27, %rd1, %rd26;
	ld.global.nc.f32 	%f369, [%rd27];
$L__BB2_11:
	setp.ge.s32 	%p7, %r475, %r5;
	mov.f32 	%f370, 0f00000000;
	@%p7 bra 	$L__BB2_13;
	ld.global.nc.u32 	%r66, [%rd96+-16];
	shl.b32 	%r67, %r66, 2;
	or.b32  	%r68, %r67, 3;
	mad.lo.s32 	%r69, %r68, %r29, %r8;
	mul.wide.u32 	%rd28, %r69, 4;
	add.s64 	%rd29, %rd1, %rd28;
	ld.global.nc.f32 	%f370, [%rd29];
$L__BB2_13:
	add.s32 	%r18, %r475, 1;
	setp.ge.s32 	%p8, %r18, %r5;
	mov.f32 	%f371, 0f00000000;
	@%p8 bra 	$L__BB2_15;
	ld.global.nc.u32 	%r70, [%rd96+-12];
	mul.lo.s32 	%r71, %r70, %r29;
	shl.b32 	%r72, %r71, 2;
	add.s32 	%r73, %r8, %r72;
	mul.wide.u32 	%rd30, %r73, 4;
	add.s64 	%rd31, %rd1, %rd30;
	ld.global.nc.f32 	%f371, [%rd31];
$L__BB2_15:
	setp.ge.s32 	%p9, %r18, %r5;
	mov.f32 	%f372, 0f00000000;
	@%p9 bra 	$L__BB2_17;
	ld.global.nc.u32 	%r74, [%rd96+-12];
	mul.lo.s32 	%r75, %r74, %r29;
	shl.b32 	%r76, %r75, 2;
	add.s32 	%r77, %r76, %r29;
	add.s32 	%r78, %r8, %r77;
	mul.wide.u32 	%rd32, %r78, 4;
	add.s64 	%rd33, %rd1, %rd32;
	ld.global.nc.f32 	%f372, [%rd33];
$L__BB2_17:
	setp.ge.s32 	%p10, %r18, %r5;
	mov.f32 	%f373, 0f00000000;
	@%p10 bra 	$L__BB2_19;
	ld.global.nc.u32 	%r79, [%rd96+-12];
	shl.b32 	%r80, %r79, 2;
	or.b32  	%r81, %r80, 2;
	mad.lo.s32 	%r82, %r81, %r29, %r8;
	mul.wide.u32 	%rd34, %r82, 4;
	add.s64 	%rd35, %rd1, %rd34;
	ld.global.nc.f32 	%f373, [%rd35];
$L__BB2_19:
	setp.ge.s32 	%p11, %r18, %r5;
	mov.f32 	%f374, 0f00000000;
	@%p11 bra 	$L__BB2_21;
	ld.global.nc.u32 	%r83, [%rd96+-12];
	shl.b32 	%r84, %r83, 2;
	or.b32  	%r85, %r84, 3;
	mad.lo.s32 	%r86, %r85, %r29, %r8;
	mul.wide.u32 	%rd36, %r86, 4;
	add.s64 	%rd37, %rd1, %rd36;
	ld.global.nc.f32 	%f374, [%rd37];
$L__BB2_21:
	add.s32 	%r19, %r18, 1;
	setp.ge.s32 	%p12, %r19, %r5;
	mov.f32 	%f375, 0f00000000;
	@%p12 bra 	$L__BB2_23;
	ld.global.nc.u32 	%r87, [%rd96+-8];
	mul.lo.s32 	%r88, %r87, %r29;
	shl.b32 	%r89, %r88, 2;
	add.s32 	%r90, %r8, %r89;
	mul.wide.u32 	%rd38, %r90, 4;
	add.s64 	%rd39, %rd1, %rd38;
	ld.global.nc.f32 	%f375, [%rd39];
$L__BB2_23:
	mov.f32 	%f376, 0f00000000;
	@%p12 bra 	$L__BB2_25;
	ld.global.nc.u32 	%r91, [%rd96+-8];
	mul.lo.s32 	%r92, %r91, %r29;
	shl.b32 	%r93, %r92, 2;
	add.s32 	%r94, %r93, %r29;
	add.s32 	%r95, %r8, %r94;
	mul.wide.u32 	%rd40, %r95, 4;
	add.s64 	%rd41, %rd1, %rd40;
	ld.global.nc.f32 	%f376, [%rd41];
$L__BB2_25:
	mov.f32 	%f377, 0f00000000;
	@%p12 bra 	$L__BB2_27;
	ld.global.nc.u32 	%r96, [%rd96+-8];
	shl.b32 	%r97, %r96, 2;
	or.b32  	%r98, %r97, 2;
	mad.lo.s32 	%r99, %r98, %r29, %r8;
	mul.wide.u32 	%rd42, %r99, 4;
	add.s64 	%rd43, %rd1, %rd42;
	ld.global.nc.f32 	%f377, [%rd43];
$L__BB2_27:
	mov.f32 	%f378, 0f00000000;
	@%p12 bra 	$L__BB2_29;
	ld.global.nc.u32 	%r100, [%rd96+-8];
	shl.b32 	%r101, %r100, 2;
	or.b32  	%r102, %r101, 3;
	mad.lo.s32 	%r103, %r102, %r29, %r8;
	mul.wide.u32 	%rd44, %r103, 4;
	add.s64 	%rd45, %rd1, %rd44;
	ld.global.nc.f32 	%f378, [%rd45];
$L__BB2_29:
	add.s32 	%r20, %r19, 1;
	setp.ge.s32 	%p16, %r20, %r5;
	mov.f32 	%f379, 0f00000000;
	@%p16 bra 	$L__BB2_31;
	ld.global.nc.u32 	%r104, [%rd96+-4];
	mul.lo.s32 	%r105, %r104, %r29;
	shl.b32 	%r106, %r105, 2;
	add.s32 	%r107, %r8, %r106;
	mul.wide.u32 	%rd46, %r107, 4;
	add.s64 	%rd47, %rd1, %rd46;
	ld.global.nc.f32 	%f379, [%rd47];
$L__BB2_31:
	mov.f32 	%f380, 0f00000000;
	@%p16 bra 	$L__BB2_33;
	ld.global.nc.u32 	%r108, [%rd96+-4];
	mul.lo.s32 	%r109, %r108, %r29;
	shl.b32 	%r110, %r109, 2;
	add.s32 	%r111, %r110, %r29;
	add.s32 	%r112, %r8, %r111;
	mul.wide.u32 	%rd48, %r112, 4;
	add.s64 	%rd49, %rd1, %rd48;
	ld.global.nc.f32 	%f380, [%rd49];
$L__BB2_33:
	mov.f32 	%f381, 0f00000000;
	@%p16 bra 	$L__BB2_35;
	ld.global.nc.u32 	%r113, [%rd96+-4];
	shl.b32 	%r114, %r113, 2;
	or.b32  	%r115, %r114, 2;
	mad.lo.s32 	%r116, %r115, %r29, %r8;
	mul.wide.u32 	%rd50, %r116, 4;
	add.s64 	%rd51, %rd1, %rd50;
	ld.global.nc.f32 	%f381, [%rd51];
$L__BB2_35:
	mov.f32 	%f382, 0f00000000;
	@%p16 bra 	$L__BB2_37;
	ld.global.nc.u32 	%r117, [%rd96+-4];
	shl.b32 	%r118, %r117, 2;
	or.b32  	%r119, %r118, 3;
	mad.lo.s32 	%r120, %r119, %r29, %r8;
	mul.wide.u32 	%rd52, %r120, 4;
	add.s64 	%rd53, %rd1, %rd52;
	ld.global.nc.f32 	%f382, [%rd53];
$L__BB2_37:
	add.s32 	%r21, %r20, 1;
	setp.ge.s32 	%p20, %r21, %r5;
	mov.f32 	%f383, 0f00000000;
	@%p20 bra 	$L__BB2_39;
	ld.global.nc.u32 	%r121, [%rd96];
	mul.lo.s32 	%r122, %r121, %r29;
	shl.b32 	%r123, %r122, 2;
	add.s32 	%r124, %r8, %r123;
	mul.wide.u32 	%rd54, %r124, 4;
	add.s64 	%rd55, %rd1, %rd54;
	ld.global.nc.f32 	%f383, [%rd55];
$L__BB2_39:
	mov.f32 	%f384, 0f00000000;
	@%p20 bra 	$L__BB2_41;
	ld.global.nc.u32 	%r125, [%rd96];
	mul.lo.s32 	%r126, %r125, %r29;
	shl.b32 	%r127, %r126, 2;
	add.s32 	%r128, %r127, %r29;
	add.s32 	%r129, %r8, %r128;
	mul.wide.u32 	%rd56, %r129, 4;
	add.s64 	%rd57, %rd1, %rd56;
	ld.global.nc.f32 	%f384, [%rd57];
$L__BB2_41:
	mov.f32 	%f385, 0f00000000;
	@%p20 bra 	$L__BB2_43;
	ld.global.nc.u32 	%r130, [%rd96];
	shl.b32 	%r131, %r130, 2;
	or.b32  	%r132, %r131, 2;
	mad.lo.s32 	%r133, %r132, %r29, %r8;
	mul.wide.u32 	%rd58, %r133, 4;
	add.s64 	%rd59, %rd1, %rd58;
	ld.global.nc.f32 	%f385, [%rd59];
$L__BB2_43:
	mov.f32 	%f386, 0f00000000;
	@%p20 bra 	$L__BB2_45;
	ld.global.nc.u32 	%r134, [%rd96];
	shl.b32 	%r135, %r134, 2;
	or.b32  	%r136, %r135, 3;
	mad.lo.s32 	%r137, %r136, %r29, %r8;
	mul.wide.u32 	%rd60, %r137, 4;
	add.s64 	%rd61, %rd1, %rd60;
	ld.global.nc.f32 	%f386, [%rd61];
$L__BB2_45:
	add.s32 	%r22, %r21, 1;
	setp.ge.s32 	%p24, %r22, %r5;
	mov.f32 	%f387, 0f00000000;
	@%p24 bra 	$L__BB2_47;
	ld.global.nc.u32 	%r138, [%rd96+4];
	mul.lo.s32 	%r139, %r138, %r29;
	shl.b32 	%r140, %r139, 2;
	add.s32 	%r141, %r8, %r140;
	mul.wide.u32 	%rd62, %r141, 4;
	add.s64 	%rd63, %rd1, %rd62;
	ld.global.nc.f32 	%f387, [%rd63];
$L__BB2_47:
	mov.f32 	%f388, 0f00000000;
	@%p24 bra 	$L__BB2_49;
	ld.global.nc.u32 	%r142, [%rd96+4];
	mul.lo.s32 	%r143, %r142, %r29;
	shl.b32 	%r144, %r143, 2;
	add.s32 	%r145, %r144, %r29;
	add.s32 	%r146, %r8, %r145;
	mul.wide.u32 	%rd64, %r146, 4;
	add.s64 	%rd65, %rd1, %rd64;
	ld.global.nc.f32 	%f388, [%rd65];
$L__BB2_49:
	mov.f32 	%f389, 0f00000000;
	@%p24 bra 	$L__BB2_51;
	ld.global.nc.u32 	%r147, [%rd96+4];
	shl.b32 	%r148, %r147, 2;
	or.b32  	%r149, %r148, 2;
	mad.lo.s32 	%r150, %r149, %r29, %r8;
	mul.wide.u32 	%rd66, %r150, 4;
	add.s64 	%rd67, %rd1, %rd66;
	ld.global.nc.f32 	%f389, [%rd67];
$L__BB2_51:
	mov.f32 	%f390, 0f00000000;
	@%p24 bra 	$L__BB2_53;
	ld.global.nc.u32 	%r151, [%rd96+4];
	shl.b32 	%r152, %r151, 2;
	or.b32  	%r153, %r152, 3;
	mad.lo.s32 	%r154, %r153, %r29, %r8;
	mul.wide.u32 	%rd68, %r154, 4;
	add.s64 	%rd69, %rd1, %rd68;
	ld.global.nc.f32 	%f390, [%rd69];
$L__BB2_53:
	add.s32 	%r23, %r22, 1;
	setp.ge.s32 	%p28, %r23, %r5;
	mov.f32 	%f391, 0f00000000;
	@%p28 bra 	$L__BB2_55;
	ld.global.nc.u32 	%r155, [%rd96+8];
	mul.lo.s32 	%r156, %r155, %r29;
	shl.b32 	%r157, %r156, 2;
	add.s32 	%r158, %r8, %r157;
	mul.wide.u32 	%rd70, %r158, 4;
	add.s64 	%rd71, %rd1, %rd70;
	ld.global.nc.f32 	%f391, [%rd71];
$L__BB2_55:
	mov.f32 	%f392, 0f00000000;
	@%p28 bra 	$L__BB2_57;
	ld.global.nc.u32 	%r159, [%rd96+8];
	mul.lo.s32 	%r160, %r159, %r29;
	shl.b32 	%r161, %r160, 2;
	add.s32 	%r162, %r161, %r29;
	add.s32 	%r163, %r8, %r162;
	mul.wide.u32 	%rd72, %r163, 4;
	add.s64 	%rd73, %rd1, %rd72;
	ld.global.nc.f32 	%f392, [%rd73];
$L__BB2_57:
	mov.f32 	%f393, 0f00000000;
	@%p28 bra 	$L__BB2_59;
	ld.global.nc.u32 	%r164, [%rd96+8];
	shl.b32 	%r165, %r164, 2;
	or.b32  	%r166, %r165, 2;
	mad.lo.s32 	%r167, %r166, %r29, %r8;
	mul.wide.u32 	%rd74, %r167, 4;
	add.s64 	%rd75, %rd1, %rd74;
	ld.global.nc.f32 	%f393, [%rd75];
$L__BB2_59:
	mov.f32 	%f394, 0f00000000;
	@%p28 bra 	$L__BB2_61;
	ld.global.nc.u32 	%r168, [%rd96+8];
	shl.b32 	%r169, %r168, 2;
	or.b32  	%r170, %r169, 3;
	mad.lo.s32 	%r171, %r170, %r29, %r8;
	mul.wide.u32 	%rd76, %r171, 4;
	add.s64 	%rd77, %rd1, %rd76;
	ld.global.nc.f32 	%f394, [%rd77];
$L__BB2_61:
	add.s32 	%r24, %r23, 1;
	setp.ge.s32 	%p32, %r24, %r5;
	mov.f32 	%f395, 0f00000000;
	@%p32 bra 	$L__BB2_63;
	ld.global.nc.u32 	%r172, [%rd96+12];
	mul.lo.s32 	%r173, %r172, %r29;
	shl.b32 	%r174, %r173, 2;
	add.s32 	%r175, %r8, %r174;
	mul.wide.u32 	%rd78, %r175, 4;
	add.s64 	%rd79, %rd1, %rd78;
	ld.global.nc.f32 	%f395, [%rd79];
$L__BB2_63:
	mov.f32 	%f396, 0f00000000;
	@%p32 bra 	$L__BB2_65;
	ld.global.nc.u32 	%r176, [%rd96+12];
	mul.lo.s32 	%r177, %r176, %r29;
	shl.b32 	%r178, %r177, 2;
	add.s32 	%r179, %r178, %r29;
	add.s32 	%r180, %r8, %r179;
	mul.wide.u32 	%rd80, %r180, 4;
	add.s64 	%rd81, %rd1, %rd80;
	ld.global.nc.f32 	%f396, [%rd81];
$L__BB2_65:
	mov.f32 	%f397, 0f00000000;
	@%p32 bra 	$L__BB2_67;
	ld.global.nc.u32 	%r181, [%rd96+12];
	shl.b32 	%r182, %r181, 2;
	or.b32  	%r183, %r182, 2;
	mad.lo.s32 	%r184, %r183, %r29, %r8;
	mul.wide.u32 	%rd82, %r184, 4;
	add.s64 	%rd83, %rd1, %rd82;
	ld.global.nc.f32 	%f397, [%rd83];
$L__BB2_67:
	mov.f32 	%f398, 0f00000000;
	@%p32 bra 	$L__BB2_69;
	ld.global.nc.u32 	%r185, [%rd96+12];
	shl.b32 	%r186, %r185, 2;
	or.b32  	%r187, %r186, 3;
	mad.lo.s32 	%r188, %r187, %r29, %r8;
	mul.wide.u32 	%rd84, %r188, 4;
	add.s64 	%rd85, %rd1, %rd84;
	ld.global.nc.f32 	%f398, [%rd85];
$L__BB2_69:
	shfl.sync.idx.b32	%r189|%p36, %r476, %r7, 31, -1;
	shl.b32 	%r190, %r189, 28;
	or.b32  	%r191, %r7, 4;
	shfl.sync.idx.b32	%r192|%p37, %r476, %r191, 31, -1;
	shl.b32 	%r193, %r192, 24;
	or.b32  	%r194, %r193, %r190;
	or.b32  	%r195, %r7, 8;
	shfl.sync.idx.b32	%r196|%p38, %r476, %r195, 31, -1;
	shl.b32 	%r197, %r196, 20;
	or.b32  	%r198, %r194, %r197;
	shfl.sync.idx.b32	%r199|%p39, %r476, %r9, 31, -1;
	shl.b32 	%r200, %r199, 16;
	or.b32  	%r201, %r198, %r200;
	or.b32  	%r202, %r7, 16;
	shfl.sync.idx.b32	%r203|%p40, %r476, %r202, 31, -1;
	shl.b32 	%r204, %r203, 12;
	or.b32  	%r205, %r201, %r204;
	or.b32  	%r206, %r7, 20;
	shfl.sync.idx.b32	%r207|%p41, %r476, %r206, 31, -1;
	shl.b32 	%r208, %r207, 8;
	or.b32  	%r209, %r205, %r208;
	shfl.sync.idx.b32	%r210|%p42, %r476, %r10, 31, -1;
	shl.b32 	%r211, %r210, 4;
	or.b32  	%r212, %r209, %r211;
	shfl.sync.idx.b32	%r213|%p43, %r476, %r11, 31, -1;
	or.b32  	%r214, %r212, %r213;
	shfl.sync.idx.b32	%r215|%p44, %r214, 0, 31, -1;
	setp.gt.s32 	%p45, %r215, -1;
	selp.f32 	%f111, 0f00000000, %f367, %p45;
	add.f32 	%f112, %f111, %f402;
	shfl.sync.idx.b32	%r216|%p46, %r214, 0, 31, -1;
	and.b32  	%r217, %r216, 1073741824;
	setp.eq.s32 	%p47, %r217, 0;
	selp.f32 	%f113, 0f00000000, %f368, %p47;
	add.f32 	%f114, %f113, %f112;
	shfl.sync.idx.b32	%r218|%p48, %r214, 0, 31, -1;
	and.b32  	%r219, %r218, 536870912;
	setp.eq.s32 	%p49, %r219, 0;
	selp.f32 	%f115, 0f00000000, %f369, %p49;
	add.f32 	%f116, %f115, %f114;
	shfl.sync.idx.b32	%r220|%p50, %r214, 0, 31, -1;
	and.b32  	%r221, %r220, 268435456;
	setp.eq.s32 	%p51, %r221, 0;
	selp.f32 	%f117, 0f00000000, %f370, %p51;
	add.f32 	%f118, %f117, %f116;
	shfl.sync.idx.b32	%r222|%p52, %r214, 0, 31, -1;
	and.b32  	%r223, %r222, 134217728;
	setp.eq.s32 	%p53, %r223, 0;
	selp.f32 	%f119, 0f00000000, %f371, %p53;
	add.f32 	%f120, %f119, %f118;
	shfl.sync.idx.b32	%r224|%p54, %r214, 0, 31, -1;
	and.b32  	%r225, %r224, 67108864;
	setp.eq.s32 	%p55, %r225, 0;
	selp.f32 	%f121, 0f00000000, %f372, %p55;
	add.f32 	%f122, %f121, %f120;
	shfl.sync.idx.b32	%r226|%p56, %r214, 0, 31, -1;
	and.b32  	%r227, %r226, 33554432;
	setp.eq.s32 	%p57, %r227, 0;
	selp.f32 	%f123, 0f00000000, %f373, %p57;
	add.f32 	%f124, %f123, %f122;
	shfl.sync.idx.b32	%r228|%p58, %r214, 0, 31, -1;
	and.b32  	%r229, %r228, 16777216;
	setp.eq.s32 	%p59, %r229, 0;
	selp.f32 	%f125, 0f00000000, %f374, %p59;
	add.f32 	%f126, %f125, %f124;
	shfl.sync.idx.b32	%r230|%p60, %r214, 0, 31, -1;
	and.b32  	%r231, %r230, 8388608;
	setp.eq.s32 	%p61, %r231, 0;
	selp.f32 	%f127, 0f00000000, %f375, %p61;
	add.f32 	%f128, %f127, %f126;
	shfl.sync.idx.b32	%r232|%p62, %r214, 0, 31, -1;
	and.b32  	%r233, %r232, 4194304;
	setp.eq.s32 	%p63, %r233, 0;
	selp.f32 	%f129, 0f00000000, %f376, %p63;
	add.f32 	%f130, %f129, %f128;
	shfl.sync.idx.b32	%r234|%p64, %r214, 0, 31, -1;
	and.b32  	%r235, %r234, 2097152;
	setp.eq.s32 	%p65, %r235, 0;
	selp.f32 	%f131, 0f00000000, %f377, %p65;
	add.f32 	%f132, %f131, %f130;
	shfl.sync.idx.b32	%r236|%p66, %r214, 0, 31, -1;
	and.b32  	%r237, %r236, 1048576;
	setp.eq.s32 	%p67, %r237, 0;
	selp.f32 	%f133, 0f00000000, %f378, %p67;
	add.f32 	%f134, %f133, %f132;
	shfl.sync.idx.b32	%r238|%p68, %r214, 0, 31, -1;
	and.b32  	%r239, %r238, 524288;
	setp.eq.s32 	%p69, %r239, 0;
	selp.f32 	%f135, 0f00000000, %f379, %p69;
	add.f32 	%f136, %f135, %f134;
	shfl.sync.idx.b32	%r240|%p70, %r214, 0, 31, -1;
	and.b32  	%r241, %r240, 262144;
	setp.eq.s32 	%p71, %r241, 0;
	selp.f32 	%f137, 0f00000000, %f380, %p71;
	add.f32 	%f138, %f137, %f136;
	shfl.sync.idx.b32	%r242|%p72, %r214, 0, 31, -1;
	and.b32  	%r243, %r242, 131072;
	setp.eq.s32 	%p73, %r243, 0;
	selp.f32 	%f139, 0f00000000, %f381, %p73;
	add.f32 	%f140, %f139, %f138;
	shfl.sync.idx.b32	%r244|%p74, %r214, 0, 31, -1;
	and.b32  	%r245, %r244, 65536;
	setp.eq.s32 	%p75, %r245, 0;
	selp.f32 	%f141, 0f00000000, %f382, %p75;
	add.f32 	%f142, %f141, %f140;
	shfl.sync.idx.b32	%r246|%p76, %r214, 0, 31, -1;
	and.b32  	%r247, %r246, 32768;
	setp.eq.s32 	%p77, %r247, 0;
	selp.f32 	%f143, 0f00000000, %f383, %p77;
	add.f32 	%f144, %f143, %f142;
	shfl.sync.idx.b32	%r248|%p78, %r214, 0, 31, -1;
	and.b32  	%r249, %r248, 16384;
	setp.eq.s32 	%p79, %r249, 0;
	selp.f32 	%f145, 0f00000000, %f384, %p79;
	add.f32 	%f146, %f145, %f144;
	shfl.sync.idx.b32	%r250|%p80, %r214, 0, 31, -1;
	and.b32  	%r251, %r250, 8192;
	setp.eq.s32 	%p81, %r251, 0;
	selp.f32 	%f147, 0f00000000, %f385, %p81;
	add.f32 	%f148, %f147, %f146;
	shfl.sync.idx.b32	%r252|%p82, %r214, 0, 31, -1;
	and.b32  	%r253, %r252, 4096;
	setp.eq.s32 	%p83, %r253, 0;
	selp.f32 	%f149, 0f00000000, %f386, %p83;
	add.f32 	%f150, %f149, %f148;
	shfl.sync.idx.b32	%r254|%p84, %r214, 0, 31, -1;
	and.b32  	%r255, %r254, 2048;
	setp.eq.s32 	%p85, %r255, 0;
	selp.f32 	%f151, 0f00000000, %f387, %p85;
	add.f32 	%f152, %f151, %f150;
	shfl.sync.idx.b32	%r256|%p86, %r214, 0, 31, -1;
	and.b32  	%r257, %r256, 1024;
	setp.eq.s32 	%p87, %r257, 0;
	selp.f32 	%f153, 0f00000000, %f388, %p87;
	add.f32 	%f154, %f153, %f152;
	shfl.sync.idx.b32	%r258|%p88, %r214, 0, 31, -1;
	and.b32  	%r259, %r258, 512;
	setp.eq.s32 	%p89, %r259, 0;
	selp.f32 	%f155, 0f00000000, %f389, %p89;
	add.f32 	%f156, %f155, %f154;
	shfl.sync.idx.b32	%r260|%p90, %r214, 0, 31, -1;
	and.b32  	%r261, %r260, 256;
	setp.eq.s32 	%p91, %r261, 0;
	selp.f32 	%f157, 0f00000000, %f390, %p91;
	add.f32 	%f158, %f157, %f156;
	shfl.sync.idx.b32	%r262|%p92, %r214, 0, 31, -1;
	and.b32  	%r263, %r262, 128;
	setp.eq.s32 	%p93, %r263, 0;
	selp.f32 	%f159, 0f00000000, %f391, %p93;
	add.f32 	%f160, %f159, %f158;
	shfl.sync.idx.b32	%r264|%p94, %r214, 0, 31, -1;
	and.b32  	%r265, %r264, 64;
	setp.eq.s32 	%p95, %r265, 0;
	selp.f32 	%f161, 0f00000000, %f392, %p95;
	add.f32 	%f162, %f161, %f160;
	shfl.sync.idx.b32	%r266|%p96, %r214, 0, 31, -1;
	and.b32  	%r267, %r266, 32;
	setp.eq.s32 	%p97, %r267, 0;
	selp.f32 	%f163, 0f00000000, %f393, %p97;
	add.f32 	%f164, %f163, %f162;
	shfl.sync.idx.b32	%r268|%p98, %r214, 0, 31, -1;
	and.b32  	%r269, %r268, 16;
	setp.eq.s32 	%p99, %r269, 0;
	selp.f32 	%f165, 0f00000000, %f394, %p99;
	add.f32 	%f166, %f165, %f164;
	shfl.sync.idx.b32	%r270|%p100, %r214, 0, 31, -1;
	and.b32  	%r271, %r270, 8;
	setp.eq.s32 	%p101, %r271, 0;
	selp.f32 	%f167, 0f00000000, %f395, %p101;
	add.f32 	%f168, %f167, %f166;
	shfl.sync.idx.b32	%r272|%p102, %r214, 0, 31, -1;
	and.b32  	%r273, %r272, 4;
	setp.eq.s32 	%p103, %r273, 0;
	selp.f32 	%f169, 0f00000000, %f396, %p103;
	add.f32 	%f170, %f169, %f168;
	shfl.sync.idx.b32	%r274|%p104, %r214, 0, 31, -1;
	and.b32  	%r275, %r274, 2;
	setp.eq.s32 	%p105, %r275, 0;
	selp.f32 	%f171, 0f00000000, %f397, %p105;
	add.f32 	%f172, %f171, %f170;
	shfl.sync.idx.b32	%r276|%p106, %r214, 0, 31, -1;
	and.b32  	%r277, %r276, 1;
	setp.eq.b32 	%p107, %r277, 1;
	selp.f32 	%f173, %f398, 0f00000000, %p107;
	add.f32 	%f402, %f173, %f172;
	shfl.sync.idx.b32	%r278|%p108, %r214, 1, 31, -1;
	setp.gt.s32 	%p109, %r278, -1;
	selp.f32 	%f174, 0f00000000, %f367, %p109;
	add.f32 	%f175, %f174, %f401;
	shfl.sync.idx.b32	%r279|%p110, %r214, 1, 31, -1;
	and.b32  	%r280, %r279, 1073741824;
	setp.eq.s32 	%p111, %r280, 0;
	selp.f32 	%f176, 0f00000000, %f368, %p111;
	add.f32 	%f177, %f176, %f175;
	shfl.sync.idx.b32	%r281|%p112, %r214, 1, 31, -1;
	and.b32  	%r282, %r281, 536870912;
	setp.eq.s32 	%p113, %r282, 0;
	selp.f32 	%f178, 0f00000000, %f369, %p113;
	add.f32 	%f179, %f178, %f177;
	shfl.sync.idx.b32	%r283|%p114, %r214, 1, 31, -1;
	and.b32  	%r284, %r283, 268435456;
	setp.eq.s32 	%p115, %r284, 0;
	selp.f32 	%f180, 0f00000000, %f370, %p115;
	add.f32 	%f181, %f180, %f179;
	shfl.sync.idx.b32	%r285|%p116, %r214, 1, 31, -1;
	and.b32  	%r286, %r285, 134217728;
	setp.eq.s32 	%p117, %r286, 0;
	selp.f32 	%f182, 0f00000000, %f371, %p117;
	add.f32 	%f183, %f182, %f181;
	shfl.sync.idx.b32	%r287|%p118, %r214, 1, 31, -1;
	and.b32  	%r288, %r287, 67108864;
	setp.eq.s32 	%p119, %r288, 0;
	selp.f32 	%f184, 0f00000000, %f372, %p119;
	add.f32 	%f185, %f184, %f183;
	shfl.sync.idx.b32	%r289|%p120, %r214, 1, 31, -1;
	and.b32  	%r290, %r289, 33554432;
	setp.eq.s32 	%p121, %r290, 0;
	selp.f32 	%f186, 0f00000000, %f373, %p121;
	add.f32 	%f187, %f186, %f185;
	shfl.sync.idx.b32	%r291|%p122, %r214, 1, 31, -1;
	and.b32  	%r292, %r291, 16777216;
	setp.eq.s32 	%p123, %r292, 0;
	selp.f32 	%f188, 0f00000000, %f374, %p123;
	add.f32 	%f189, %f188, %f187;
	shfl.sync.idx.b32	%r293|%p124, %r214, 1, 31, -1;
	and.b32  	%r294, %r293, 8388608;
	setp.eq.s32 	%p125, %r294, 0;
	selp.f32 	%f190, 0f00000000, %f375, %p125;
	add.f32 	%f191, %f190, %f189;
	shfl.sync.idx.b32	%r295|%p126, %r214, 1, 31, -1;
	and.b32  	%r296, %r295, 4194304;
	setp.eq.s32 	%p127, %r296, 0;
	selp.f32 	%f192, 0f00000000, %f376, %p127;
	add.f32 	%f193, %f192, %f191;
	shfl.sync.idx.b32	%r297|%p128, %r214, 1, 31, -1;
	and.b32  	%r298, %r297, 2097152;
	setp.eq.s32 	%p129, %r298, 0;
	selp.f32 	%f194, 0f00000000, %f377, %p129;
	add.f32 	%f195, %f194, %f193;
	shfl.sync.idx.b32	%r299|%p130, %r214, 1, 31, -1;
	and.b32  	%r300, %r299, 1048576;
	setp.eq.s32 	%p131, %r300, 0;
	selp.f32 	%f196, 0f00000000, %f378, %p131;
	add.f32 	%f197, %f196, %f195;
	shfl.sync.idx.b32	%r301|%p132, %r214, 1, 31, -1;
	and.b32  	%r302, %r301, 524288;
	setp.eq.s32 	%p133, %r302, 0;
	selp.f32 	%f198, 0f00000000, %f379, %p133;
	add.f32 	%f199, %f198, %f197;
	shfl.sync.idx.b32	%r303|%p134, %r214, 1, 31, -1;
	and.b32  	%r304, %r303, 262144;
	setp.eq.s32 	%p135, %r304, 0;
	selp.f32 	%f200, 0f00000000, %f380, %p135;
	add.f32 	%f201, %f200, %f199;
	shfl.sync.idx.b32	%r305|%p136, %r214, 1, 31, -1;
	and.b32  	%r306, %r305, 131072;
	setp.eq.s32 	%p137, %r306, 0;
	selp.f32 	%f202, 0f00000000, %f381, %p137;
	add.f32 	%f203, %f202, %f201;
	shfl.sync.idx.b32	%r307|%p138, %r214, 1, 31, -1;
	and.b32  	%r308, %r307, 65536;
	setp.eq.s32 	%p139, %r308, 0;
	selp.f32 	%f204, 0f00000000, %f382, %p139;
	add.f32 	%f205, %f204, %f203;
	shfl.sync.idx.b32	%r309|%p140, %r214, 1, 31, -1;
	and.b32  	%r310, %r309, 32768;
	setp.eq.s32 	%p141, %r310, 0;
	selp.f32 	%f206, 0f00000000, %f383, %p141;
	add.f32 	%f207, %f206, %f205;
	shfl.sync.idx.b32	%r311|%p142, %r214, 1, 31, -1;
	and.b32  	%r312, %r311, 16384;
	setp.eq.s32 	%p143, %r312, 0;
	selp.f32 	%f208, 0f00000000, %f384, %p143;
	add.f32 	%f209, %f208, %f207;
	shfl.sync.idx.b32	%r313|%p144, %r214, 1, 31, -1;
	and.b32  	%r314, %r313, 8192;
	setp.eq.s32 	%p145, %r314, 0;
	selp.f32 	%f210, 0f00000000, %f385, %p145;
	add.f32 	%f211, %f210, %f209;
	shfl.sync.idx.b32	%r315|%p146, %r214, 1, 31, -1;
	and.b32  	%r316, %r315, 4096;
	setp.eq.s32 	%p147, %r316, 0;
	selp.f32 	%f212, 0f00000000, %f386, %p147;
	add.f32 	%f213, %f212, %f211;
	shfl.sync.idx.b32	%r317|%p148, %r214, 1, 31, -1;
	and.b32  	%r318, %r317, 2048;
	setp.eq.s32 	%p149, %r318, 0;
	selp.f32 	%f214, 0f00000000, %f387, %p149;
	add.f32 	%f215, %f214, %f213;
	shfl.sync.idx.b32	%r319|%p150, %r214, 1, 31, -1;
	and.b32  	%r320, %r319, 1024;
	setp.eq.s32 	%p151, %r320, 0;
	selp.f32 	%f216, 0f00000000, %f388, %p151;
	add.f32 	%f217, %f216, %f215;
	shfl.sync.idx.b32	%r321|%p152, %r214, 1, 31, -1;
	and.b32  	%r322, %r321, 512;
	setp.eq.s32 	%p153, %r322, 0;
	selp.f32 	%f218, 0f00000000, %f389, %p153;
	add.f32 	%f219, %f218, %f217;
	shfl.sync.idx.b32	%r323|%p154, %r214, 1, 31, -1;
	and.b32  	%r324, %r323, 256;
	setp.eq.s32 	%p155, %r324, 0;
	selp.f32 	%f220, 0f00000000, %f390, %p155;
	add.f32 	%f221, %f220, %f219;
	shfl.sync.idx.b32	%r325|%p156, %r214, 1, 31, -1;
	and.b32  	%r326, %r325, 128;
	setp.eq.s32 	%p157, %r326, 0;
	selp.f32 	%f222, 0f00000000, %f391, %p157;
	add.f32 	%f223, %f222, %f221;
	shfl.sync.idx.b32	%r327|%p158, %r214, 1, 31, -1;
	and.b32  	%r328, %r327, 64;
	setp.eq.s32 	%p159, %r328, 0;
	selp.f32 	%f224, 0f00000000, %f392, %p159;
	add.f32 	%f225, %f224, %f223;
	shfl.sync.idx.b32	%r329|%p160, %r214, 1, 31, -1;
	and.b32  	%r330, %r329, 32;
	setp.eq.s32 	%p161, %r330, 0;
	selp.f32 	%f226, 0f00000000, %f393, %p161;
	add.f32 	%f227, %f226, %f225;
	shfl.sync.idx.b32	%r331|%p162, %r214, 1, 31, -1;
	and.b32  	%r332, %r331, 16;
	setp.eq.s32 	%p163, %r332, 0;
	selp.f32 	%f228, 0f00000000, %f394, %p163;
	add.f32 	%f229, %f228, %f227;
	shfl.sync.idx.b32	%r333|%p164, %r214, 1, 31, -1;
	and.b32  	%r334, %r333, 8;
	setp.eq.s32 	%p165, %r334, 0;
	selp.f32 	%f230, 0f00000000, %f395, %p165;
	add.f32 	%f231, %f230, %f229;
	shfl.sync.idx.b32	%r335|%p166, %r214, 1, 31, -1;
	and.b32  	%r336, %r335, 4;
	setp.eq.s32 	%p167, %r336, 0;
	selp.f32 	%f232, 0f00000000, %f396, %p167;
	add.f32 	%f233, %f232, %f231;
	shfl.sync.idx.b32	%r337|%p168, %r214, 1, 31, -1;
	and.b32  	%r338, %r337, 2;
	setp.eq.s32 	%p169, %r338, 0;
	selp.f32 	%f234, 0f00000000, %f397, %p169;
	add.f32 	%f235, %f234, %f233;
	shfl.sync.idx.b32	%r339|%p170, %r214, 1, 31, -1;
	and.b32  	%r340, %r339, 1;
	setp.eq.b32 	%p171, %r340, 1;
	selp.f32 	%f236, %f398, 0f00000000, %p171;
	add.f32 	%f401, %f236, %f235;
	shfl.sync.idx.b32	%r341|%p172, %r214, 2, 31, -1;
	setp.gt.s32 	%p173, %r341, -1;
	selp.f32 	%f237, 0f00000000, %f367, %p173;
	add.f32 	%f238, %f237, %f400;
	shfl.sync.idx.b32	%r342|%p174, %r214, 2, 31, -1;
	and.b32  	%r343, %r342, 1073741824;
	setp.eq.s32 	%p175, %r343, 0;
	selp.f32 	%f239, 0f00000000, %f368, %p175;
	add.f32 	%f240, %f239, %f238;
	shfl.sync.idx.b32	%r344|%p176, %r214, 2, 31, -1;
	and.b32  	%r345, %r344, 536870912;
	setp.eq.s32 	%p177, %r345, 0;
	selp.f32 	%f241, 0f00000000, %f369, %p177;
	add.f32 	%f242, %f241, %f240;
	shfl.sync.idx.b32	%r346|%p178, %r214, 2, 31, -1;
	and.b32  	%r347, %r346, 268435456;
	setp.eq.s32 	%p179, %r347, 0;
	selp.f32 	%f243, 0f00000000, %f370, %p179;
	add.f32 	%f244, %f243, %f242;
	shfl.sync.idx.b32	%r348|%p180, %r214, 2, 31, -1;
	and.b32  	%r349, %r348, 134217728;
	setp.eq.s32 	%p181, %r349, 0;
	selp.f32 	%f245, 0f00000000, %f371, %p181;
	add.f32 	%f246, %f245, %f244;
	shfl.sync.idx.b32	%r350|%p182, %r214, 2, 31, -1;
	and.b32  	%r351, %r350, 67108864;
	setp.eq.s32 	%p183, %r351, 0;
	selp.f32 	%f247, 0f00000000, %f372, %p183;
	add.f32 	%f248, %f247, %f246;
	shfl.sync.idx.b32	%r352|%p184, %r214, 2, 31, -1;
	and.b32  	%r353, %r352, 33554432;
	setp.eq.s32 	%p185, %r353, 0;
	selp.f32 	%f249, 0f00000000, %f373, %p185;
	add.f32 	%f250, %f249, %f248;
	shfl.sync.idx.b32	%r354|%p186, %r214, 2, 31, -1;
	and.b32  	%r355, %r354, 16777216;
	setp.eq.s32 	%p187, %r355, 0;
	selp.f32 	%f251, 0f00000000, %f374, %p187;
	add.f32 	%f252, %f251, %f250;
	shfl.sync.idx.b32	%r356|%p188, %r214, 2, 31, -1;
	and.b32  	%r357, %r356, 8388608;
	setp.eq.s32 	%p189, %r357, 0;
	selp.f32 	%f253, 0f00000000, %f375, %p189;
	add.f32 	%f254, %f253, %f252;
	shfl.sync.idx.b32	%r358|%p190, %r214, 2, 31, -1;
	and.b32  	%r359, %r358, 4194304;
	setp.eq.s32 	%p191, %r359, 0;
	selp.f32 	%f255, 0f00000000, %f376, %p191;
	add.f32 	%f256, %f255, %f254;
	shfl.sync.idx.b32	%r360|%p192, %r214, 2, 31, -1;
	and.b32  	%r361, %r360, 2097152;
	setp.eq.s32 	%p193, %r361, 0;
	selp.f32 	%f257, 0f00000000, %f377, %p193;
	add.f32 	%f258, %f257, %f256;
	shfl.sync.idx.b32	%r362|%p194, %r214, 2, 31, -1;
	and.b32  	%r363, %r362, 1048576;
	setp.eq.s32 	%p195, %r363, 0;
	selp.f32 	%f259, 0f00000000, %f378, %p195;
	add.f32 	%f260, %f259, %f258;
	shfl.sync.idx.b32	%r364|%p196, %r214, 2, 31, -1;
	and.b32  	%r365, %r364, 524288;
	setp.eq.s32 	%p197, %r365, 0;
	selp.f32 	%f261, 0f00000000, %f379, %p197;
	add.f32 	%f262, %f261, %f260;
	shfl.sync.idx.b32	%r366|%p198, %r214, 2, 31, -1;
	and.b32  	%r367, %r366, 262144;
	setp.eq.s32 	%p199, %r367, 0;
	selp.f32 	%f263, 0f00000000, %f380, %p199;
	add.f32 	%f264, %f263, %f262;
	shfl.sync.idx.b32	%r368|%p200, %r214, 2, 31, -1;
	and.b32  	%r369, %r368, 131072;
	setp.eq.s32 	%p201, %r369, 0;
	selp.f32 	%f265, 0f00000000, %f381, %p201;
	add.f32 	%f266, %f265, %f264;
	shfl.sync.idx.b32	%r370|%p202, %r214, 2, 31, -1;
	and.b32  	%r371, %r370, 65536;
	setp.eq.s32 	%p203, %r371, 0;
	selp.f32 	%f267, 0f00000000, %f382, %p203;
	add.f32 	%f268, %f267, %f266;
	shfl.sync.idx.b32	%r372|%p204, %r214, 2, 31, -1;
	and.b32  	%r373, %r372, 32768;
	setp.eq.s32 	%p205, %r373, 0;
	selp.f32 	%f269, 0f00000000, %f383, %p205;
	add.f32 	%f270, %f269, %f268;
	shfl.sync.idx.b32	%r374|%p206, %r214, 2, 31, -1;
	and.b32  	%r375, %r374, 16384;
	setp.eq.s32 	%p207, %r375, 0;
	selp.f32 	%f271, 0f00000000, %f384, %p207;
	add.f32 	%f272, %f271, %f270;
	shfl.sync.idx.b32	%r376|%p208, %r214, 2, 31, -1;
	and.b32  	%r377, %r376, 8192;
	setp.eq.s32 	%p209, %r377, 0;
	selp.f32 	%f273, 0f00000000, %f385, %p209;
	add.f32 	%f274, %f273, %f272;
	shfl.sync.idx.b32	%r378|%p210, %r214, 2, 31, -1;
	and.b32  	%r379, %r378, 4096;
	setp.eq.s32 	%p211, %r379, 0;
	selp.f32 	%f275, 0f00000000, %f386, %p211;
	add.f32 	%f276, %f275, %f274;
	shfl.sync.idx.b32	%r380|%p212, %r214, 2, 31, -1;
	and.b32  	%r381, %r380, 2048;
	setp.eq.s32 	%p213, %r381, 0;
	selp.f32 	%f277, 0f00000000, %f387, %p213;
	add.f32 	%f278, %f277, %f276;
	shfl.sync.idx.b32	%r382|%p214, %r214, 2, 31, -1;
	and.b32  	%r383, %r382, 1024;
	setp.eq.s32 	%p215, %r383, 0;
	selp.f32 	%f279, 0f00000000, %f388, %p215;
	add.f32 	%f280, %f279, %f278;
	shfl.sync.idx.b32	%r384|%p216, %r214, 2, 31, -1;
	and.b32  	%r385, %r384, 512;
	setp.eq.s32 	%p217, %r385, 0;
	selp.f32 	%f281, 0f00000000, %f389, %p217;
	add.f32 	%f282, %f281, %f280;
	shfl.sync.idx.b32	%r386|%p218, %r214, 2, 31, -1;
	and.b32  	%r387, %r386, 256;
	setp.eq.s32 	%p219, %r387, 0;
	selp.f32 	%f283, 0f00000000, %f390, %p219;
	add.f32 	%f284, %f283, %f282;
	shfl.sync.idx.b32	%r388|%p220, %r214, 2, 31, -1;
	and.b32  	%r389, %r388, 128;
	setp.eq.s32 	%p221, %r389, 0;
	selp.f32 	%f285, 0f00000000, %f391, %p221;
	add.f32 	%f286, %f285, %f284;
	shfl.sync.idx.b32	%r390|%p222, %r214, 2, 31, -1;
	and.b32  	%r391, %r390, 64;
	setp.eq.s32 	%p223, %r391, 0;
	selp.f32 	%f287, 0f00000000, %f392, %p223;
	add.f32 	%f288, %f287, %f286;
	shfl.sync.idx.b32	%r392|%p224, %r214, 2, 31, -1;
	and.b32  	%r393, %r392, 32;
	setp.eq.s32 	%p225, %r393, 0;
	selp.f32 	%f289, 0f00000000, %f393, %p225;
	add.f32 	%f290, %f289, %f288;
	shfl.sync.idx.b32	%r394|%p226, %r214, 2, 31, -1;
	and.b32  	%r395, %r394, 16;
	setp.eq.s32 	%p227, %r395, 0;
	selp.f32 	%f291, 0f00000000, %f394, %p227;
	add.f32 	%f292, %f291, %f290;
	shfl.sync.idx.b32	%r396|%p228, %r214, 2, 31, -1;
	and.b32  	%r397, %r396, 8;
	setp.eq.s32 	%p229, %r397, 0;
	selp.f32 	%f293, 0f00000000, %f395, %p229;
	add.f32 	%f294, %f293, %f292;
	shfl.sync.idx.b32	%r398|%p230, %r214, 2, 31, -1;
	and.b32  	%r399, %r398, 4;
	setp.eq.s32 	%p231, %r399, 0;
	selp.f32 	%f295, 0f00000000, %f396, %p231;
	add.f32 	%f296, %f295, %f294;
	shfl.sync.idx.b32	%r400|%p232, %r214, 2, 31, -1;
	and.b32  	%r401, %r400, 2;
	setp.eq.s32 	%p233, %r401, 0;
	selp.f32 	%f297, 0f00000000, %f397, %p233;
	add.f32 	%f298, %f297, %f296;
	shfl.sync.idx.b32	%r402|%p234, %r214, 2, 31, -1;
	and.b32  	%r403, %r402, 1;
	setp.eq.b32 	%p235, %r403, 1;
	selp.f32 	%f299, %f398, 0f00000000, %p235;
	add.f32 	%f400, %f299, %f298;
	shfl.sync.idx.b32	%r404|%p236, %r214, 3, 31, -1;
	setp.gt.s32 	%p237, %r404, -1;
	selp.f32 	%f300, 0f00000000, %f367, %p237;
	add.f32 	%f301, %f300, %f399;
	shfl.sync.idx.b32	%r405|%p238, %r214, 3, 31, -1;
	and.b32  	%r406, %r405, 1073741824;
	setp.eq.s32 	%p239, %r406, 0;
	selp.f32 	%f302, 0f00000000, %f368, %p239;
	add.f32 	%f303, %f302, %f301;
	shfl.sync.idx.b32	%r407|%p240, %r214, 3, 31, -1;
	and.b32  	%r408, %r407, 536870912;
	setp.eq.s32 	%p241, %r408, 0;
	selp.f32 	%f304, 0f00000000, %f369, %p241;
	add.f32 	%f305, %f304, %f303;
	shfl.sync.idx.b32	%r409|%p242, %r214, 3, 31, -1;
	and.b32  	%r410, %r409, 268435456;
	setp.eq.s32 	%p243, %r410, 0;
	selp.f32 	%f306, 0f00000000, %f370, %p243;
	add.f32 	%f307, %f306, %f305;
	shfl.sync.idx.b32	%r411|%p244, %r214, 3, 31, -1;
	and.b32  	%r412, %r411, 134217728;
	setp.eq.s32 	%p245, %r412, 0;
	selp.f32 	%f308, 0f00000000, %f371, %p245;
	add.f32 	%f309, %f308, %f307;
	shfl.sync.idx.b32	%r413|%p246, %r214, 3, 31, -1;
	and.b32  	%r414, %r413, 67108864;
	setp.eq.s32 	%p247, %r414, 0;
	selp.f32 	%f310, 0f00000000, %f372, %p247;
	add.f32 	%f311, %f310, %f309;
	shfl.sync.idx.b32	%r415|%p248, %r214, 3, 31, -1;
	and.b32  	%r416, %r415, 33554432;
	setp.eq.s32 	%p249, %r416, 0;
	selp.f32 	%f312, 0f00000000, %f373, %p249;
	add.f32 	%f313, %f312, %f311;
	shfl.sync.idx.b32	%r417|%p250, %r214, 3, 31, -1;
	and.b32  	%r418, %r417, 16777216;
	setp.eq.s32 	%p251, %r418, 0;
	selp.f32 	%f314, 0f00000000, %f374, %p251;
	add.f32 	%f315, %f314, %f313;
	shfl.sync.idx.b32	%r419|%p252, %r214, 3, 31, -1;
	and.b32  	%r420, %r419, 8388608;
	setp.eq.s32 	%p253, %r420, 0;
	selp.f32 	%f316, 0f00000000, %f375, %p253;
	add.f32 	%f317, %f316, %f315;
	shfl.sync.idx.b32	%r421|%p254, %r214, 3, 31, -1;
	and.b32  	%r422, %r421, 4194304;
	setp.eq.s32 	%p255, %r422, 0;
	selp.f32 	%f318, 0f00000000, %f376, %p255;
	add.f32 	%f319, %f318, %f317;
	shfl.sync.idx.b32	%r423|%p256, %r214, 3, 31, -1;
	and.b32  	%r424, %r423, 2097152;
	setp.eq.s32 	%p257, %r424, 0;
	selp.f32 	%f320, 0f00000000, %f377, %p257;
	add.f32 	%f321, %f320, %f319;
	shfl.sync.idx.b32	%r425|%p258, %r214, 3, 31, -1;
	and.b32  	%r426, %r425, 1048576;
	setp.eq.s32 	%p259, %r426, 0;
	selp.f32 	%f322, 0f00000000, %f378, %p259;
	add.f32 	%f323, %f322, %f321;
	shfl.sync.idx.b32	%r427|%p260, %r214, 3, 31, -1;
	and.b32  	%r428, %r427, 524288;
	setp.eq.s32 	%p261, %r428, 0;
	selp.f32 	%f324, 0f00000000, %f379, %p261;
	add.f32 	%f325, %f324, %f323;
	shfl.sync.idx.b32	%r429|%p262, %r214, 3, 31, -1;
	and.b32  	%r430, %r429, 262144;
	setp.eq.s32 	%p263, %r430, 0;
	selp.f32 	%f326, 0f00000000, %f380, %p263;
	add.f32 	%f327, %f326, %f325;
	shfl.sync.idx.b32	%r431|%p264, %r214, 3, 31, -1;
	and.b32  	%r432, %r431, 131072;
	setp.eq.s32 	%p265, %r432, 0;
	selp.f32 	%f328, 0f00000000, %f381, %p265;
	add.f32 	%f329, %f328, %f327;
	shfl.sync.idx.b32	%r433|%p266, %r214, 3, 31, -1;
	and.b32  	%r434, %r433, 65536;
	setp.eq.s32 	%p267, %r434, 0;
	selp.f32 	%f330, 0f00000000, %f382, %p267;
	add.f32 	%f331, %f330, %f329;
	shfl.sync.idx.b32	%r435|%p268, %r214, 3, 31, -1;
	and.b32  	%r436, %r435, 32768;
	setp.eq.s32 	%p269, %r436, 0;
	selp.f32 	%f332, 0f00000000, %f383, %p269;
	add.f32 	%f333, %f332, %f331;
	shfl.sync.idx.b32	%r437|%p270, %r214, 3, 31, -1;
	and.b32  	%r438, %r437, 16384;
	setp.eq.s32 	%p271, %r438, 0;
	selp.f32 	%f334, 0f00000000, %f384, %p271;
	add.f32 	%f335, %f334, %f333;
	shfl.sync.idx.b32	%r439|%p272, %r214, 3, 31, -1;
	and.b32  	%r440, %r439, 8192;
	setp.eq.s32 	%p273, %r440, 0;
	selp.f32 	%f336, 0f00000000, %f385, %p273;
	add.f32 	%f337, %f336, %f335;
	shfl.sync.idx.b32	%r441|%p274, %r214, 3, 31, -1;
	and.b32  	%r442, %r441, 4096;
	setp.eq.s32 	%p275, %r442, 0;
	selp.f32 	%f338, 0f00000000, %f386, %p275;
	add.f32 	%f339, %f338, %f337;
	shfl.sync.idx.b32	%r443|%p276, %r214, 3, 31, -1;
	and.b32  	%r444, %r443, 2048;
	setp.eq.s32 	%p277, %r444, 0;
	selp.f32 	%f340, 0f00000000, %f387, %p277;
	add.f32 	%f341, %f340, %f339;
	shfl.sync.idx.b32	%r445|%p278, %r214, 3, 31, -1;
	and.b32  	%r446, %r445, 1024;
	setp.eq.s32 	%p279, %r446, 0;
	selp.f32 	%f342, 0f00000000, %f388, %p279;
	add.f32 	%f343, %f342, %f341;
	shfl.sync.idx.b32	%r447|%p280, %r214, 3, 31, -1;
	and.b32  	%r448, %r447, 512;
	setp.eq.s32 	%p281, %r448, 0;
	selp.f32 	%f344, 0f00000000, %f389, %p281;
	add.f32 	%f345, %f344, %f343;
	shfl.sync.idx.b32	%r449|%p282, %r214, 3, 31, -1;
	and.b32  	%r450, %r449, 256;
	setp.eq.s32 	%p283, %r450, 0;
	selp.f32 	%f346, 0f00000000, %f390, %p283;
	add.f32 	%f347, %f346, %f345;
	shfl.sync.idx.b32	%r451|%p284, %r214, 3, 31, -1;
	and.b32  	%r452, %r451, 128;
	setp.eq.s32 	%p285, %r452, 0;
	selp.f32 	%f348, 0f00000000, %f391, %p285;
	add.f32 	%f349, %f348, %f347;
	shfl.sync.idx.b32	%r453|%p286, %r214, 3, 31, -1;
	and.b32  	%r454, %r453, 64;
	setp.eq.s32 	%p287, %r454, 0;
	selp.f32 	%f350, 0f00000000, %f392, %p287;
	add.f32 	%f351, %f350, %f349;
	shfl.sync.idx.b32	%r455|%p288, %r214, 3, 31, -1;
	and.b32  	%r456, %r455, 32;
	setp.eq.s32 	%p289, %r456, 0;
	selp.f32 	%f352, 0f00000000, %f393, %p289;
	add.f32 	%f353, %f352, %f351;
	shfl.sync.idx.b32	%r457|%p290, %r214, 3, 31, -1;
	and.b32  	%r458, %r457, 16;
	setp.eq.s32 	%p291, %r458, 0;
	selp.f32 	%f354, 0f00000000, %f394, %p291;
	add.f32 	%f355, %f354, %f353;
	shfl.sync.idx.b32	%r459|%p292, %r214, 3, 31, -1;
	and.b32  	%r460, %r459, 8;
	setp.eq.s32 	%p293, %r460, 0;
	selp.f32 	%f356, 0f00000000, %f395, %p293;
	add.f32 	%f357, %f356, %f355;
	shfl.sync.idx.b32	%r461|%p294, %r214, 3, 31, -1;
	and.b32  	%r462, %r461, 4;
	setp.eq.s32 	%p295, %r462, 0;
	selp.f32 	%f358, 0f00000000, %f396, %p295;
	add.f32 	%f359, %f358, %f357;
	shfl.sync.idx.b32	%r463|%p296, %r214, 3, 31, -1;
	and.b32  	%r464, %r463, 2;
	setp.eq.s32 	%p297, %r464, 0;
	selp.f32 	%f360, 0f00000000, %f397, %p297;
	add.f32 	%f361, %f360, %f359;
	shfl.sync.idx.b32	%r465|%p298, %r214, 3, 31, -1;
	and.b32  	%r466, %r465, 1;
	setp.eq.b32 	%p299, %r466, 1;
	selp.f32 	%f362, %f398, 0f00000000, %p299;
	add.f32 	%f399, %f362, %f361;
	add.s32 	%r474, %r474, 8;
	add.s32 	%r473, %r473, 32;
	add.s64 	%rd96, %rd96, 32;
	add.s32 	%r475, %r24, 1;
	setp.lt.s32 	%p300, %r475, %r12;
	@%p300 bra 	$L__BB2_3;
$L__BB2_70:
	and.b32  	%r467, %r2, 32;
	add.s32 	%r28, %r30, %r467;
	setp.ge.u32 	%p301, %r28, %r29;
	@%p301 bra 	$L__BB2_72;
	mul.lo.s32 	%r468, %r3, %r29;
	shl.b32 	%r469, %r468, 2;
	mul.wide.s32 	%rd86, %r469, 4;
	add.s64 	%rd87, %rd2, %rd86;
	mul.wide.u32 	%rd88, %r28, 4;
	add.s64 	%rd89, %rd87, %rd88;
	st.global.f32 	[%rd89], %f402;
	add.s32 	%r470, %r28, %r29;
	mul.wide.u32 	%rd90, %r470, 4;
	add.s64 	%rd91, %rd87, %rd90;
	st.global.f32 	[%rd91], %f401;
	add.s32 	%r471, %r470, %r29;
	mul.wide.u32 	%rd92, %r471, 4;
	add.s64 	%rd93, %rd87, %rd92;
	st.global.f32 	[%rd93], %f400;
	add.s32 	%r472, %r471, %r29;
	mul.wide.u32 	%rd94, %r472, 4;
	add.s64 	%rd95, %rd87, %rd94;
	st.global.f32 	[%rd95], %f399;
$L__BB2_72:
	ret;

}
	// .globl	_Z22spmm4_full_full_4_1024PKhPKfPfPKiS5_ii
.visible .entry _Z22spmm4_full_full_4_1024PKhPKfPfPKiS5_ii(
	.param .u64 .ptr .align 1 _Z22spmm4_full_full_4_1024PKhPKfPfPKiS5_ii_param_0,
	.param .u64 .ptr .align 1 _Z22spmm4_full_full_4_1024PKhPKfPfPKiS5_ii_param_1,
	.param .u64 .ptr .align 1 _Z22spmm4_full_full_4_1024PKhPKfPfPKiS5_ii_param_2,
	.param .u64 .ptr .align 1 _Z22spmm4_full_full_4_1024PKhPKfPfPKiS5_ii_param_3,
	.param .u64 .ptr .align 1 _Z22spmm4_full_full_4_1024PKhPKfPfPKiS5_ii_param_4,
	.param .u32 _Z22spmm4_full_full_4_1024PKhPKfPfPKiS5_ii_param_5,
	.param .u32 _Z22spmm4_full_full_4_1024PKhPKfPfPKiS5_ii_param_6
)
{
	.reg .pred 	%p<302>;
	.reg .b16 	%rs<2>;
	.reg .b32 	%r<477>;
	.reg .b32 	%f<403>;
	.reg .b64 	%rd<97>;

	ld.param.u64 	%rd8, [_Z22spmm4_full_full_4_1024PKhPKfPfPKiS5_ii_param_0];
	ld.param.u64 	%rd12, [_Z22spmm4_full_full_4_1024PKhPKfPfPKiS5_ii_param_1];
	ld.param.u64 	%rd9, [_Z22spmm4_full_full_4_1024PKhPKfPfPKiS5_ii_param_2];
	ld.param.u64 	%rd10, [_Z22spmm4_full_full_4_1024PKhPKfPfPKiS5_ii_param_3];
	ld.param.u64 	%rd11, [_Z22spmm4_full_full_4_1024PKhPKfPfPKiS5_ii_param_4];
	ld.param.u32 	%r31, [_Z22spmm4_full_full_4_1024PKhPKfPfPKiS5_ii_param_5];
	ld.param.u32 	%r29, [_Z22spmm4_full_full_4_1024PKhPKfPfPKiS5_ii_param_6];
	cvta.to.global.u64 	%rd1, %rd12;
	mov.u32 	%r32, %ctaid.x;
	mov.u32 	%r33, %nctaid.x;
	mov.u32 	%r34, %nctaid.y;
	mov.u32 	%r35, %ctaid.y;
	mov.u32 	%r36, %ctaid.z;
	mad.lo.s32 	%r37, %r32, %r33, %r35;
	mad.lo.s32 	%r38, %r37, %r34, %r36;
	// begin inline asm
	mov.u32 %r30, %laneid;
	// end inline asm
	mov.u32 	%r2, %tid.x;
	shl.b32 	%r39, %r38, 3;
	shr.u32 	%r40, %r2, 7;
	or.b32  	%r3, %r39, %r40;
	setp.ge.s32 	%p1, %r3, %r31;
	@%p1 bra 	$L__BB3_72;
	cvta.to.global.u64 	%rd13, %rd10;
	cvta.to.global.u64 	%rd2, %rd9;
	mul.wide.s32 	%rd14, %r3, 4;
	add.s64 	%rd15, %rd13, %rd14;
	ld.global.nc.u32 	%r4, [%rd15];
	ld.global.nc.u32 	%r41, [%rd15+4];
	sub.s32 	%r5, %r41, %r4;
	setp.lt.s32 	%p2, %r5, 1;
	mov.f32 	%f399, 0f00000000;
	mov.f32 	%f400, %f399;
	mov.f32 	%f401, %f399;
	mov.f32 	%f402, %f399;
	@%p2 bra 	$L__BB3_70;
	shr.u32 	%r474, %r30, 2;
	and.b32  	%r7, %r30, 3;
	and.b32  	%r43, %r2, 96;
	add.s32 	%r8, %r30, %r43;
	or.b32  	%r9, %r7, 12;
	or.b32  	%r10, %r7, 24;
	or.b32  	%r11, %r7, 28;
	mul.wide.s32 	%rd16, %r4, 4;
	cvta.to.global.u64 	%rd17, %rd11;
	add.s64 	%rd18, %rd16, %rd17;
	add.s64 	%rd96, %rd18, 16;
	cvta.to.global.u64 	%rd4, %rd8;
	add.s32 	%r44, %r5, 7;
	shr.s32 	%r45, %r44, 31;
	shr.u32 	%r46, %r45, 29;
	add.s32 	%r47, %r44, %r46;
	and.b32  	%r12, %r47, -8;
	shl.b32 	%r48, %r4, 2;
	cvt.s64.s32 	%rd5, %r48;
	mov.b32 	%r475, 0;
	mov.f32 	%f399, 0f00000000;
	mov.u32 	%r473, %r30;
$L__BB3_3:
	setp.ge.u32 	%p3, %r474, %r5;
	mov.b32 	%r476, 0;
	@%p3 bra 	$L__BB3_5;
	and.b32  	%r50, %r473, -4;
	or.b32  	%r51, %r50, %r7;
	cvt.u64.u32 	%rd19, %r51;
	add.s64 	%rd20, %rd19, %rd5;
	add.s64 	%rd21, %rd4, %rd20;
	ld.global.nc.u8 	%rs1, [%rd21];
	cvt.u32.u8 	%r52, %rs1;
	and.b32  	%r476, %r52, 15;
$L__BB3_5:
	setp.ge.s32 	%p4, %r475, %r5;
	mov.f32 	%f367, 0f00000000;
	@%p4 bra 	$L__BB3_7;
	ld.global.nc.u32 	%r53, [%rd96+-16];
	mul.lo.s32 	%r54, %r53, %r29;
	shl.b32 	%r55, %r54, 2;
	add.s32 	%r56, %r8, %r55;
	mul.wide.u32 	%rd22, %r56, 4;
	add.s64 	%rd23, %rd1, %rd22;
	ld.global.nc.f32 	%f367, [%rd23];
$L__BB3_7:
	setp.ge.s32 	%p5, %r475, %r5;
	mov.f32 	%f368, 0f00000000;
	@%p5 bra 	$L__BB3_9;
	ld.global.nc.u32 	%r57, [%rd96+-16];
	mul.lo.s32 	%r58, %r57, %r29;
	shl.b32 	%r59, %r58, 2;
	add.s32 	%r60, %r59, %r29;
	add.s32 	%r61, %r8, %r60;
	mul.wide.u32 	%rd24, %r61, 4;
	add.s64 	%rd25, %rd1, %rd24;
	ld.global.nc.f32 	%f368, [%rd25];
$L__BB3_9:
	setp.ge.s32 	%p6, %r475, %r5;
	mov.f32 	%f369, 0f00000000;
	@%p6 bra 	$L__BB3_11;
	ld.global.nc.u32 	%r62, [%rd96+-16];
	shl.b32 	%r63, %r62, 2;
	or.b32  	%r64, %r63, 2;
	mad.lo.s32 	%r65, %r64, %r29, %r8;
	mul.wide.u32 	%rd26, %r65, 4;
	add.s64 	%rd27, %rd1, %rd26;
	ld.global.nc.f32 	%f369, [%rd27];
$L__BB3_11:
	setp.ge.s32 	%p7, %r475, %r5;
	mov.f32 	%f370, 0f00000000;
	@%p7 bra 	$L__BB3_13;
	ld.global.nc.u32 	%r66, [%rd96+-16];
	shl.b32 	%r67, %r66, 2;
	or.b32  	%r68, %r67, 3;
	mad.lo.s32 	%r69, %r68, %r29, %r8;
	mul.wide.u32 	%rd28, %r69, 4;
	add.s64 	%rd29, %rd1, %rd28;
	ld.global.nc.f32 	%f370, [%rd29];
$L__BB3_13:
	add.s32 	%r18, %r475, 1;
	setp.ge.s32 	%p8, %r18, %r5;
	mov.f32 	%f371, 0f00000000;
	@%p8 bra 	$L__BB3_15;
	ld.global.nc.u32 	%r70, [%rd96+-12];
	mul.lo.s32 	%r71, %r70, %r29;
	shl.b32 	%r72, %r71, 2;
	add.s32 	%r73, %r8, %r72;
	mul.wide.u32 	%rd30, %r73, 4;
	add.s64 	%rd31, %rd1, %rd30;
	ld.global.nc.f32 	%f371, [%rd31];
$L__BB3_15:
	setp.ge.s32 	%p9, %r18, %r5;
	mov.f32 	%f372, 0f00000000;
	@%p9 bra 	$L__BB3_17;
	ld.global.nc.u32 	%r74, [%rd96+-12];
	mul.lo.s32 	%r75, %r74, %r29;
	shl.b32 	%r76, %r75, 2;
	add.s32 	%r77, %r76, %r29;
	add.s32 	%r78, %r8, %r77;
	mul.wide.u32 	%rd32, %r78, 4;
	add.s64 	%rd33, %rd1, %rd32;
	ld.global.nc.f32 	%f372, [%rd33];
$L__BB3_17:
	setp.ge.s32 	%p10, %r18, %r5;
	mov.f32 	%f373, 0f00000000;
	@%p10 bra 	$L__BB3_19;
	ld.global.nc.u32 	%r79, [%rd96+-12];
	shl.b32 	%r80, %r79, 2;
	or.b32  	%r81, %r80, 2;
	mad.lo.s32 	%r82, %r81, %r29, %r8;
	mul.wide.u32 	%rd34, %r82, 4;
	add.s64 	%rd35, %rd1, %rd34;
	ld.global.nc.f32 	%f373, [%rd35];
$L__BB3_19:
	setp.ge.s32 	%p11, %r18, %r5;
	mov.f32 	%f374, 0f00000000;
	@%p11 bra 	$L__BB3_21;
	ld.global.nc.u32 	%r83, [%rd96+-12];
	shl.b32 	%r84, %r83, 2;
	or.b32  	%r85, %r84, 3;
	mad.lo.s32 	%r86, %r85, %r29, %r8;
	mul.wide.u32 	%rd36, %r86, 4;
	add.s64 	%rd37, %rd1, %rd36;
	ld.global.nc.f32 	%f374, [%rd37];
$L__BB3_21:
	add.s32 	%r19, %r18, 1;
	setp.ge.s32 	%p12, %r19, %r5;
	mov.f32 	%f375, 0f00000000;
	@%p12 bra 	$L__BB3_23;
	ld.global.nc.u32 	%r87, [%rd96+-8];
	mul.lo.s32 	%r88, %r87, %r29;
	shl.b32 	%r89, %r88, 2;
	add.s32 	%r90, %r8, %r89;
	mul.wide.u32 	%rd38, %r90, 4;
	add.s64 	%rd39, %rd1, %rd38;
	ld.global.nc.f32 	%f375, [%rd39];
$L__BB3_23:
	mov.f32 	%f376, 0f00000000;
	@%p12 bra 	$L__BB3_25;
	ld.global.nc.u32 	%r91, [%rd96+-8];
	mul.lo.s32 	%r92, %r91, %r29;
	shl.b32 	%r93, %r92, 2;
	add.s32 	%r94, %r93, %r29;
	add.s32 	%r95, %r8, %r94;
	mul.wide.u32 	%rd40, %r95, 4;
	add.s64 	%rd41, %rd1, %rd40;
	ld.global.nc.f32 	%f376, [%rd41];
$L__BB3_25:
	mov.f32 	%f377, 0f00000000;
	@%p12 bra 	$L__BB3_27;
	ld.global.nc.u32 	%r96, [%rd96+-8];
	shl.b32 	%r97, %r96, 2;
	or.b32  	%r98, %r97, 2;
	mad.lo.s32 	%r99, %r98, %r29, %r8;
	mul.wide.u32 	%rd42, %r99, 4;
	add.s64 	%rd43, %rd1, %rd42;
	ld.global.nc.f32 	%f377, [%rd43];
$L__BB3_27:
	mov.f32 	%f378, 0f00000000;
	@%p12 bra 	$L__BB3_29;
	ld.global.nc.u32 	%r100, [%rd96+-8];
	shl.b32 	%r101, %r100, 2;
	or.b32  	%r102, %r101, 3;
	mad.lo.s32 	%r103, %r102, %r29, %r8;
	mul.wide.u32 	%rd44, %r103, 4;
	add.s64 	%rd45, %rd1, %rd44;
	ld.global.nc.f32 	%f378, [%rd45];
$L__BB3_29:
	add.s32 	%r20, %r19, 1;
	setp.ge.s32 	%p16, %r20, %r5;
	mov.f32 	%f379, 0f00000000;
	@%p16 bra 	$L__BB3_31;
	ld.global.nc.u32 	%r104, [%rd96+-4];
	mul.lo.s32 	%r105, %r104, %r29;
	shl.b32 	%r106, %r105, 2;
	add.s32 	%r107, %r8, %r106;
	mul.wide.u32 	%rd46, %r107, 4;
	add.s64 	%rd47, %rd1, %rd46;
	ld.global.nc.f32 	%f379, [%rd47];
$L__BB3_31:
	mov.f32 	%f380, 0f00000000;
	@%p16 bra 	$L__BB3_33;
	ld.global.nc.u32 	%r108, [%rd96+-4];
	mul.lo.s32 	%r109, %r108, %r29;
	shl.b32 	%r110, %r109, 2;
	add.s32 	%r111, %r110, %r29;
	add.s32 	%r112, %r8, %r111;
	mul.wide.u32 	%rd48, %r112, 4;
	add.s64 	%rd49, %rd1, %rd48;
	ld.global.nc.f32 	%f380, [%rd49];
$L__BB3_33:
	mov.f32 	%f381, 0f00000000;
	@%p16 bra 	$L__BB3_35;
	ld.global.nc.u32 	%r113, [%rd96+-4];
	shl.b32 	%r114, %r113, 2;
	or.b32  	%r115, %r114, 2;
	mad.lo.s32 	%r116, %r115, %r29, %r8;
	mul.wide.u32 	%rd50, %r116, 4;
	add.s64 	%rd51, %rd1, %rd50;
	ld.global.nc.f32 	%f381, [%rd51];
$L__BB3_35:
	mov.f32 	%f382, 0f00000000;
	@%p16 bra 	$L__BB3_37;
	ld.global.nc.u32 	%r117, [%rd96+-4];
	shl.b32 	%r118, %r117, 2;
	or.b32  	%r119, %r118, 3;
	mad.lo.s32 	%r120, %r119, %r29, %r8;
	mul.wide.u32 	%rd52, %r120, 4;
	add.s64 	%rd53, %rd1, %rd52;
	ld.global.nc.f32 	%f382, [%rd53];
$L__BB3_37:
	add.s32 	%r21, %r20, 1;
	setp.ge.s32 	%p20, %r21, %r5;
	mov.f32 	%f383, 0f00000000;
	@%p20 bra 	$L__BB3_39;
	ld.global.nc.u32 	%r121, [%rd96];
	mul.lo.s32 	%r122, %r121, %r29;
	shl.b32 	%r123, %r122, 2;
	add.s32 	%r124, %r8, %r123;
	mul.wide.u32 	%rd54, %r124, 4;
	add.s64 	%rd55, %rd1, %rd54;
	ld.global.nc.f32 	%f383, [%rd55];
$L__BB3_39:
	mov.f32 	%f384, 0f00000000;
	@%p20 bra 	$L__BB3_41;
	ld.global.nc.u32 	%r125, [%rd96];
	mul.lo.s32 	%r126, %r125, %r29;
	shl.b32 	%r127, %r126, 2;
	add.s32 	%r128, %r127, %r29;
	add.s32 	%r129, %r8, %r128;
	mul.wide.u32 	%rd56, %r129, 4;
	add.s64 	%rd57, %rd1, %rd56;
	ld.global.nc.f32 	%f384, [%rd57];
$L__BB3_41:
	mov.f32 	%f385, 0f00000000;
	@%p20 bra 	$L__BB3_43;
	ld.global.nc.u32 	%r130, [%rd96];
	shl.b32 	%r131, %r130, 2;
	or.b32  	%r132, %r131, 2;
	mad.lo.s32 	%r133, %r132, %r29, %r8;
	mul.wide.u32 	%rd58, %r133, 4;
	add.s64 	%rd59, %rd1, %rd58;
	ld.global.nc.f32 	%f385, [%rd59];
$L__BB3_43:
	mov.f32 	%f386, 0f00000000;
	@%p20 bra 	$L__BB3_45;
	ld.global.nc.u32 	%r134, [%rd96];
	shl.b32 	%r135, %r134, 2;
	or.b32  	%r136, %r135, 3;
	mad.lo.s32 	%r137, %r136, %r29, %r8;
	mul.wide.u32 	%rd60, %r137, 4;
	add.s64 	%rd61, %rd1, %rd60;
	ld.global.nc.f32 	%f386, [%rd61];
$L__BB3_45:
	add.s32 	%r22, %r21, 1;
	setp.ge.s32 	%p24, %r22, %r5;
	mov.f32 	%f387, 0f00000000;
	@%p24 bra 	$L__BB3_47;
	ld.global.nc.u32 	%r138, [%rd96+4];
	mul.lo.s32 	%r139, %r138, %r29;
	shl.b32 	%r140, %r139, 2;
	add.s32 	%r141, %r8, %r140;
	mul.wide.u32 	%rd62, %r141, 4;
	add.s64 	%rd63, %rd1, %rd62;
	ld.global.nc.f32 	%f387, [%rd63];
$L__BB3_47:
	mov.f32 	%f388, 0f00000000;
	@%p24 bra 	$L__BB3_49;
	ld.global.nc.u32 	%r142, [%rd96+4];
	mul.lo.s32 	%r143, %r142, %r29;
	shl.b32 	%r144, %r143, 2;
	add.s32 	%r145, %r144, %r29;
	add.s32 	%r146, %r8, %r145;
	mul.wide.u32 	%rd64, %r146, 4;
	add.s64 	%rd65, %rd1, %rd64;
	ld.global.nc.f32 	%f388, [%rd65];
$L__BB3_49:
	mov.f32 	%f389, 0f00000000;
	@%p24 bra 	$L__BB3_51;
	ld.global.nc.u32 	%r147, [%rd96+4];
	shl.b32 	%r148, %r147, 2;
	or.b32  	%r149, %r148, 2;
	mad.lo.s32 	%r150, %r149, %r29, %r8;
	mul.wide.u32 	%rd66, %r150, 4;
	add.s64 	%rd67, %rd1, %rd66;
	ld.global.nc.f32 	%f389, [%rd67];
$L__BB3_51:
	mov.f32 	%f390, 0f00000000;
	@%p24 bra 	$L__BB3_53;
	ld.global.nc.u32 	%r151, [%rd96+4];
	shl.b32 	%r152, %r151, 2;
	or.b32  	%r153, %r152, 3;
	mad.lo.s32 	%r154, %r153, %r29, %r8;
	mul.wide.u32 	%rd68, %r154, 4;
	add.s64 	%rd69, %rd1, %rd68;
	ld.global.nc.f32 	%f390, [%rd69];
$L__BB3_53:
	add.s32 	%r23, %r22, 1;
	setp.ge.s32 	%p28, %r23, %r5;
	mov.f32 	%f391, 0f00000000;
	@%p28 bra 	$L__BB3_55;
	ld.global.nc.u32 	%r155, [%rd96+8];
	mul.lo.s32 	%r156, %r155, %r29;
	shl.b32 	%r157, %r156, 2;
	add.s32 	%r158, %r8, %r157;
	mul.wide.u32 	%rd70, %r158, 4;
	add.s64 	%rd71, %rd1, %rd70;
	ld.global.nc.f32 	%f391, [%rd71];
$L__BB3_55:
	mov.f32 	%f392, 0f00000000;
	@%p28 bra 	$L__BB3_57;
	ld.global.nc.u32 	%r159, [%rd96+8];
	mul.lo.s32 	%r160, %r159, %r29;
	shl.b32 	%r161, %r160, 2;
	add.s32 	%r162, %r161, %r29;
	add.s32 	%r163, %r8, %r162;
	mul.wide.u32 	%rd72, %r163, 4;
	add.s64 	%rd73, %rd1, %rd72;
	ld.global.nc.f32 	%f392, [%rd73];
$L__BB3_57:
	mov.f32 	%f393, 0f00000000;
	@%p28 bra 	$L__BB3_59;
	ld.global.nc.u32 	%r164, [%rd96+8];
	shl.b32 	%r165, %r164, 2;
	or.b32  	%r166, %r165, 2;
	mad.lo.s32 	%r167, %r166, %r29, %r8;
	mul.wide.u32 	%rd74, %r167, 4;
	add.s64 	%rd75, %rd1, %rd74;
	ld.global.nc.f32 	%f393, [%rd75];
$L__BB3_59:
	mov.f32 	%f394, 0f00000000;
	@%p28 bra 	$L__BB3_61;
	ld.global.nc.u32 	%r168, [%rd96+8];
	shl.b32 	%r169, %r168, 2;
	or.b32  	%r170, %r169, 3;
	mad.lo.s32 	%r171, %r170, %r29, %r8;
	mul.wide.u32 	%rd76, %r171, 4;
	add.s64 	%rd77, %rd1, %rd76;
	ld.global.nc.f32 	%f394, [%rd77];
$L__BB3_61:
	add.s32 	%r24, %r23, 1;
	setp.ge.s32 	%p32, %r24, %r5;
	mov.f32 	%f395, 0f00000000;
	@%p32 bra 	$L__BB3_63;
	ld.global.nc.u32 	%r172, [%rd96+12];
	mul.lo.s32 	%r173, %r172, %r29;
	shl.b32 	%r174, %r173, 2;
	add.s32 	%r175, %r8, %r174;
	mul.wide.u32 	%rd78, %r175, 4;
	add.s64 	%rd79, %rd1, %rd78;
	ld.global.nc.f32 	%f395, [%rd79];
$L__BB3_63:
	mov.f32 	%f396, 0f00000000;
	@%p32 bra 	$L__BB3_65;
	ld.global.nc.u32 	%r176, [%rd96+12];
	mul.lo.s32 	%r177, %r176, %r29;
	shl.b32 	%r178, %r177, 2;
	add.s32 	%r179, %r178, %r29;
	add.s32 	%r180, %r8, %r179;
	mul.wide.u32 	%rd80, %r180, 4;
	add.s64 	%rd81, %rd1, %rd80;
	ld.global.nc.f32 	%f396, [%rd81];
$L__BB3_65:
	mov.f32 	%f397, 0f00000000;
	@%p32 bra 	$L__BB3_67;
	ld.global.nc.u32 	%r181, [%rd96+12];
	shl.b32 	%r182, %r181, 2;
	or.b32  	%r183, %r182, 2;
	mad.lo.s32 	%r184, %r183, %r29, %r8;
	mul.wide.u32 	%rd82, %r184, 4;
	add.s64 	%rd83, %rd1, %rd82;
	ld.global.nc.f32 	%f397, [%rd83];
$L__BB3_67:
	mov.f32 	%f398, 0f00000000;
	@%p32 bra 	$L__BB3_69;
	ld.global.nc.u32 	%r185, [%rd96+12];
	shl.b32 	%r186, %r185, 2;
	or.b32  	%r187, %r186, 3;
	mad.lo.s32 	%r188, %r187, %r29, %r8;
	mul.wide.u32 	%rd84, %r188, 4;
	add.s64 	%rd85, %rd1, %rd84;
	ld.global.nc.f32 	%f398, [%rd85];
$L__BB3_69:
	shfl.sync.idx.b32	%r189|%p36, %r476, %r7, 31, -1;
	shl.b32 	%r190, %r189, 28;
	or.b32  	%r191, %r7, 4;
	shfl.sync.idx.b32	%r192|%p37, %r476, %r191, 31, -1;
	shl.b32 	%r193, %r192, 24;
	or.b32  	%r194, %r193, %r190;
	or.b32  	%r195, %r7, 8;
	shfl.sync.idx.b32	%r196|%p38, %r476, %r195, 31, -1;
	shl.b32 	%r197, %r196, 20;
	or.b32  	%r198, %r194, %r197;
	shfl.sync.idx.b32	%r199|%p39, %r476, %r9, 31, -1;
	shl.b32 	%r200, %r199, 16;
	or.b32  	%r201, %r198, %r200;
	or.b32  	%r202, %r7, 16;
	shfl.sync.idx.b32	%r203|%p40, %r476, %r202, 31, -1;
	shl.b32 	%r204, %r203, 12;
	or.b32  	%r205, %r201, %r204;
	or.b32  	%r206, %r7, 20;
	shfl.sync.idx.b32	%r207|%p41, %r476, %r206, 31, -1;
	shl.b32 	%r208, %r207, 8;
	or.b32  	%r209, %r205, %r208;
	shfl.sync.idx.b32	%r210|%p42, %r476, %r10, 31, -1;
	shl.b32 	%r211, %r210, 4;
	or.b32  	%r212, %r209, %r211;
	shfl.sync.idx.b32	%r213|%p43, %r476, %r11, 31, -1;
	or.b32  	%r214, %r212, %r213;
	shfl.sync.idx.b32	%r215|%p44, %r214, 0, 31, -1;
	setp.gt.s32 	%p45, %r215, -1;
	selp.f32 	%f111, 0f00000000, %f367, %p45;
	add.f32 	%f112, %f111, %f402;
	shfl.sync.idx.b32	%r216|%p46, %r214, 0, 31, -1;
	and.b32  	%r217, %r216, 1073741824;
	setp.eq.s32 	%p47, %r217, 0;
	selp.f32 	%f113, 0f00000000, %f368, %p47;
	add.f32 	%f114, %f113, %f112;
	shfl.sync.idx.b32	%r218|%p48, %r214, 0, 31, -1;
	and.b32  	%r219, %r218, 536870912;
	setp.eq.s32 	%p49, %r219, 0;
	selp.f32 	%f115, 0f00000000, %f369, %p49;
	add.f32 	%f116, %f115, %f114;
	shfl.sync.idx.b32	%r220|%p50, %r214, 0, 31, -1;
	and.b32  	%r221, %r220, 268435456;
	setp.eq.s32 	%p51, %r221, 0;
	selp.f32 	%f117, 0f00000000, %f370, %p51;
	add.f32 	%f118, %f117, %f116;
	shfl.sync.idx.b32	%r222|%p52, %r214, 0, 31, -1;
	and.b32  	%r223, %r222, 134217728;
	setp.eq.s32 	%p53, %r223, 0;
	selp.f32 	%f119, 0f00000000, %f371, %p53;
	add.f32 	%f120, %f119, %f118;
	shfl.sync.idx.b32	%r224|%p54, %r214, 0, 31, -1;
	and.b32  	%r225, %r224, 67108864;
	setp.eq.s32 	%p55, %r225, 0;
	selp.f32 	%f121, 0f00000000, %f372, %p55;
	add.f32 	%f122, %f121, %f120;
	shfl.sync.idx.b32	%r226|%p56, %r214, 0, 31, -1;
	and.b32  	%r227, %r226, 33554432;
	setp.eq.s32 	%p57, %r227, 0;
	selp.f32 	%f123, 0f00000000, %f373, %p57;
	add.f32 	%f124, %f123, %f122;
	shfl.sync.idx.b32	%r228|%p58, %r214, 0, 31, -1;
	and.b32  	%r229, %r228, 16777216;
	setp.eq.s32 	%p59, %r229, 0;
	selp.f32 	%f125, 0f00000000, %f374, %p59;
	add.f32 	%f126, %f125, %f124;
	shfl.sync.idx.b32	%r230|%p60, %r214, 0, 31, -1;
	and.b32  	%r231, %r230, 8388608;
	setp.eq.s32 	%p61, %r231, 0;
	selp.f32 	%f127, 0f00000000, %f375, %p61;
	add.f32 	%f128, %f127, %f126;
	shfl.sync.idx.b32	%r232|%p62, %r214, 0, 31, -1;
	and.b32  	%r233, %r232, 4194304;
	setp.eq.s32 	%p63, %r233, 0;
	selp.f32 	%f129, 0f00000000, %f376, %p63;
	add.f32 	%f130, %f129, %f128;
	shfl.sync.idx.b32	%r234|%p64, %r214, 0, 31, -1;
	and.b32  	%r235, %r234, 2097152;
	setp.eq.s32 	%p65, %r235, 0;
	selp.f32 	%f131, 0f00000000, %f377, %p65;
	add.f32 	%f132, %f131, %f130;
	shfl.sync.idx.b32	%r236|%p66, %r214, 0, 31, -1;
	and.b32  	%r237, %r236, 1048576;
	setp.eq.s32 	%p67, %r237, 0;
	selp.f32 	%f133, 0f00000000, %f378, %p67;
	add.f32 	%f134, %f133, %f132;
	shfl.sync.idx.b32	%r238|%p68, %r214, 0, 31, -1;
	and.b32  	%r239, %r238, 524288;
	setp.eq.s32 	%p69, %r239, 0;
	selp.f32 	%f135, 0f00000000, %f379, %p69;
	add.f32 	%f136, %f135, %f134;
	shfl.sync.idx.b32	%r240|%p70, %r214, 0, 31, -1;
	and.b32  	%r241, %r240, 262144;
	setp.eq.s32 	%p71, %r241, 0;
	selp.f32 	%f137, 0f00000000, %f380, %p71;
	add.f32 	%f138, %f137, %f136;
	shfl.sync.idx.b32	%r242|%p72, %r214, 0, 31, -1;
	and.b32  	%r243, %r242, 131072;
	setp.eq.s32 	%p73, %r243, 0;
	selp.f32 	%f139, 0f00000000, %f381, %p73;
	add.f32 	%f140, %f139, %f138;
	shfl.sync.idx.b32	%r244|%p74, %r214, 0, 31, -1;
	and.b32  	%r245, %r244, 65536;
	setp.eq.s32 	%p75, %r245, 0;
	selp.f32 	%f141, 0f00000000, %f382, %p75;
	add.f32 	%f142, %f141, %f140;
	shfl.sync.idx.b32	%r246|%p76, %r214, 0, 31, -1;
	and.b32  	%r247, %r246, 32768;
	setp.eq.s32 	%p77, %r247, 0;
	selp.f32 	%f143, 0f00000000, %f383, %p77;
	add.f32 	%f144, %f143, %f142;
	shfl.sync.idx.b32	%r248|%p78, %r214, 0, 31, -1;
	and.b32  	%r249, %r248, 16384;
	setp.eq.s32 	%p79, %r249, 0;
	selp.f32 	%f145, 0f00000000, %f384, %p79;
	add.f32 	%f146, %f145, %f144;
	shfl.sync.idx.b32	%r250|%p80, %r214, 0, 31, -1;
	and.b32  	%r251, %r250, 8192;
	setp.eq.s32 	%p81, %r251, 0;
	selp.f32 	%f147, 0f00000000, %f385, %p81;
	add.f32 	%f148, %f147, %f146;
	shfl.sync.idx.b32	%r252|%p82, %r214, 0, 31, -1;
	and.b32  	%r253, %r252, 4096;
	setp.eq.s32 	%p83, %r253, 0;
	selp.f32 	%f149, 0f00000000, %f386, %p83;
	add.f32 	%f150, %f149, %f148;
	shfl.sync.idx.b32	%r254|%p84, %r214, 0, 31, -1;
	and.b32  	%r255, %r254, 2048;
	setp.eq.s32 	%p85, %r255, 0;
	selp.f32 	%f151, 0f00000000, %f387, %p85;
	add.f32 	%f152, %f151, %f150;
	shfl.sync.idx.b32	%r256|%p86, %r214, 0, 31, -1;
	and.b32  	%r257, %r256, 1024;
	setp.eq.s32 	%p87, %r257, 0;
	selp.f32 	%f153, 0f00000000, %f388, %p87;
	add.f32 	%f154, %f153, %f152;
	shfl.sync.idx.b32	%r258|%p88, %r214, 0, 31, -1;
	and.b32  	%r259, %r258, 512;
	setp.eq.s32 	%p89, %r259, 0;
	selp.f32 	%f155, 0f00000000, %f389, %p89;
	add.f32 	%f156, %f155, %f154;
	shfl.sync.idx.b32	%r260|%p90, %r214, 0, 31, -1;
	and.b32  	%r261, %r260, 256;
	setp.eq.s32 	%p91, %r261, 0;
	selp.f32 	%f157, 0f00000000, %f390, %p91;
	add.f32 	%f158, %f157, %f156;
	shfl.sync.idx.b32	%r262|%p92, %r214, 0, 31, -1;
	and.b32  	%r263, %r262, 128;
	setp.eq.s32 	%p93, %r263, 0;
	selp.f32 	%f159, 0f00000000, %f391, %p93;
	add.f32 	%f160, %f159, %f158;
	shfl.sync.idx.b32	%r264|%p94, %r214, 0, 31, -1;
	and.b32  	%r265, %r264, 64;
	setp.eq.s32 	%p95, %r265, 0;
	selp.f32 	%f161, 0f00000000, %f392, %p95;
	add.f32 	%f162, %f161, %f160;
	shfl.sync.idx.b32	%r266|%p96, %r214, 0, 31, -1;
	and.b32  	%r267, %r266, 32;
	setp.eq.s32 	%p97, %r267, 0;
	selp.f32 	%f163, 0f00000000, %f393, %p97;
	add.f32 	%f164, %f163, %f162;
	shfl.sync.idx.b32	%r268|%p98, %r214, 0, 31, -1;
	and.b32  	%r269, %r268, 16;
	setp.eq.s32 	%p99, %r269, 0;
	selp.f32 	%f165, 0f00000000, %f394, %p99;
	add.f32 	%f166, %f165, %f164;
	shfl.sync.idx.b32	%r270|%p100, %r214, 0, 31, -1;
	and.b32  	%r271, %r270, 8;
	setp.eq.s32 	%p101, %r271, 0;
	selp.f32 	%f167, 0f00000000, %f395, %p101;
	add.f32 	%f168, %f167, %f166;
	shfl.sync.idx.b32	%r272|%p102, %r214, 0, 31, -1;
	and.b32  	%r273, %r272, 4;
	setp.eq.s32 	%p103, %r273, 0;
	selp.f32 	%f169, 0f00000000, %f396, %p103;
	add.f32 	%f170, %f169, %f168;
	shfl.sync.idx.b32	%r274|%p104, %r214, 0, 31, -1;
	and.b32  	%r275, %r274, 2;
	setp.eq.s32 	%p105, %r275, 0;
	selp.f32 	%f171, 0f00000000, %f397, %p105;
	add.f32 	%f172, %f171, %f170;
	shfl.sync.idx.b32	%r276|%p106, %r214, 0, 31, -1;
	and.b32  	%r277, %r276, 1;
	setp.eq.b32 	%p107, %r277, 1;
	selp.f32 	%f173, %f398, 0f00000000, %p107;
	add.f32 	%f402, %f173, %f172;
	shfl.sync.idx.b32	%r278|%p108, %r214, 1, 31, -1;
	setp.gt.s32 	%p109, %r278, -1;
	selp.f32 	%f174, 0f00000000, %f367, %p109;
	add.f32 	%f175, %f174, %f401;
	shfl.sync.idx.b32	%r279|%p110, %r214, 1, 31, -1;
	and.b32  	%r280, %r279, 1073741824;
	setp.eq.s32 	%p111, %r280, 0;
	selp.f32 	%f176, 0f00000000, %f368, %p111;
	add.f32 	%f177, %f176, %f175;
	shfl.sync.idx.b32	%r281|%p112, %r214, 1, 31, -1;
	and.b32  	%r282, %r281, 536870912;
	setp.eq.s32 	%p113, %r282, 0;
	selp.f32 	%f178, 0f00000000, %f369, %p113;
	add.f32 	%f179, %f178, %f177;
	shfl.sync.idx.b32	%r283|%p114, %r214, 1, 31, -1;
	and.b32  	%r284, %r283, 268435456;
	setp.eq.s32 	%p115, %r284, 0;
	selp.f32 	%f180, 0f00000000, %f370, %p115;
	add.f32 	%f181, %f180, %f179;
	shfl.sync.idx.b32	%r285|%p116, %r214, 1, 31, -1;
	and.b32  	%r286, %r285, 134217728;
	setp.eq.s32 	%p117, %r286, 0;
	selp.f32 	%f182, 0f00000000, %f371, %p117;
	add.f32 	%f183, %f182, %f181;
	shfl.sync.idx.b32	%r287|%p118, %r214, 1, 31, -1;
	and.b32  	%r288, %r287, 67108864;
	setp.eq.s32 	%p119, %r288, 0;
	selp.f32 	%f184, 0f00000000, %f372, %p119;
	add.f32 	%f185, %f184, %f183;
	shfl.sync.idx.b32	%r289|%p120, %r214, 1, 31, -1;
	and.b32  	%r290, %r289, 33554432;
	setp.eq.s32 	%p121, %r290, 0;
	selp.f32 	%f186, 0f00000000, %f373, %p121;
	add.f32 	%f187, %f186, %f185;
	shfl.sync.idx.b32	%r291|%p122, %r214, 1, 31, -1;
	and.b32  	%r292, %r291, 16777216;
	setp.eq.s32 	%p123, %r292, 0;
	selp.f32 	%f188, 0f00000000, %f374, %p123;
	add.f32 	%f189, %f188, %f187;
	shfl.sync.idx.b32	%r293|%p124, %r214, 1, 31, -1;
	and.b32  	%r294, %r293, 8388608;
	setp.eq.s32 	%p125, %r294, 0;
	selp.f32 	%f190, 0f00000000, %f375, %p125;
	add.f32 	%f191, %f190, %f189;
	shfl.sync.idx.b32	%r295|%p126, %r214, 1, 31, -1;
	and.b32  	%r296, %r295, 4194304;
	setp.eq.s32 	%p127, %r296, 0;
	selp.f32 	%f192, 0f00000000, %f376, %p127;
	add.f32 	%f193, %f192, %f191;
	shfl.sync.idx.b32	%r297|%p128, %r214, 1, 31, -1;
	and.b32  	%r298, %r297, 2097152;
	setp.eq.s32 	%p129, %r298, 0;
	selp.f32 	%f194, 0f00000000, %f377, %p129;
	add.f32 	%f195, %f194, %f193;
	shfl.sync.idx.b32	%r299|%p130, %r214, 1, 31, -1;
	and.b32  	%r300, %r299, 1048576;
	setp.eq.s32 	%p131, %r300, 0;
	selp.f32 	%f196, 0f00000000, %f378, %p131;
	add.f32 	%f197, %f196, %f195;
	shfl.sync.idx.b32	%r301|%p132, %r214, 1, 31, -1;
	and.b32  	%r302, %r301, 524288;
	setp.eq.s32 	%p133, %r302, 0;
	selp.f32 	%f198, 0f00000000, %f379, %p133;
	add.f32 	%f199, %f198, %f197;
	shfl.sync.idx.b32	%r303|%p134, %r214, 1, 31, -1;
	and.b32  	%r304, %r303, 262144;
	setp.eq.s32 	%p135, %r304, 0;
	selp.f32 	%f200, 0f00000000, %f380, %p135;
	add.f32 	%f201, %f200, %f199;
	shfl.sync.idx.b32	%r305|%p136, %r214, 1, 31, -1;
	and.b32  	%r306, %r305, 131072;
	setp.eq.s32 	%p137, %r306, 0;
	selp.f32 	%f202, 0f00000000, %f381, %p137;
	add.f32 	%f203, %f202, %f201;
	shfl.sync.idx.b32	%r307|%p138, %r214, 1, 31, -1;
	and.b32  	%r308, %r307, 65536;
	setp.eq.s32 	%p139, %r308, 0;
	selp.f32 	%f204, 0f00000000, %f382, %p139;
	add.f32 	%f205, %f204, %f203;
	shfl.sync.idx.b32	%r309|%p140, %r214, 1, 31, -1;
	and.b32  	%r310, %r309, 32768;
	setp.eq.s32 	%p141, %r310, 0;
	selp.f32 	%f206, 0f00000000, %f383, %p141;
	add.f32 	%f207, %f206, %f205;
	shfl.sync.idx.b32	%r311|%p142, %r214, 1, 31, -1;
	and.b32  	%r312, %r311, 16384;
	setp.eq.s32 	%p143, %r312, 0;
	selp.f32 	%f208, 0f00000000, %f384, %p143;
	add.f32 	%f209, %f208, %f207;
	shfl.sync.idx.b32	%r313|%p144, %r214, 1, 31, -1;
	and.b32  	%r314, %r313, 8192;
	setp.eq.s32 	%p145, %r314, 0;
	selp.f32 	%f210, 0f00000000, %f385, %p145;
	add.f32 	%f211, %f210, %f209;
	shfl.sync.idx.b32	%r315|%p146, %r214, 1, 31, -1;
	and.b32  	%r316, %r315, 4096;
	setp.eq.s32 	%p147, %r316, 0;
	selp.f32 	%f212, 0f00000000, %f386, %p147;
	add.f32 	%f213, %f212, %f211;
	shfl.sync.idx.b32	%r317|%p148, %r214, 1, 31, -1;
	and.b32  	%r318, %r317, 2048;
	setp.eq.s32 	%p149, %r318, 0;
	selp.f32 	%f214, 0f00000000, %f387, %p149;
	add.f32 	%f215, %f214, %f213;
	shfl.sync.idx.b32	%r319|%p150, %r214, 1, 31, -1;
	and.b32  	%r320, %r319, 1024;
	setp.eq.s32 	%p151, %r320, 0;
	selp.f32 	%f216, 0f00000000, %f388, %p151;
	add.f32 	%f217, %f216, %f215;
	shfl.sync.idx.b32	%r321|%p152, %r214, 1, 31, -1;
	and.b32  	%r322, %r321, 512;
	setp.eq.s32 	%p153, %r322, 0;
	selp.f32 	%f218, 0f00000000, %f389, %p153;
	add.f32 	%f219, %f218, %f217;
	shfl.sync.idx.b32	%r323|%p154, %r214, 1, 31, -1;
	and.b32  	%r324, %r323, 256;
	setp.eq.s32 	%p155, %r324, 0;
	selp.f32 	%f220, 0f00000000, %f390, %p155;
	add.f32 	%f221, %f220, %f219;
	shfl.sync.idx.b32	%r325|%p156, %r214, 1, 31, -1;
	and.b32  	%r326, %r325, 128;
	setp.eq.s32 	%p157, %r326, 0;
	selp.f32 	%f222, 0f00000000, %f391, %p157;
	add.f32 	%f223, %f222, %f221;
	shfl.sync.idx.b32	%r327|%p158, %r214, 1, 31, -1;
	and.b32  	%r328, %r327, 64;
	setp.eq.s32 	%p159, %r328, 0;
	selp.f32 	%f224, 0f00000000, %f392, %p159;
	add.f32 	%f225, %f224, %f223;
	shfl.sync.idx.b32	%r329|%p160, %r214, 1, 31, -1;
	and.b32  	%r330, %r329, 32;
	setp.eq.s32 	%p161, %r330, 0;
	selp.f32 	%f226, 0f00000000, %f393, %p161;
	add.f32 	%f227, %f226, %f225;
	shfl.sync.idx.b32	%r331|%p162, %r214, 1, 31, -1;
	and.b32  	%r332, %r331, 16;
	setp.eq.s32 	%p163, %r332, 0;
	selp.f32 	%f228, 0f00000000, %f394, %p163;
	add.f32 	%f229, %f228, %f227;
	shfl.sync.idx.b32	%r333|%p164, %r214, 1, 31, -1;
	and.b32  	%r334, %r333, 8;
	setp.eq.s32 	%p165, %r334, 0;
	selp.f32 	%f230, 0f00000000, %f395, %p165;
	add.f32 	%f231, %f230, %f229;
	shfl.sync.idx.b32	%r335|%p166, %r214, 1, 31, -1;
	and.b32  	%r336, %r335, 4;
	setp.eq.s32 	%p167, %r336, 0;
	selp.f32 	%f232, 0f00000000, %f396, %p167;
	add.f32 	%f233, %f232, %f231;
	shfl.sync.idx.b32	%r337|%p168, %r214, 1, 31, -1;
	and.b32  	%r338, %r337, 2;
	setp.eq.s32 	%p169, %r338, 0;
	selp.f32 	%f234, 0f00000000, %f397, %p169;
	add.f32 	%f235, %f234, %f233;
	shfl.sync.idx.b32	%r339|%p170, %r214, 1, 31, -1;
	and.b32  	%r340, %r339, 1;
	setp.eq.b32 	%p171, %r340, 1;
	selp.f32 	%f236, %f398, 0f00000000, %p171;
	add.f32 	%f401, %f236, %f235;
	shfl.sync.idx.b32	%r341|%p172, %r214, 2, 31, -1;
	setp.gt.s32 	%p173, %r341, -1;
	selp.f32 	%f237, 0f00000000, %f367, %p173;
	add.f32 	%f238, %f237, %f400;
	shfl.sync.idx.b32	%r342|%p174, %r214, 2, 31, -1;
	and.b32  	%r343, %r342, 1073741824;
	setp.eq.s32 	%p175, %r343, 0;
	selp.f32 	%f239, 0f00000000, %f368, %p175;
	add.f32 	%f240, %f239, %f238;
	shfl.sync.idx.b32	%r344|%p176, %r214, 2, 31, -1;
	and.b32  	%r345, %r344, 536870912;
	setp.eq.s32 	%p177, %r345, 0;
	selp.f32 	%f241, 0f00000000, %f369, %p177;
	add.f32 	%f242, %f241, %f240;
	shfl.sync.idx.b32	%r346|%p178, %r214, 2, 31, -1;
	and.b32  	%r347, %r346, 268435456;
	setp.eq.s32 	%p179, %r347, 0;
	selp.f32 	%f243, 0f00000000, %f370, %p179;
	add.f32 	%f244, %f243, %f242;
	shfl.sync.idx.b32	%r348|%p180, %r214, 2, 31, -1;
	and.b32  	%r349, %r348, 134217728;
	setp.eq.s32 	%p181, %r349, 0;
	selp.f32 	%f245, 0f00000000, %f371, %p181;
	add.f32 	%f246, %f245, %f244;
	shfl.sync.idx.b32	%r350|%p182, %r214, 2, 31, -1;
	and.b32  	%r351, %r350, 67108864;
	setp.eq.s32 	%p183, %r351, 0;
	selp.f32 	%f247, 0f00000000, %f372, %p183;
	add.f32 	%f248, %f247, %f246;
	shfl.sync.idx.b32	%r352|%p184, %r214, 2, 31, -1;
	and.b32  	%r353, %r352, 33554432;
	setp.eq.s32 	%p185, %r353, 0;
	selp.f32 	%f249, 0f00000000, %f373, %p185;
	add.f32 	%f250, %f249, %f248;
	shfl.sync.idx.b32	%r354|%p186, %r214, 2, 31, -1;
	and.b32  	%r355, %r354, 16777216;
	setp.eq.s32 	%p187, %r355, 0;
	selp.f32 	%f251, 0f00000000, %f374, %p187;
	add.f32 	%f252, %f251, %f250;
	shfl.sync.idx.b32	%r356|%p188, %r214, 2, 31, -1;
	and.b32  	%r357, %r356, 8388608;
	setp.eq.s32 	%p189, %r357, 0;
	selp.f32 	%f253, 0f00000000, %f375, %p189;
	add.f32 	%f254, %f253, %f252;
	shfl.sync.idx.b32	%r358|%p190, %r214, 2, 31, -1;
	and.b32  	%r359, %r358, 4194304;
	setp.eq.s32 	%p191, %r359, 0;
	selp.f32 	%f255, 0f00000000, %f376, %p191;
	add.f32 	%f256, %f255, %f254;
	shfl.sync.idx.b32	%r360|%p192, %r214, 2, 31, -1;
	and.b32  	%r361, %r360, 2097152;
	setp.eq.s32 	%p193, %r361, 0;
	selp.f32 	%f257, 0f00000000, %f377, %p193;
	add.f32 	%f258, %f257, %f256;
	shfl.sync.idx.b32	%r362|%p194, %r214, 2, 31, -1;
	and.b32  	%r363, %r362, 1048576;
	setp.eq.s32 	%p195, %r363, 0;
	selp.f32 	%f259, 0f00000000, %f378, %p195;
	add.f32 	%f260, %f259, %f258;
	shfl.sync.idx.b32	%r364|%p196, %r214, 2, 31, -1;
	and.b32  	%r365, %r364, 524288;
	setp.eq.s32 	%p197, %r365, 0;
	selp.f32 	%f261, 0f00000000, %f379, %p197;
	add.f32 	%f262, %f261, %f260;
	shfl.sync.idx.b32	%r366|%p198, %r214, 2, 31, -1;
	and.b32  	%r367, %r366, 262144;
	setp.eq.s32 	%p199, %r367, 0;
	selp.f32 	%f263, 0f00000000, %f380, %p199;
	add.f32 	%f264, %f263, %f262;
	shfl.sync.idx.b32	%r368|%p200, %r214, 2, 31, -1;
	and.b32  	%r369, %r368, 131072;
	setp.eq.s32 	%p201, %r369, 0;
	selp.f32 	%f265, 0f00000000, %f381, %p201;
	add.f32 	%f266, %f265, %f264;
	shfl.sync.idx.b32	%r370|%p202, %r214, 2, 31, -1;
	and.b32  	%r371, %r370, 65536;
	setp.eq.s32 	%p203, %r371, 0;
	selp.f32 	%f267, 0f00000000, %f382, %p203;
	add.f32 	%f268, %f267, %f266;
	shfl.sync.idx.b32	%r372|%p204, %r214, 2, 31, -1;
	and.b32  	%r373, %r372, 32768;
	setp.eq.s32 	%p205, %r373, 0;
	selp.f32 	%f269, 0f00000000, %f383, %p205;
	add.f32 	%f270, %f269, %f268;
	shfl.sync.idx.b32	%r374|%p206, %r214, 2, 31, -1;
	and.b32  	%r375, %r374, 16384;
	setp.eq.s32 	%p207, %r375, 0;
	selp.f32 	%f271, 0f00000000, %f384, %p207;
	add.f32 	%f272, %f271, %f270;
	shfl.sync.idx.b32	%r376|%p208, %r214, 2, 31, -1;
	and.b32  	%r377, %r376, 8192;
	setp.eq.s32 	%p209, %r377, 0;
	selp.f32 	%f273, 0f00000000, %f385, %p209;
	add.f32 	%f274, %f273, %f272;
	shfl.sync.idx.b32	%r378|%p210, %r214, 2, 31, -1;
	and.b32  	%r379, %r378, 4096;
	setp.eq.s32 	%p211, %r379, 0;
	selp.f32 	%f275, 0f00000000, %f386, %p211;
	add.f32 	%f276, %f275, %f274;
	shfl.sync.idx.b32	%r380|%p212, %r214, 2, 31, -1;
	and.b32  	%r381, %r380, 2048;
	setp.eq.s32 	%p213, %r381, 0;
	selp.f32 	%f277, 0f00000000, %f387, %p213;
	add.f32 	%f278, %f277, %f276;
	shfl.sync.idx.b32	%r382|%p214, %r214, 2, 31, -1;
	and.b32  	%r383, %r382, 1024;
	setp.eq.s32 	%p215, %r383, 0;
	selp.f32 	%f279, 0f00000000, %f388, %p215;
	add.f32 	%f280, %f279, %f278;
	shfl.sync.idx.b32	%r384|%p216, %r214, 2, 31, -1;
	and.b32  	%r385, %r384, 512;
	setp.eq.s32 	%p217, %r385, 0;
	selp.f32 	%f281, 0f00000000, %f389, %p217;
	add.f32 	%f282, %f281, %f280;
	shfl.sync.idx.b32	%r386|%p218, %r214, 2, 31, -1;
	and.b32  	%r387, %r386, 256;
	setp.eq.s32 	%p219, %r387, 0;
	selp.f32 	%f283, 0f00000000, %f390, %p219;
	add.f32 	%f284, %f283, %f282;
	shfl.sync.idx.b32	%r388|%p220, %r214, 2, 31, -1;
	and.b32  	%r389, %r388, 128;
	setp.eq.s32 	%p221, %r389, 0;
	selp.f32 	%f285, 0f00000000, %f391, %p221;
	add.f32 	%f286, %f285, %f284;
	shfl.sync.idx.b32	%r390|%p222, %r214, 2, 31, -1;
	and.b32  	%r391, %r390, 64;
	setp.eq.s32 	%p223, %r391, 0;
	selp.f32 	%f287, 0f00000000, %f392, %p223;
	add.f32 	%f288, %f287, %f286;
	shfl.sync.idx.b32	%r392|%p224, %r214, 2, 31, -1;
	and.b32  	%r393, %r392, 32;
	setp.eq.s32 	%p225, %r393, 0;
	selp.f32 	%f289, 0f00000000, %f393, %p225;
	add.f32 	%f290, %f289, %f288;
	shfl.sync.idx.b32	%r394|%p226, %r214, 2, 31, -1;
	and.b32  	%r395, %r394, 16;
	setp.eq.s32 	%p227, %r395, 0;
	selp.f32 	%f291, 0f00000000, %f394, %p227;
	add.f32 	%f292, %f291, %f290;
	shfl.sync.idx.b32	%r396|%p228, %r214, 2, 31, -1;
	and.b32  	%r397, %r396, 8;
	setp.eq.s32 	%p229, %r397, 0;
	selp.f32 	%f293, 0f00000000, %f395, %p229;
	add.f32 	%f294, %f293, %f292;
	shfl.sync.idx.b32	%r398|%p230, %r214, 2, 31, -1;
	and.b32  	%r399, %r398, 4;
	setp.eq.s32 	%p231, %r399, 0;
	selp.f32 	%f295, 0f00000000, %f396, %p231;
	add.f32 	%f296, %f295, %f294;
	shfl.sync.idx.b32	%r400|%p232, %r214, 2, 31, -1;
	and.b32  	%r401, %r400, 2;
	setp.eq.s32 	%p233, %r401, 0;
	selp.f32 	%f297, 0f00000000, %f397, %p233;
	add.f32 	%f298, %f297, %f296;
	shfl.sync.idx.b32	%r402|%p234, %r214, 2, 31, -1;
	and.b32  	%r403, %r402, 1;
	setp.eq.b32 	%p235, %r403, 1;
	selp.f32 	%f299, %f398, 0f00000000, %p235;
	add.f32 	%f400, %f299, %f298;
	shfl.sync.idx.b32	%r404|%p236, %r214, 3, 31, -1;
	setp.gt.s32 	%p237, %r404, -1;
	selp.f32 	%f300, 0f00000000, %f367, %p237;
	add.f32 	%f301, %f300, %f399;
	shfl.sync.idx.b32	%r405|%p238, %r214, 3, 31, -1;
	and.b32  	%r406, %r405, 1073741824;
	setp.eq.s32 	%p239, %r406, 0;
	selp.f32 	%f302, 0f00000000, %f368, %p239;
	add.f32 	%f303, %f302, %f301;
	shfl.sync.idx.b32	%r407|%p240, %r214, 3, 31, -1;
	and.b32  	%r408, %r407, 536870912;
	setp.eq.s32 	%p241, %r408, 0;
	selp.f32 	%f304, 0f00000000, %f369, %p241;
	add.f32 	%f305, %f304, %f303;
	shfl.sync.idx.b32	%r409|%p242, %r214, 3, 31, -1;
	and.b32  	%r410, %r409, 268435456;
	setp.eq.s32 	%p243, %r410, 0;
	selp.f32 	%f306, 0f00000000, %f370, %p243;
	add.f32 	%f307, %f306, %f305;
	shfl.sync.idx.b32	%r411|%p244, %r214, 3, 31, -1;
	and.b32  	%r412, %r411, 134217728;
	setp.eq.s32 	%p245, %r412, 0;
	selp.f32 	%f308, 0f00000000, %f371, %p245;
	add.f32 	%f309, %f308, %f307;
	shfl.sync.idx.b32	%r413|%p246, %r214, 3, 31, -1;
	and.b32  	%r414, %r413, 67108864;
	setp.eq.s32 	%p247, %r414, 0;
	selp.f32 	%f310, 0f00000000, %f372, %p247;
	add.f32 	%f311, %f310, %f309;
	shfl.sync.idx.b32	%r415|%p248, %r214, 3, 31, -1;
	and.b32  	%r416, %r415, 33554432;
	setp.eq.s32 	%p249, %r416, 0;
	selp.f32 	%f312, 0f00000000, %f373, %p249;
	add.f32 	%f313, %f312, %f311;
	shfl.sync.idx.b32	%r417|%p250, %r214, 3, 31, -1;
	and.b32  	%r418, %r417, 16777216;
	setp.eq.s32 	%p251, %r418, 0;
	selp.f32 	%f314, 0f00000000, %f374, %p251;
	add.f32 	%f315, %f314, %f313;
	shfl.sync.idx.b32	%r419|%p252, %r214, 3, 31, -1;
	and.b32  	%r420, %r419, 8388608;
	setp.eq.s32 	%p253, %r420, 0;
	selp.f32 	%f316, 0f00000000, %f375, %p253;
	add.f32 	%f317, %f316, %f315;
	shfl.sync.idx.b32	%r421|%p254, %r214, 3, 31, -1;
	and.b32  	%r422, %r421, 4194304;
	setp.eq.s32 	%p255, %r422, 0;
	selp.f32 	%f318, 0f00000000, %f376, %p255;
	add.f32 	%f319, %f318, %f317;
	shfl.sync.idx.b32	%r423|%p256, %r214, 3, 31, -1;
	and.b32  	%r424, %r423, 2097152;
	setp.eq.s32 	%p257, %r424, 0;
	selp.f32 	%f320, 0f00000000, %f377, %p257;
	add.f32 	%f321, %f320, %f319;
	shfl.sync.idx.b32	%r425|%p258, %r214, 3, 31, -1;
	and.b32  	%r426, %r425, 1048576;
	setp.eq.s32 	%p259, %r426, 0;
	selp.f32 	%f322, 0f00000000, %f378, %p259;
	add.f32 	%f323, %f322, %f321;
	shfl.sync.idx.b32	%r427|%p260, %r214, 3, 31, -1;
	and.b32  	%r428, %r427, 524288;
	setp.eq.s32 	%p261, %r428, 0;
	selp.f32 	%f324, 0f00000000, %f379, %p261;
	add.f32 	%f325, %f324, %f323;
	shfl.sync.idx.b32	%r429|%p262, %r214, 3, 31, -1;
	and.b32  	%r430, %r429, 262144;
	setp.eq.s32 	%p263, %r430, 0;
	selp.f32 	%f326, 0f00000000, %f380, %p263;
	add.f32 	%f327, %f326, %f325;
	shfl.sync.idx.b32	%r431|%p264, %r214, 3, 31, -1;
	and.b32  	%r432, %r431, 131072;
	setp.eq.s32 	%p265, %r432, 0;
	selp.f32 	%f328, 0f00000000, %f381, %p265;
	add.f32 	%f329, %f328, %f327;
	shfl.sync.idx.b32	%r433|%p266, %r214, 3, 31, -1;
	and.b32  	%r434, %r433, 65536;
	setp.eq.s32 	%p267, %r434, 0;
	selp.f32 	%f330, 0f00000000, %f382, %p267;
	add.f32 	%f331, %f330, %f329;
	shfl.sync.idx.b32	%r435|%p268, %r214, 3, 31, -1;
	and.b32  	%r436, %r435, 32768;
	setp.eq.s32 	%p269, %r436, 0;
	selp.f32 	%f332, 0f00000000, %f383, %p269;
	add.f32 	%f333, %f332, %f331;
	shfl.sync.idx.b32	%r437|%p270, %r214, 3, 31, -1;
	and.b32  	%r438, %r437, 16384;
	setp.eq.s32 	%p271, %r438, 0;
	selp.f32 	%f334, 0f00000000, %f384, %p271;
	add.f32 	%f335, %f334, %f333;
	shfl.sync.idx.b32	%r439|%p272, %r214, 3, 31, -1;
	and.b32  	%r440, %r439, 8192;
	setp.eq.s32 	%p273, %r440, 0;
	selp.f32 	%f336, 0f00000000, %f385, %p273;
	add.f32 	%f337, %f336, %f335;
	shfl.sync.idx.b32	%r441|%p274, %r214, 3, 31, -1;
	and.b32  	%r442, %r441, 4096;
	setp.eq.s32 	%p275, %r442, 0;
	selp.f32 	%f338, 0f00000000, %f386, %p275;
	add.f32 	%f339, %f338, %f337;
	shfl.sync.idx.b32	%r443|%p276, %r214, 3, 31, -1;
	and.b32  	%r444, %r443, 2048;
	setp.eq.s32 	%p277, %r444, 0;
	selp.f32 	%f340, 0f00000000, %f387, %p277;
	add.f32 	%f341, %f340, %f339;
	shfl.sync.idx.b32	%r445|%p278, %r214, 3, 31, -1;
	and.b32  	%r446, %r445, 1024;
	setp.eq.s32 	%p279, %r446, 0;
	selp.f32 	%f342, 0f00000000, %f388, %p279;
	add.f32 	%f343, %f342, %f341;
	shfl.sync.idx.b32	%r447|%p280, %r214, 3, 31, -1;
	and.b32  	%r448, %r447, 512;
	setp.eq.s32 	%p281, %r448, 0;
	selp.f32 	%f344, 0f00000000, %f389, %p281;
	add.f32 	%f345, %f344, %f343;
	shfl.sync.idx.b32	%r449|%p282, %r214, 3, 31, -1;
	and.b32  	%r450, %r449, 256;
	setp.eq.s32 	%p283, %r450, 0;
	selp.f32 	%f346, 0f00000000, %f390, %p283;
	add.f32 	%f347, %f346, %f345;
	shfl.sync.idx.b32	%r451|%p284, %r214, 3, 31, -1;
	and.b32  	%r452, %r451, 128;
	setp.eq.s32 	%p285, %r452, 0;
	selp.f32 	%f348, 0f00000000, %f391, %p285;
	add.f32 	%f349, %f348, %f347;
	shfl.sync.idx.b32	%r453|%p286, %r214, 3, 31, -1;
	and.b32  	%r454, %r453, 64;
	setp.eq.s32 	%p287, %r454, 0;
	selp.f32 	%f350, 0f00000000, %f392, %p287;
	add.f32 	%f351, %f350, %f349;
	shfl.sync.idx.b32	%r455|%p288, %r214, 3, 31, -1;
	and.b32  	%r456, %r455, 32;
	setp.eq.s32 	%p289, %r456, 0;
	selp.f32 	%f352, 0f00000000, %f393, %p289;
	add.f32 	%f353, %f352, %f351;
	shfl.sync.idx.b32	%r457|%p290, %r214, 3, 31, -1;
	and.b32  	%r458, %r457, 16;
	setp.eq.s32 	%p291, %r458, 0;
	selp.f32 	%f354, 0f00000000, %f394, %p291;
	add.f32 	%f355, %f354, %f353;
	shfl.sync.idx.b32	%r459|%p292, %r214, 3, 31, -1;
	and.b32  	%r460, %r459, 8;
	setp.eq.s32 	%p293, %r460, 0;
	selp.f32 	%f356, 0f00000000, %f395, %p293;
	add.f32 	%f357, %f356, %f355;
	shfl.sync.idx.b32	%r461|%p294, %r214, 3, 31, -1;
	and.b32  	%r462, %r461, 4;
	setp.eq.s32 	%p295, %r462, 0;
	selp.f32 	%f358, 0f00000000, %f396, %p295;
	add.f32 	%f359, %f358, %f357;
	shfl.sync.idx.b32	%r463|%p296, %r214, 3, 31, -1;
	and.b32  	%r464, %r463, 2;
	setp.eq.s32 	%p297, %r464, 0;
	selp.f32 	%f360, 0f00000000, %f397, %p297;
	add.f32 	%f361, %f360, %f359;
	shfl.sync.idx.b32	%r465|%p298, %r214, 3, 31, -1;
	and.b32  	%r466, %r465, 1;
	setp.eq.b32 	%p299, %r466, 1;
	selp.f32 	%f362, %f398, 0f00000000, %p299;
	add.f32 	%f399, %f362, %f361;
	add.s32 	%r474, %r474, 8;
	add.s32 	%r473, %r473, 32;
	add.s64 	%rd96, %rd96, 32;
	add.s32 	%r475, %r24, 1;
	setp.lt.s32 	%p300, %r475, %r12;
	@%p300 bra 	$L__BB3_3;
$L__BB3_70:
	and.b32  	%r467, %r2, 96;
	add.s32 	%r28, %r30, %r467;
	setp.ge.u32 	%p301, %r28, %r29;
	@%p301 bra 	$L__BB3_72;
	mul.lo.s32 	%r468, %r3, %r29;
	shl.b32 	%r469, %r468, 2;
	mul.wide.s32 	%rd86, %r469, 4;
	add.s64 	%rd87, %rd2, %rd86;
	mul.wide.u32 	%rd88, %r28, 4;
	add.s64 	%rd89, %rd87, %rd88;
	st.global.f32 	[%rd89], %f402;
	add.s32 	%r470, %r28, %r29;
	mul.wide.u32 	%rd90, %r470, 4;
	add.s64 	%rd91, %rd87, %rd90;
	st.global.f32 	[%rd91], %f401;
	add.s32 	%r471, %r470, %r29;
	mul.wide.u32 	%rd92, %r471, 4;
	add.s64 	%rd93, %rd87, %rd92;
	st.global.f32 	[%rd93], %f400;
	add.s32 	%r472, %r471, %r29;
	mul.wide.u32 	%rd94, %r472, 4;
	add.s64 	%rd95, %rd87, %rd94;
	st.global.f32 	[%rd95], %f399;
$L__BB3_72:
	ret;

}
	// .globl	_Z22spmm4_full_full_8_1024PKhPKfPfPKiS5_ii
.visible .entry _Z22spmm4_full_full_8_1024PKhPKfPfPKiS5_ii(
	.param .u64 .ptr .align 1 _Z22spmm4_full_full_8_1024PKhPKfPfPKiS5_ii_param_0,
	.param .u64 .ptr .align 1 _Z22spmm4_full_full_8_1024PKhPKfPfPKiS5_ii_param_1,
	.param .u64 .ptr .align 1 _Z22spmm4_full_full_8_1024PKhPKfPfPKiS5_ii_param_2,
	.param .u64 .ptr .align 1 _Z22spmm4_full_full_8_1024PKhPKfPfPKiS5_ii_param_3,
	.param .u64 .ptr .align 1 _Z22spmm4_full_full_8_1024PKhPKfPfPKiS5_ii_param_4,
	.param .u32 _Z22spmm4_full_full_8_1024PKhPKfPfPKiS5_ii_param_5,
	.param .u32 _Z22spmm4_full_full_8_1024PKhPKfPfPKiS5_ii_param_6
)
{
	.reg .pred 	%p<302>;
	.reg .b16 	%rs<2>;
	.reg .b32 	%r<477>;
	.reg .b32 	%f<403>;
	.reg .b64 	%rd<97>;

	ld.param.u64 	%rd8, [_Z22spmm4_full_full_8_1024PKhPKfPfPKiS5_ii_param_0];
	ld.param.u64 	%rd12, [_Z22spmm4_full_full_8_1024PKhPKfPfPKiS5_ii_param_1];
	ld.param.u64 	%rd9, [_Z22spmm4_full_full_8_1024PKhPKfPfPKiS5_ii_param_2];
	ld.param.u64 	%rd10, [_Z22spmm4_full_full_8_1024PKhPKfPfPKiS5_ii_param_3];
	ld.param.u64 	%rd11, [_Z22spmm4_full_full_8_1024PKhPKfPfPKiS5_ii_param_4];
	ld.param.u32 	%r31, [_Z22spmm4_full_full_8_1024PKhPKfPfPKiS5_ii_param_5];
	ld.param.u32 	%r29, [_Z22spmm4_full_full_8_1024PKhPKfPfPKiS5_ii_param_6];
	cvta.to.global.u64 	%rd1, %rd12;
	mov.u32 	%r32, %ctaid.x;
	mov.u32 	%r33, %nctaid.x;
	mov.u32 	%r34, %nctaid.y;
	mov.u32 	%r35, %ctaid.y;
	mov.u32 	%r36, %ctaid.z;
	mad.lo.s32 	%r37, %r32, %r33, %r35;
	mad.lo.s32 	%r38, %r37, %r34, %r36;
	// begin inline asm
	mov.u32 %r30, %laneid;
	// end inline asm
	mov.u32 	%r2, %tid.x;
	shl.b32 	%r39, %r38, 2;
	shr.u32 	%r40, %r2, 8;
	or.b32  	%r3, %r39, %r40;
	setp.ge.s32 	%p1, %r3, %r31;
	@%p1 bra 	$L__BB4_72;
	cvta.to.global.u64 	%rd13, %rd10;
	cvta.to.global.u64 	%rd2, %rd9;
	mul.wide.s32 	%rd14, %r3, 4;
	add.s64 	%rd15, %rd13, %rd14;
	ld.global.nc.u32 	%r4, [%rd15];
	ld.global.nc.u32 	%r41, [%rd15+4];
	sub.s32 	%r5, %r41, %r4;
	setp.lt.s32 	%p2, %r5, 1;
	mov.f32 	%f399, 0f00000000;
	mov.f32 	%f400, %f399;
	mov.f32 	%f401, %f399;
	mov.f32 	%f402, %f399;
	@%p2 bra 	$L__BB4_70;
	shr.u32 	%r474, %r30, 2;
	and.b32  	%r7, %r30, 3;
	and.b32  	%r43, %r2, 224;
	add.s32 	%r8, %r30, %r43;
	or.b32  	%r9, %r7, 12;
	or.b32  	%r10, %r7, 24;
	or.b32  	%r11, %r7, 28;
	mul.wide.s32 	%rd16, %r4, 4;
	cvta.to.global.u64 	%rd17, %rd11;
	add.s64 	%rd18, %rd16, %rd17;
	add.s64 	%rd96, %rd18, 16;
	cvta.to.global.u64 	%rd4, %rd8;
	add.s32 	%r44, %r5, 7;
	shr.s32 	%r45, %r44, 31;
	shr.u32 	%r46, %r45, 29;
	add.s32 	%r47, %r44, %r46;
	and.b32  	%r12, %r47, -8;
	shl.b32 	%r48, %r4, 2;
	cvt.s64.s32 	%rd5, %r48;
	mov.b32 	%r475, 0;
	mov.f32 	%f399, 0f00000000;
	mov.u32 	%r473, %r30;
$L__BB4_3:
	setp.ge.u32 	%p3, %r474, %r5;
	mov.b32 	%r476, 0;
	@%p3 bra 	$L__BB4_5;
	and.b32  	%r50, %r473, -4;
	or.b32  	%r51, %r50, %r7;
	cvt.u64.u32 	%rd19, %r51;
	add.s64 	%rd20, %rd19, %rd5;
	add.s64 	%rd21, %rd4, %rd20;
	ld.global.nc.u8 	%rs1, [%rd21];
	cvt.u32.u8 	%r52, %rs1;
	and.b32  	%r476, %r52, 15;
$L__BB4_5:
	setp.ge.s32 	%p4, %r475, %r5;
	mov.f32 	%f367, 0f00000000;
	@%p4 bra 	$L__BB4_7;
	ld.global.nc.u32 	%r53, [%rd96+-16];
	mul.lo.s32 	%r54, %r53, %r29;
	shl.b32 	%r55, %r54, 2;
	add.s32 	%r56, %r8, %r55;
	mul.wide.u32 	%rd22, %r56, 4;
	add.s64 	%rd23, %rd1, %rd22;
	ld.global.nc.f32 	%f367, [%rd23];
$L__BB4_7:
	setp.ge.s32 	%p5, %r475, %r5;
	mov.f32 	%f368, 0f00000000;
	@%p5 bra 	$L__BB4_9;
	ld.global.nc.u32 	%r57, [%rd96+-16];
	mul.lo.s32 	%r58, %r57, %r29;
	shl.b32 	%r59, %r58, 2;
	add.s32 	%r60, %r59, %r29;
	add.s32 	%r61, %r8, %r60;
	mul.wide.u32 	%rd24, %r61, 4;
	add.s64 	%rd25, %rd1, %rd24;
	ld.global.nc.f32 	%f368, [%rd25];
$L__BB4_9:
	setp.ge.s32 	%p6, %r475, %r5;
	mov.f32 	%f369, 0f00000000;
	@%p6 bra 	$L__BB4_11;
	ld.global.nc.u32 	%r62, [%rd96+-16];
	shl.b32 	%r63, %r62, 2;
	or.b32  	%r64, %r63, 2;
	mad.lo.s32 	%r65, %r64, %r29, %r8;
	mul.wide.u32 	%rd26, %r65, 4;
	add.s64 	%rd27, %rd1, %rd26;
	ld.global.nc.f32 	%f369, [%rd27];
$L__BB4_11:
	setp.ge.s32 	%p7, %r475, %r5;
	mov.f32 	%f370, 0f00000000;
	@%p7 bra 	$L__BB4_13;
	ld.global.nc.u32 	%r66, [%rd96+-16];
	shl.b32 	%r67, %r66, 2;
	or.b32  	%r68, %r67, 3;
	mad.lo.s32 	%r69, %r68, %r29, %r8;
	mul.wide.u32 	%rd28, %r69, 4;
	add.s64 	%rd29, %rd1, %rd28;
	ld.global.nc.f32 	%f370, [%rd29];
$L__BB4_13:
	add.s32 	%r18, %r475, 1;
	setp.ge.s32 	%p8, %r18, %r5;
	mov.f32 	%f371, 0f00000000;
	@%p8 bra 	$L__BB4_15;
	ld.global.nc.u32 	%r70, [%rd96+-12];
	mul.lo.s32 	%r71, %r70, %r29;
	shl.b32 	%r72, %r71, 2;
	add.s32 	%r73, %r8, %r72;
	mul.wide.u32 	%rd30, %r73, 4;
	add.s64 	%rd31, %rd1, %rd30;
	ld.global.nc.f32 	%f371, [%rd31];
$L__BB4_15:
	setp.ge.s32 	%p9, %r18, %r5;
	mov.f32 	%f372, 0f00000000;
	@%p9 bra 	$L__BB4_17;
	ld.global.nc.u32 	%r74, [%rd96+-12];
	mul.lo.s32 	%r75, %r74, %r29;
	shl.b32 	%r76, %r75, 2;
	add.s32 	%r77, %r76, %r29;
	add.s32 	%r78, %r8, %r77;
	mul.wide.u32 	%rd32, %r78, 4;
	add.s64 	%rd33, %rd1, %rd32;
	ld.global.nc.f32 	%f372, [%rd33];
$L__BB4_17:
	setp.ge.s32 	%p10, %r18, %r5;
	mov.f32 	%f373, 0f00000000;
	@%p10 bra 	$L__BB4_19;
	ld.global.nc.u32 	%r79, [%rd96+-12];
	shl.b32 	%r80, %r79, 2;
	or.b32  	%r81, %r80, 2;
	mad.lo.s32 	%r82, %r81, %r29, %r8;
	mul.wide.u32 	%rd34, %r82, 4;
	add.s64 	%rd35, %rd1, %rd34;
	ld.global.nc.f32 	%f373, [%rd35];
$L__BB4_19:
	setp.ge.s32 	%p11, %r18, %r5;
	mov.f32 	%f374, 0f00000000;
	@%p11 bra 	$L__BB4_21;
	ld.global.nc.u32 	%r83, [%rd96+-12];
	shl.b32 	%r84, %r83, 2;
	or.b32  	%r85, %r84, 3;
	mad.lo.s32 	%r86, %r85, %r29, %r8;
	mul.wide.u32 	%rd36, %r86, 4;
	add.s64 	%rd37, %rd1, %rd36;
	ld.global.nc.f32 	%f374, [%rd37];
$L__BB4_21:
	add.s32 	%r19, %r18, 1;
	setp.ge.s32 	%p12, %r19, %r5;
	mov.f32 	%f375, 0f00000000;
	@%p12 bra 	$L__BB4_23;
	ld.global.nc.u32 	%r87, [%rd96+-8];
	mul.lo.s32 	%r88, %r87, %r29;
	shl.b32 	%r89, %r88, 2;
	add.s32 	%r90, %r8, %r89;
	mul.wide.u32 	%rd38, %r90, 4;
	add.s64 	%rd39, %rd1, %rd38;
	ld.global.nc.f32 	%f375, [%rd39];
$L__BB4_23:
	mov.f32 	%f376, 0f00000000;
	@%p12 bra 	$L__BB4_25;
	ld.global.nc.u32 	%r91, [%rd96+-8];
	mul.lo.s32 	%r92, %r91, %r29;
	shl.b32 	%r93, %r92, 2;
	add.s32 	%r94, %r93, %r29;
	add.s32 	%r95, %r8, %r94;
	mul.wide.u32 	%rd40, %r95, 4;
	add.s64 	%rd41, %rd1, %rd40;
	ld.global.nc.f32 	%f376, [%rd41];
$L__BB4_25:
	mov.f32 	%f377, 0f00000000;
	@%p12 bra 	$L__BB4_27;
	ld.global.nc.u32 	%r96, [%rd96+-8];
	shl.b32 	%r97, %r96, 2;
	or.b32  	%r98, %r97, 2;
	mad.lo.s32 	%r99, %r98, %r29, %r8;
	mul.wide.u32 	%rd42, %r99, 4;
	add.s64 	%rd43, %rd1, %rd42;
	ld.global.nc.f32 	%f377, [%rd43];
$L__BB4_27:
	mov.f32 	%f378, 0f00000000;
	@%p12 bra 	$L__BB4_29;
	ld.global.nc.u32 	%r100, [%rd96+-8];
	shl.b32 	%r101, %r100, 2;
	or.b32  	%r102, %r101, 3;
	mad.lo.s32 	%r103, %r102, %r29, %r8;
	mul.wide.u32 	%rd44, %r103, 4;
	add.s64 	%rd45, %rd1, %rd44;
	ld.global.nc.f32 	%f378, [%rd45];
$L__BB4_29:
	add.s32 	%r20, %r19, 1;
	setp.ge.s32 	%p16, %r20, %r5;
	mov.f32 	%f379, 0f00000000;
	@%p16 bra 	$L__BB4_31;
	ld.global.nc.u32 	%r104, [%rd96+-4];
	mul.lo.s32 	%r105, %r104, %r29;
	shl.b32 	%r106, %r105, 2;
	add.s32 	%r107, %r8, %r106;
	mul.wide.u32 	%rd46, %r107, 4;
	add.s64 	%rd47, %rd1, %rd46;
	ld.global.nc.f32 	%f379, [%rd47];
$L__BB4_31:
	mov.f32 	%f380, 0f00000000;
	@%p16 bra 	$L__BB4_33;
	ld.global.nc.u32 	%r108, [%rd96+-4];
	mul.lo.s32 	%r109, %r108, %r29;
	shl.b32 	%r110, %r109, 2;
	add.s32 	%r111, %r110, %r29;
	add.s32 	%r112, %r8, %r111;
	mul.wide.u32 	%rd48, %r112, 4;
	add.s64 	%rd49, %rd1, %rd48;
	ld.global.nc.f32 	%f380, [%rd49];
$L__BB4_33:
	mov.f32 	%f381, 0f00000000;
	@%p16 bra 	$L__BB4_35;
	ld.global.nc.u32 	%r113, [%rd96+-4];
	shl.b32 	%r114, %r113, 2;
	or.b32  	%r115, %r114, 2;
	mad.lo.s32 	%r116, %r115, %r29, %r8;
	mul.wide.u32 	%rd50, %r116, 4;
	add.s64 	%rd51, %rd1, %rd50;
	ld.global.nc.f32 	%f381, [%rd51];
$L__BB4_35:
	mov.f32 	%f382, 0f00000000;
	@%p16 bra 	$L__BB4_37;
	ld.global.nc.u32 	%r117, [%rd96+-4];
	shl.b32 	%r118, %r117, 2;
	or.b32  	%r119, %r118, 3;
	mad.lo.s32 	%r120, %r119, %r29, %r8;
	mul.wide.u32 	%rd52, %r120, 4;
	add.s64 	%rd53, %rd1, %rd52;
	ld.global.nc.f32 	%f382, [%rd53];
$L__BB4_37:
	add.s32 	%r21, %r20, 1;
	setp.ge.s32 	%p20, %r21, %r5;
	mov.f32 	%f383, 0f00000000;
	@%p20 bra 	$L__BB4_39;
	ld.global.nc.u32 	%r121, [%rd96];
	mul.lo.s32 	%r122, %r121, %r29;
	shl.b32 	%r123, %r122, 2;
	add.s32 	%r124, %r8, %r123;
	mul.wide.u32 	%rd54, %r124, 4;
	add.s64 	%rd55, %rd1, %rd54;
	ld.global.nc.f32 	%f383, [%rd55];
$L__BB4_39:
	mov.f32 	%f384, 0f00000000;
	@%p20 bra 	$L__BB4_41;
	ld.global.nc.u32 	%r125, [%rd96];
	mul.lo.s32 	%r126, %r125, %r29;
	shl.b32 	%r127, %r126, 2;
	add.s32 	%r128, %r127, %r29;
	add.s32 	%r129, %r8, %r128;
	mul.wide.u32 	%rd56, %r129, 4;
	add.s64 	%rd57, %rd1, %rd56;
	ld.global.nc.f32 	%f384, [%rd57];
$L__BB4_41:
	mov.f32 	%f385, 0f00000000;
	@%p20 bra 	$L__BB4_43;
	ld.global.nc.u32 	%r130, [%rd96];
	shl.b32 	%r131, %r130, 2;
	or.b32  	%r132, %r131, 2;
	mad.lo.s32 	%r133, %r132, %r29, %r8;
	mul.wide.u32 	%rd58, %r133, 4;
	add.s64 	%rd59, %rd1, %rd58;
	ld.global.nc.f32 	%f385, [%rd59];
$L__BB4_43:
	mov.f32 	%f386, 0f00000000;
	@%p20 bra 	$L__BB4_45;
	ld.global.nc.u32 	%r134, [%rd96];
	shl.b32 	%r135, %r134, 2;
	or.b32  	%r136, %r135, 3;
	mad.lo.s32 	%r137, %r136, %r29, %r8;
	mul.wide.u32 	%rd60, %r137, 4;
	add.s64 	%rd61, %rd1, %rd60;
	ld.global.nc.f32 	%f386, [%rd61];
$L__BB4_45:
	add.s32 	%r22, %r21, 1;
	setp.ge.s32 	%p24, %r22, %r5;
	mov.f32 	%f387, 0f00000000;
	@%p24 bra 	$L__BB4_47;
	ld.global.nc.u32 	%r138, [%rd96+4];
	mul.lo.s32 	%r139, %r138, %r29;
	shl.b32 	%r140, %r139, 2;
	add.s32 	%r141, %r8, %r140;
	mul.wide.u32 	%rd62, %r141, 4;
	add.s64 	%rd63, %rd1, %rd62;
	ld.global.nc.f32 	%f387, [%rd63];
$L__BB4_47:
	mov.f32 	%f388, 0f00000000;
	@%p24 bra 	$L__BB4_49;
	ld.global.nc.u32 	%r142, [%rd96+4];
	mul.lo.s32 	%r143, %r142, %r29;
	shl.b32 	%r144, %r143, 2;
	add.s32 	%r145, %r144, %r29;
	add.s32 	%r146, %r8, %r145;
	mul.wide.u32 	%rd64, %r146, 4;
	add.s64 	%rd65, %rd1, %rd64;
	ld.global.nc.f32 	%f388, [%rd65];
$L__BB4_49:
	mov.f32 	%f389, 0f00000000;
	@%p24 bra 	$L__BB4_51;
	ld.global.nc.u32 	%r147, [%rd96+4];
	shl.b32 	%r148, %r147, 2;
	or.b32  	%r149, %r148, 2;
	mad.lo.s32 	%r150, %r149, %r29, %r8;
	mul.wide.u32 	%rd66, %r150, 4;
	add.s64 	%rd67, %rd1, %rd66;
	ld.global.nc.f32 	%f389, [%rd67];
$L__BB4_51:
	mov.f32 	%f390, 0f00000000;
	@%p24 bra 	$L__BB4_53;
	ld.global.nc.u32 	%r151, [%rd96+4];
	shl.b32 	%r152, %r151, 2;
	or.b32  	%r153, %r152, 3;
	mad.lo.s32 	%r154, %r153, %r29, %r8;
	mul.wide.u32 	%rd68, %r154, 4;
	add.s64 	%rd69, %rd1, %rd68;
	ld.global.nc.f32 	%f390, [%rd69];
$L__BB4_53:
	add.s32 	%r23, %r22, 1;
	setp.ge.s32 	%p28, %r23, %r5;
	mov.f32 	%f391, 0f00000000;
	@%p28 bra 	$L__BB4_55;
	ld.global.nc.u32 	%r155, [%rd96+8];
	mul.lo.s32 	%r156, %r155, %r29;
	shl.b32 	%r157, %r156, 2;
	add.s32 	%r158, %r8, %r157;
	mul.wide.u32 	%rd70, %r158, 4;
	add.s64 	%rd71, %rd1, %rd70;
	ld.global.nc.f32 	%f391, [%rd71];
$L__BB4_55:
	mov.f32 	%f392, 0f00000000;
	@%p28 bra 	$L__BB4_57;
	ld.global.nc.u32 	%r159, [%rd96+8];
	mul.lo.s32 	%r160, %r159, %r29;
	shl.b32 	%r161, %r160, 2;
	add.s32 	%r162, %r161, %r29;
	add.s32 	%r163, %r8, %r162;
	mul.wide.u32 	%rd72, %r163, 4;
	add.s64 	%rd73, %rd1, %rd72;
	ld.global.nc.f32 	%f392, [%rd73];
$L__BB4_57:
	mov.f32 	%f393, 0f00000000;
	@%p28 bra 	$L__BB4_59;
	ld.global.nc.u32 	%r164, [%rd96+8];
	shl.b32 	%r165, %r164, 2;
	or.b32  	%r166, %r165, 2;
	mad.lo.s32 	%r167, %r166, %r29, %r8;
	mul.wide.u32 	%rd74, %r167, 4;
	add.s64 	%rd75, %rd1, %rd74;
	ld.global.nc.f32 	%f393, [%rd75];
$L__BB4_59:
	mov.f32 	%f394, 0f00000000;
	@%p28 bra 	$L__BB4_61;
	ld.global.nc.u32 	%r168, [%rd96+8];
	shl.b32 	%r169, %r168, 2;
	or.b32  	%r170, %r169, 3;
	mad.lo.s32 	%r171, %r170, %r29, %r8;
	mul.wide.u32 	%rd76, %r171, 4;
	add.s64 	%rd77, %rd1, %rd76;
	ld.global.nc.f32 	%f394, [%rd77];
$L__BB4_61:
	add.s32 	%r24, %r23, 1;
	setp.ge.s32 	%p32, %r24, %r5;
	mov.f32 	%f395, 0f00000000;
	@%p32 bra 	$L__BB4_63;
	ld.global.nc.u32 	%r172, [%rd96+12];
	mul.lo.s32 	%r173, %r172, %r29;
	shl.b32 	%r174, %r173, 2;
	add.s32 	%r175, %r8, %r174;
	mul.wide.u32 	%rd78, %r175, 4;
	add.s64 	%rd79, %rd1, %rd78;
	ld.global.nc.f32 	%f395, [%rd79];
$L__BB4_63:
	mov.f32 	%f396, 0f00000000;
	@%p32 bra 	$L__BB4_65;
	ld.global.nc.u32 	%r176, [%rd96+12];
	mul.lo.s32 	%r177, %r176, %r29;
	shl.b32 	%r178, %r177, 2;
	add.s32 	%r179, %r178, %r29;
	add.s32 	%r180, %r8, %r179;
	mul.wide.u32 	%rd80, %r180, 4;
	add.s64 	%rd81, %rd1, %rd80;
	ld.global.nc.f32 	%f396, [%rd81];
$L__BB4_65:
	mov.f32 	%f397, 0f00000000;
	@%p32 bra 	$L__BB4_67;
	ld.global.nc.u32 	%r181, [%rd96+12];
	shl.b32 	%r182, %r181, 2;
	or.b32  	%r183, %r182, 2;
	mad.lo.s32 	%r184, %r183, %r29, %r8;
	mul.wide.u32 	%rd82, %r184, 4;
	add.s64 	%rd83, %rd1, %rd82;
	ld.global.nc.f32 	%f397, [%rd83];
$L__BB4_67:
	mov.f32 	%f398, 0f00000000;
	@%p32 bra 	$L__BB4_69;
	ld.global.nc.u32 	%r185, [%rd96+12];
	shl.b32 	%r186, %r185, 2;
	or.b32  	%r187, %r186, 3;
	mad.lo.s32 	%r188, %r187, %r29, %r8;
	mul.wide.u32 	%rd84, %r188, 4;
	add.s64 	%rd85, %rd1, %rd84;
	ld.global.nc.f32 	%f398, [%rd85];
$L__BB4_69:
	shfl.sync.idx.b32	%r189|%p36, %r476, %r7, 31, -1;
	shl.b32 	%r190, %r189, 28;
	or.b32  	%r191, %r7, 4;
	shfl.sync.idx.b32	%r192|%p37, %r476, %r191, 31, -1;
	shl.b32 	%r193, %r192, 24;
	or.b32  	%r194, %r193, %r190;
	or.b32  	%r195, %r7, 8;
	shfl.sync.idx.b32	%r196|%p38, %r476, %r195, 31, -1;
	shl.b32 	%r197, %r196, 20;
	or.b32  	%r198, %r194, %r197;
	shfl.sync.idx.b32	%r199|%p39, %r476, %r9, 31, -1;
	shl.b32 	%r200, %r199, 16;
	or.b32  	%r201, %r198, %r200;
	or.b32  	%r202, %r7, 16;
	shfl.sync.idx.b32	%r203|%p40, %r476, %r202, 31, -1;
	shl.b32 	%r204, %r203, 12;
	or.b32  	%r205, %r201, %r204;
	or.b32  	%r206, %r7, 20;
	shfl.sync.idx.b32	%r207|%p41, %r476, %r206, 31, -1;
	shl.b32 	%r208, %r207, 8;
	or.b32  	%r209, %r205, %r208;
	shfl.sync.idx.b32	%r210|%p42, %r476, %r10, 31, -1;
	shl.b32 	%r211, %r210, 4;
	or.b32  	%r212, %r209, %r211;
	shfl.sync.idx.b32	%r213|%p43, %r476, %r11, 31, -1;
	or.b32  	%r214, %r212, %r213;
	shfl.sync.idx.b32	%r215|%p44, %r214, 0, 31, -1;
	setp.gt.s32 	%p45, %r215, -1;
	selp.f32 	%f111, 0f00000000, %f367, %p45;
	add.f32 	%f112, %f111, %f402;
	shfl.sync.idx.b32	%r216|%p46, %r214, 0, 31, -1;
	and.b32  	%r217, %r216, 1073741824;
	setp.eq.s32 	%p47, %r217, 0;
	selp.f32 	%f113, 0f00000000, %f368, %p47;
	add.f32 	%f114, %f113, %f112;
	shfl.sync.idx.b32	%r218|%p48, %r214, 0, 31, -1;
	and.b32  	%r219, %r218, 536870912;
	setp.eq.s32 	%p49, %r219, 0;
	selp.f32 	%f115, 0f00000000, %f369, %p49;
	add.f32 	%f116, %f115, %f114;
	shfl.sync.idx.b32	%r220|%p50, %r214, 0, 31, -1;
	and.b32  	%r221, %r220, 268435456;
	setp.eq.s32 	%p51, %r221, 0;
	selp.f32 	%f117, 0f00000000, %f370, %p51;
	add.f32 	%f118, %f117, %f116;
	shfl.sync.idx.b32	%r222|%p52, %r214, 0, 31, -1;
	and.b32  	%r223, %r222, 134217728;
	setp.eq.s32 	%p53, %r223, 0;
	selp.f32 	%f119, 0f00000000, %f371, %p53;
	add.f32 	%f120, %f119, %f118;
	shfl.sync.idx.b32	%r224|%p54, %r214, 0, 31, -1;
	and.b32  	%r225, %r224, 67108864;
	setp.eq.s32 	%p55, %r225, 0;
	selp.f32 	%f121, 0f00000000, %f372, %p55;
	add.f32 	%f122, %f121, %f120;
	shfl.sync.idx.b32	%r226|%p56, %r214, 0, 31, -1;
	and.b32  	%r227, %r226, 33554432;
	setp.eq.s32 	%p57, %r227, 0;
	selp.f32 	%f123, 0f00000000, %f373, %p57;
	add.f32 	%f124, %f123, %f122;
	shfl.sync.idx.b32	%r228|%p58, %r214, 0, 31, -1;
	and.b32  	%r229, %r228, 16777216;
	setp.eq.s32 	%p59, %r229, 0;
	selp.f32 	%f125, 0f00000000, %f374, %p59;
	add.f32 	%f126, %f125, %f124;
	shfl.sync.idx.b32	%r230|%p60, %r214, 0, 31, -1;
	and.b32  	%r231, %r230, 8388608;
	setp.eq.s32 	%p61, %r231, 0;
	selp.f32 	%f127, 0f00000000, %f375, %p61;
	add.f32 	%f128, %f127, %f126;
	shfl.sync.idx.b32	%r232|%p62, %r214, 0, 31, -1;
	and.b32  	%r233, %r232, 4194304;
	setp.eq.s32 	%p63, %r233, 0;
	selp.f32 	%f129, 0f00000000, %f376, %p63;
	add.f32 	%f130, %f129, %f128;
	shfl.sync.idx.b32	%r234|%p64, %r214, 0, 31, -1;
	and.b32  	%r235, %r234, 2097152;
	setp.eq.s32 	%p65, %r235, 0;
	selp.f32 	%f131, 0f00000000, %f377, %p65;
	add.f32 	%f132, %f131, %f130;
	shfl.sync.idx.b32	%r236|%p66, %r214, 0, 31, -1;
	and.b32  	%r237, %r236, 1048576;
	setp.eq.s32 	%p67, %r237, 0;
	selp.f32 	%f133, 0f00000000, %f378, %p67;
	add.f32 	%f134, %f133, %f132;
	shfl.sync.idx.b32	%r238|%p68, %r214, 0, 31, -1;
	and.b32  	%r239, %r238, 524288;
	setp.eq.s32 	%p69, %r239, 0;
	selp.f32 	%f135, 0f00000000, %f379, %p69;
	add.f32 	%f136, %f135, %f134;
	shfl.sync.idx.b32	%r240|%p70, %r214, 0, 31, -1;
	and.b32  	%r241, %r240, 262144;
	setp.eq.s32 	%p71, %r241, 0;
	selp.f32 	%f137, 0f00000000, %f380, %p71;
	add.f32 	%f138, %f137, %f136;
	shfl.sync.idx.b32	%r242|%p72, %r214, 0, 31, -1;
	and.b32  	%r243, %r242, 131072;
	setp.eq.s32 	%p73, %r243, 0;
	selp.f32 	%f139, 0f00000000, %f381, %p73;
	add.f32 	%f140, %f139, %f138;
	shfl.sync.idx.b32	%r244|%p74, %r214, 0, 31, -1;
	and.b32  	%r245, %r244, 65536;
	setp.eq.s32 	%p75, %r245, 0;
	selp.f32 	%f141, 0f00000000, %f382, %p75;
	add.f32 	%f142, %f141, %f140;
	shfl.sync.idx.b32	%r246|%p76, %r214, 0, 31, -1;
	and.b32  	%r247, %r246, 32768;
	setp.eq.s32 	%p77, %r247, 0;
	selp.f32 	%f143, 0f00000000, %f383, %p77;
	add.f32 	%f144, %f143, %f142;
	shfl.sync.idx.b32	%r248|%p78, %r214, 0, 31, -1;
	and.b32  	%r249, %r248, 16384;
	setp.eq.s32 	%p79, %r249, 0;
	selp.f32 	%f145, 0f00000000, %f384, %p79;
	add.f32 	%f146, %f145, %f144;
	shfl.sync.idx.b32	%r250|%p80, %r214, 0, 31, -1;
	and.b32  	%r251, %r250, 8192;
	setp.eq.s32 	%p81, %r251, 0;
	selp.f32 	%f147, 0f00000000, %f385, %p81;
	add.f32 	%f148, %f147, %f146;
	shfl.sync.idx.b32	%r252|%p82, %r214, 0, 31, -1;
	and.b32  	%r253, %r252, 4096;
	setp.eq.s32 	%p83, %r253, 0;
	selp.f32 	%f149, 0f00000000, %f386, %p83;
	add.f32 	%f150, %f149, %f148;
	shfl.sync.idx.b32	%r254|%p84, %r214, 0, 31, -1;
	and.b32  	%r255, %r254, 2048;
	setp.eq.s32 	%p85, %r255, 0;
	selp.f32 	%f151, 0f00000000, %f387, %p85;
	add.f32 	%f152, %f151, %f150;
	shfl.sync.idx.b32	%r256|%p86, %r214, 0, 31, -1;
	and.b32  	%r257, %r256, 1024;
	setp.eq.s32 	%p87, %r257, 0;
	selp.f32 	%f153, 0f00000000, %f388, %p87;
	add.f32 	%f154, %f153, %f152;
	shfl.sync.idx.b32	%r258|%p88, %r214, 0, 31, -1;
	and.b32  	%r259, %r258, 512;
	setp.eq.s32 	%p89, %r259, 0;
	selp.f32 	%f155, 0f00000000, %f389, %p89;
	add.f32 	%f156, %f155, %f154;
	shfl.sync.idx.b32	%r260|%p90, %r214, 0, 31, -1;
	and.b32  	%r261, %r260, 256;
	setp.eq.s32 	%p91, %r261, 0;
	selp.f32 	%f157, 0f00000000, %f390, %p91;
	add.f32 	%f158, %f157, %f156;
	shfl.sync.idx.b32	%r262|%p92, %r214, 0, 31, -1;
	and.b32  	%r263, %r262, 128;
	setp.eq.s32 	%p93, %r263, 0;
	selp.f32 	%f159, 0f00000000, %f391, %p93;
	add.f32 	%f160, %f159, %f158;
	shfl.sync.idx.b32	%r264|%p94, %r214, 0, 31, -1;
	and.b32  	%r265, %r264, 64;
	setp.eq.s32 	%p95, %r265, 0;
	selp.f32 	%f161, 0f00000000, %f392, %p95;
	add.f32 	%f162, %f161, %f160;
	shfl.sync.idx.b32	%r266|%p96, %r214, 0, 31, -1;
	and.b32  	%r267, %r266, 32;
	setp.eq.s32 	%p97, %r267, 0;
	selp.f32 	%f163, 0f00000000, %f393, %p97;
	add.f32 	%f164, %f163, %f162;
	shfl.sync.idx.b32	%r268|%p98, %r214, 0, 31, -1;
	and.b32  	%r269, %r268, 16;
	setp.eq.s32 	%p99, %r269, 0;
	selp.f32 	%f165, 0f00000000, %f394, %p99;
	add.f32 	%f166, %f165, %f164;
	shfl.sync.idx.b32	%r270|%p100, %r214, 0, 31, -1;
	and.b32  	%r271, %r270, 8;
	setp.eq.s32 	%p101, %r271, 0;
	selp.f32 	%f167, 0f00000000, %f395, %p101;
	add.f32 	%f168, %f167, %f166;
	shfl.sync.idx.b32	%r272|%p102, %r214, 0, 31, -1;
	and.b32  	%r273, %r272, 4;
	setp.eq.s32 	%p103, %r273, 0;
	selp.f32 	%f169, 0f00000000, %f396, %p103;
	add.f32 	%f170, %f169, %f168;
	shfl.sync.idx.b32	%r274|%p104, %r214, 0, 31, -1;
	and.b32  	%r275, %r274, 2;
	setp.eq.s32 	%p105, %r275, 0;
	selp.f32 	%f171, 0f00000000, %f397, %p105;
	add.f32 	%f172, %f171, %f170;
	shfl.sync.idx.b32	%r276|%p106, %r214, 0, 31, -1;
	and.b32  	%r277, %r276, 1;
	setp.eq.b32 	%p107, %r277, 1;
	selp.f32 	%f173, %f398, 0f00000000, %p107;
	add.f32 	%f402, %f173, %f172;
	shfl.sync.idx.b32	%r278|%p108, %r214, 1, 31, -1;
	setp.gt.s32 	%p109, %r278, -1;
	selp.f32 	%f174, 0f00000000, %f367, %p109;
	add.f32 	%f175, %f174, %f401;
	shfl.sync.idx.b32	%r279|%p110, %r214, 1, 31, -1;
	and.b32  	%r280, %r279, 1073741824;
	setp.eq.s32 	%p111, %r280, 0;
	selp.f32 	%f176, 0f00000000, %f368, %p111;
	add.f32 	%f177, %f176, %f175;
	shfl.sync.idx.b32	%r281|%p112, %r214, 1, 31, -1;
	and.b32  	%r282, %r281, 536870912;
	setp.eq.s32 	%p113, %r282, 0;
	selp.f32 	%f178, 0f00000000, %f369, %p113;
	add.f32 	%f179, %f178, %f177;
	shfl.sync.idx.b32	%r283|%p114, %r214, 1, 31, -1;
	and.b32  	%r284, %r283, 268435456;
	setp.eq.s32 	%p115, %r284, 0;
	selp.f32 	%f180, 0f00000000, %f370, %p115;
	add.f32 	%f181, %f180, %f179;
	shfl.sync.idx.b32	%r285|%p116, %r214, 1, 31, -1;
	and.b32  	%r286, %r285, 134217728;
	setp.eq.s32 	%p117, %r286, 0;
	selp.f32 	%f182, 0f00000000, %f371, %p117;
	add.f32 	%f183, %f182, %f181;
	shfl.sync.idx.b32	%r287|%p118, %r214, 1, 31, -1;
	and.b32  	%r288, %r287, 67108864;
	setp.eq.s32 	%p119, %r288, 0;
	selp.f32 	%f184, 0f00000000, %f372, %p119;
	add.f32 	%f185, %f184, %f183;
	shfl.sync.idx.b32	%r289|%p120, %r214, 1, 31, -1;
	and.b32  	%r290, %r289, 33554432;
	setp.eq.s32 	%p121, %r290, 0;
	selp.f32 	%f186, 0f00000000, %f373, %p121;
	add.f32 	%f187, %f186, %f185;
	shfl.sync.idx.b32	%r291|%p122, %r214, 1, 31, -1;
	and.b32  	%r292, %r291, 16777216;
	setp.eq.s32 	%p123, %r292, 0;
	selp.f32 	%f188, 0f00000000, %f374, %p123;
	add.f32 	%f189, %f188, %f187;
	shfl.sync.idx.b32	%r293|%p124, %r214, 1, 31, -1;
	and.b32  	%r294, %r293, 8388608;
	setp.eq.s32 	%p125, %r294, 0;
	selp.f32 	%f190, 0f00000000, %f375, %p125;
	add.f32 	%f191, %f190, %f189;
	shfl.sync.idx.b32	%r295|%p126, %r214, 1, 31, -1;
	and.b32  	%r296, %r295, 4194304;
	setp.eq.s32 	%p127, %r296, 0;
	selp.f32 	%f192, 0f00000000, %f376, %p127;
	add.f32 	%f193, %f192, %f191;
	shfl.sync.idx.b32	%r297|%p128, %r214, 1, 31, -1;
	and.b32  	%r298, %r297, 2097152;
	setp.eq.s32 	%p129, %r298, 0;
	selp.f32 	%f194, 0f00000000, %f377, %p129;
	add.f32 	%f195, %f194, %f193;
	shfl.sync.idx.b32	%r299|%p130, %r214, 1, 31, -1;
	and.b32  	%r300, %r299, 1048576;
	setp.eq.s32 	%p131, %r300, 0;
	selp.f32 	%f196, 0f00000000, %f378, %p131;
	add.f32 	%f197, %f196, %f195;
	shfl.sync.idx.b32	%r301|%p132, %r214, 1, 31, -1;
	and.b32  	%r302, %r301, 524288;
	setp.eq.s32 	%p133, %r302, 0;
	selp.f32 	%f198, 0f00000000, %f379, %p133;
	add.f32 	%f199, %f198, %f197;
	shfl.sync.idx.b32	%r303|%p134, %r214, 1, 31, -1;
	and.b32  	%r304, %r303, 262144;
	setp.eq.s32 	%p135, %r304, 0;
	selp.f32 	%f200, 0f00000000, %f380, %p135;
	add.f32 	%f201, %f200, %f199;
	shfl.sync.idx.b32	%r305|%p136, %r214, 1, 31, -1;
	and.b32  	%r306, %r305, 131072;
	setp.eq.s32 	%p137, %r306, 0;
	selp.f32 	%f202, 0f00000000, %f381, %p137;
	add.f32 	%f203, %f202, %f201;
	shfl.sync.idx.b32	%r307|%p138, %r214, 1, 31, -1;
	and.b32  	%r308, %r307, 65536;
	setp.eq.s32 	%p139, %r308, 0;
	selp.f32 	%f204, 0f00000000, %f382, %p139;
	add.f32 	%f205, %f204, %f203;
	shfl.sync.idx.b32	%r309|%p140, %r214, 1, 31, -1;
	and.b32  	%r310, %r309, 32768;
	setp.eq.s32 	%p141, %r310, 0;
	selp.f32 	%f206, 0f00000000, %f383, %p141;
	add.f32 	%f207, %f206, %f205;
	shfl.sync.idx.b32	%r311|%p142, %r214, 1, 31, -1;
	and.b32  	%r312, %r311, 16384;
	setp.eq.s32 	%p143, %r312, 0;
	selp.f32 	%f208, 0f00000000, %f384, %p143;
	add.f32 	%f209, %f208, %f207;
	shfl.sync.idx.b32	%r313|%p144, %r214, 1, 31, -1;
	and.b32  	%r314, %r313, 8192;
	setp.eq.s32 	%p145, %r314, 0;
	selp.f32 	%f210, 0f00000000, %f385, %p145;
	add.f32 	%f211, %f210, %f209;
	shfl.sync.idx.b32	%r315|%p146, %r214, 1, 31, -1;
	and.b32  	%r316, %r315, 4096;
	setp.eq.s32 	%p147, %r316, 0;
	selp.f32 	%f212, 0f00000000, %f386, %p147;
	add.f32 	%f213, %f212, %f211;
	shfl.sync.idx.b32	%r317|%p148, %r214, 1, 31, -1;
	and.b32  	%r318, %r317, 2048;
	setp.eq.s32 	%p149, %r318, 0;
	selp.f32 	%f214, 0f00000000, %f387, %p149;
	add.f32 	%f215, %f214, %f213;
	shfl.sync.idx.b32	%r319|%p150, %r214, 1, 31, -1;
	and.b32  	%r320, %r319, 1024;
	setp.eq.s32 	%p151, %r320, 0;
	selp.f32 	%f216, 0f00000000, %f388, %p151;
	add.f32 	%f217, %f216, %f215;
	shfl.sync.idx.b32	%r321|%p152, %r214, 1, 31, -1;
	and.b32  	%r322, %r321, 512;
	setp.eq.s32 	%p153, %r322, 0;
	selp.f32 	%f218, 0f00000000, %f389, %p153;
	add.f32 	%f219, %f218, %f217;
	shfl.sync.idx.b32	%r323|%p154, %r214, 1, 31, -1;
	and.b32  	%r324, %r323, 256;
	setp.eq.s32 	%p155, %r324, 0;
	selp.f32 	%f220, 0f00000000, %f390, %p155;
	add.f32 	%f221, %f220, %f219;
	shfl.sync.idx.b32	%r325|%p156, %r214, 1, 31, -1;
	and.b32  	%r326, %r325, 128;
	setp.eq.s32 	%p157, %r326, 0;
	selp.f32 	%f222, 0f00000000, %f391, %p157;
	add.f32 	%f223, %f222, %f221;
	shfl.sync.idx.b32	%r327|%p158, %r214, 1, 31, -1;
	and.b32  	%r328, %r327, 64;
	setp.eq.s32 	%p159, %r328, 0;
	selp.f32 	%f224, 0f00000000, %f392, %p159;
	add.f32 	%f225, %f224, %f223;
	shfl.sync.idx.b32	%r329|%p160, %r214, 1, 31, -1;
	and.b32  	%r330, %r329, 32;
	setp.eq.s32 	%p161, %r330, 0;
	selp.f32 	%f226, 0f00000000, %f393, %p161;
	add.f32 	%f227, %f226, %f225;
	shfl.sync.idx.b32	%r331|%p162, %r214, 1, 31, -1;
	and.b32  	%r332, %r331, 16;
	setp.eq.s32 	%p163, %r332, 0;
	selp.f32 	%f228, 0f00000000, %f394, %p163;
	add.f32 	%f229, %f228, %f227;
	shfl.sync.idx.b32	%r333|%p164, %r214, 1, 31, -1;
	and.b32  	%r334, %r333, 8;
	setp.eq.s32 	%p165, %r334, 0;
	selp.f32 	%f230, 0f00000000, %f395, %p165;
	add.f32 	%f231, %f230, %f229;
	shfl.sync.idx.b32	%r335|%p166, %r214, 1, 31, -1;
	and.b32  	%r336, %r335, 4;
	setp.eq.s32 	%p167, %r336, 0;
	selp.f32 	%f232, 0f00000000, %f396, %p167;
	add.f32 	%f233, %f232, %f231;
	shfl.sync.idx.b32	%r337|%p168, %r214, 1, 31, -1;
	and.b32  	%r338, %r337, 2;
	setp.eq.s32 	%p169, %r338, 0;
	selp.f32 	%f234, 0f00000000, %f397, %p169;
	add.f32 	%f235, %f234, %f233;
	shfl.sync.idx.b32	%r339|%p170, %r214, 1, 31, -1;
	and.b32  	%r340, %r339, 1;
	setp.eq.b32 	%p171, %r340, 1;
	selp.f32 	%f236, %f398, 0f00000000, %p171;
	add.f32 	%f401, %f236, %f235;
	shfl.sync.idx.b32	%r341|%p172, %r214, 2, 31, -1;
	setp.gt.s32 	%p173, %r341, -1;
	selp.f32 	%f237, 0f00000000, %f367, %p173;
	add.f32 	%f238, %f237, %f400;
	shfl.sync.idx.b32	%r342|%p174, %r214, 2, 31, -1;
	and.b32  	%r343, %r342, 1073741824;
	setp.eq.s32 	%p175, %r343, 0;
	selp.f32 	%f239, 0f00000000, %f368, %p175;
	add.f32 	%f240, %f239, %f238;
	shfl.sync.idx.b32	%r344|%p176, %r214, 2, 31, -1;
	and.b32  	%r345, %r344, 536870912;
	setp.eq.s32 	%p177, %r345, 0;
	selp.f32 	%f241, 0f00000000, %f369, %p177;
	add.f32 	%f242, %f241, %f240;
	shfl.sync.idx.b32	%r346|%p178, %r214, 2, 31, -1;
	and.b32  	%r347, %r346, 268435456;
	setp.eq.s32 	%p179, %r347, 0;
	selp.f32 	%f243, 0f00000000, %f370, %p179;
	add.f32 	%f244, %f243, %f242;
	shfl.sync.idx.b32	%r348|%p180, %r214, 2, 31, -1;
	and.b32  	%r349, %r348, 134217728;
	setp.eq.s32 	%p181, %r349, 0;
	selp.f32 	%f245, 0f00000000, %f371, %p181;
	add.f32 	%f246, %f245, %f244;
	shfl.sync.idx.b32	%r350|%p182, %r214, 2, 31, -1;
	and.b32  	%r351, %r350, 67108864;
	setp.eq.s32 	%p183, %r351, 0;
	selp.f32 	%f247, 0f00000000, %f372, %p183;
	add.f32 	%f248, %f247, %f246;
	shfl.sync.idx.b32	%r352|%p184, %r214, 2, 31, -1;
	and.b32  	%r353, %r352, 33554432;
	setp.eq.s32 	%p185, %r353, 0;
	selp.f32 	%f249, 0f00000000, %f373, %p185;
	add.f32 	%f250, %f249, %f248;
	shfl.sync.idx.b32	%r354|%p186, %r214, 2, 31, -1;
	and.b32  	%r355, %r354, 16777216;
	setp.eq.s32 	%p187, %r355, 0;
	selp.f32 	%f251, 0f00000000, %f374, %p187;
	add.f32 	%f252, %f251, %f250;
	shfl.sync.idx.b32	%r356|%p188, %r214, 2, 31, -1;
	and.b32  	%r357, %r356, 8388608;
	setp.eq.s32 	%p189, %r357, 0;
	selp.f32 	%f253, 0f00000000, %f375, %p189;
	add.f32 	%f254, %f253, %f252;
	shfl.sync.idx.b32	%r358|%p190, %r214, 2, 31, -1;
	and.b32  	%r359, %r358, 4194304;
	setp.eq.s32 	%p191, %r359, 0;
	selp.f32 	%f255, 0f00000000, %f376, %p191;
	add.f32 	%f256, %f255, %f254;
	shfl.sync.idx.b32	%r360|%p192, %r214, 2, 31, -1;
	and.b32  	%r361, %r360, 2097152;
	setp.eq.s32 	%p193, %r361, 0;
	selp.f32 	%f257, 0f00000000, %f377, %p193;
	add.f32 	%f258, %f257, %f256;
	shfl.sync.idx.b32	%r362|%p194, %r214, 2, 31, -1;
	and.b32  	%r363, %r362, 1048576;
	setp.eq.s32 	%p195, %r363, 0;
	selp.f32 	%f259, 0f00000000, %f378, %p195;
	add.f32 	%f260, %f259, %f258;
	shfl.sync.idx.b32	%r364|%p196, %r214, 2, 31, -1;
	and.b32  	%r365, %r364, 524288;
	setp.eq.s32 	%p197, %r365, 0;
	selp.f32 	%f261, 0f00000000, %f379, %p197;
	add.f32 	%f262, %f261, %f260;
	shfl.sync.idx.b32	%r366|%p198, %r214, 2, 31, -1;
	and.b32  	%r367, %r366, 262144;
	setp.eq.s32 	%p199, %r367, 0;
	selp.f32 	%f263, 0f00000000, %f380, %p199;
	add.f32 	%f264, %f263, %f262;
	shfl.sync.idx.b32	%r368|%p200, %r214, 2, 31, -1;
	and.b32  	%r369, %r368, 131072;
	setp.eq.s32 	%p201, %r369, 0;
	selp.f32 	%f265, 0f00000000, %f381, %p201;
	add.f32 	%f266, %f265, %f264;
	shfl.sync.idx.b32	%r370|%p202, %r214, 2, 31, -1;
	and.b32  	%r371, %r370, 65536;
	setp.eq.s32 	%p203, %r371, 0;
	selp.f32 	%f267, 0f00000000, %f382, %p203;
	add.f32 	%f268, %f267, %f266;
	shfl.sync.idx.b32	%r372|%p204, %r214, 2, 31, -1;
	and.b32  	%r373, %r372, 32768;
	setp.eq.s32 	%p205, %r373, 0;
	selp.f32 	%f269, 0f00000000, %f383, %p205;
	add.f32 	%f270, %f269, %f268;
	shfl.sync.idx.b32	%r374|%p206, %r214, 2, 31, -1;
	and.b32  	%r375, %r374, 16384;
	setp.eq.s32 	%p207, %r375, 0;
	selp.f32 	%f271, 0f00000000, %f384, %p207;
	add.f32 	%f272, %f271, %f270;
	shfl.sync.idx.b32	%r376|%p208, %r214, 2, 31, -1;
	and.b32  	%r377, %r376, 8192;
	setp.eq.s32 	%p209, %r377, 0;
	selp.f32 	%f273, 0f00000000, %f385, %p209;
	add.f32 	%f274, %f273, %f272;
	shfl.sync.idx.b32	%r378|%p210, %r214, 2, 31, -1;
	and.b32  	%r379, %r378, 4096;
	setp.eq.s32 	%p211, %r379, 0;
	selp.f32 	%f275, 0f00000000, %f386, %p211;
	add.f32 	%f276, %f275, %f274;
	shfl.sync.idx.b32	%r380|%p212, %r214, 2, 31, -1;
	and.b32  	%r381, %r380, 2048;
	setp.eq.s32 	%p213, %r381, 0;
	selp.f32 	%f277, 0f00000000, %f387, %p213;
	add.f32 	%f278, %f277, %f276;
	shfl.sync.idx.b32	%r382|%p214, %r214, 2, 31, -1;
	and.b32  	%r383, %r382, 1024;
	setp.eq.s32 	%p215, %r383, 0;
	selp.f32 	%f279, 0f00000000, %f388, %p215;
	add.f32 	%f280, %f279, %f278;
	shfl.sync.idx.b32	%r384|%p216, %r214, 2, 31, -1;
	and.b32  	%r385, %r384, 512;
	setp.eq.s32 	%p217, %r385, 0;
	selp.f32 	%f281, 0f00000000, %f389, %p217;
	add.f32 	%f282, %f281, %f280;
	shfl.sync.idx.b32	%r386|%p218, %r214, 2, 31, -1;
	and.b32  	%r387, %r386, 256;
	setp.eq.s32 	%p219, %r387, 0;
	selp.f32 	%f283, 0f00000000, %f390, %p219;
	add.f32 	%f284, %f283, %f282;
	shfl.sync.idx.b32	%r388|%p220, %r214, 2, 31, -1;
	and.b32  	%r389, %r388, 128;
	setp.eq.s32 	%p221, %r389, 0;
	selp.f32 	%f285, 0f00000000, %f391, %p221;
	add.f32 	%f286, %f285, %f284;
	shfl.sync.idx.b32	%r390|%p222, %r214, 2, 31, -1;
	and.b32  	%r391, %r390, 64;
	setp.eq.s32 	%p223, %r391, 0;
	selp.f32 	%f287, 0f00000000, %f392, %p223;
	add.f32 	%f288, %f287, %f286;
	shfl.sync.idx.b32	%r392|%p224, %r214, 2, 31, -1;
	and.b32  	%r393, %r392, 32;
	setp.eq.s32 	%p225, %r393, 0;
	selp.f32 	%f289, 0f00000000, %f393, %p225;
	add.f32 	%f290, %f289, %f288;
	shfl.sync.idx.b32	%r394|%p226, %r214, 2, 31, -1;
	and.b32  	%r395, %r394, 16;
	setp.eq.s32 	%p227, %r395, 0;
	selp.f32 	%f291, 0f00000000, %f394, %p227;
	add.f32 	%f292, %f291, %f290;
	shfl.sync.idx.b32	%r396|%p228, %r214, 2, 31, -1;
	and.b32  	%r397, %r396, 8;
	setp.eq.s32 	%p229, %r397, 0;
	selp.f32 	%f293, 0f00000000, %f395, %p229;
	add.f32 	%f294, %f293, %f292;
	shfl.sync.idx.b32	%r398|%p230, %r214, 2, 31, -1;
	and.b32  	%r399, %r398, 4;
	setp.eq.s32 	%p231, %r399, 0;
	selp.f32 	%f295, 0f00000000, %f396, %p231;
	add.f32 	%f296, %f295, %f294;
	shfl.sync.idx.b32	%r400|%p232, %r214, 2, 31, -1;
	and.b32  	%r401, %r400, 2;
	setp.eq.s32 	%p233, %r401, 0;
	selp.f32 	%f297, 0f00000000, %f397, %p233;
	add.f32 	%f298, %f297, %f296;
	shfl.sync.idx.b32	%r402|%p234, %r214, 2, 31, -1;
	and.b32  	%r403, %r402, 1;
	setp.eq.b32 	%p235, %r403, 1;
	selp.f32 	%f299, %f398, 0f00000000, %p235;
	add.f32 	%f400, %f299, %f298;
	shfl.sync.idx.b32	%r404|%p236, %r214, 3, 31, -1;
	setp.gt.s32 	%p237, %r404, -1;
	selp.f32 	%f300, 0f00000000, %f367, %p237;
	add.f32 	%f301, %f300, %f399;
	shfl.sync.idx.b32	%r405|%p238, %r214, 3, 31, -1;
	and.b32  	%r406, %r405, 1073741824;
	setp.eq.s32 	%p239, %r406, 0;
	selp.f32 	%f302, 0f00000000, %f368, %p239;
	add.f32 	%f303, %f302, %f301;
	shfl.sync.idx.b32	%r407|%p240, %r214, 3, 31, -1;
	and.b32  	%r408, %r407, 536870912;
	setp.eq.s32 	%p241, %r408, 0;
	selp.f32 	%f304, 0f00000000, %f369, %p241;
	add.f32 	%f305, %f304, %f303;
	shfl.sync.idx.b32	%r409|%p242, %r214, 3, 31, -1;
	and.b32  	%r410, %r409, 268435456;
	setp.eq.s32 	%p243, %r410, 0;
	selp.f32 	%f306, 0f00000000, %f370, %p243;
	add.f32 	%f307, %f306, %f305;
	shfl.sync.idx.b32	%r411|%p244, %r214, 3, 31, -1;
	and.b32  	%r412, %r411, 134217728;
	setp.eq.s32 	%p245, %r412, 0;
	selp.f32 	%f308, 0f00000000, %f371, %p245;
	add.f32 	%f309, %f308, %f307;
	shfl.sync.idx.b32	%r413|%p246, %r214, 3, 31, -1;
	and.b32  	%r414, %r413, 67108864;
	setp.eq.s32 	%p247, %r414, 0;
	selp.f32 	%f310, 0f00000000, %f372, %p247;
	add.f32 	%f311, %f310, %f309;
	shfl.sync.idx.b32	%r415|%p248, %r214, 3, 31, -1;
	and.b32  	%r416, %r415, 33554432;
	setp.eq.s32 	%p249, %r416, 0;
	selp.f32 	%f312, 0f00000000, %f373, %p249;
	add.f32 	%f313, %f312, %f311;
	shfl.sync.idx.b32	%r417|%p250, %r214, 3, 31, -1;
	and.b32  	%r418, %r417, 16777216;
	setp.eq.s32 	%p251, %r418, 0;
	selp.f32 	%f314, 0f00000000, %f374, %p251;
	add.f32 	%f315, %f314, %f313;
	shfl.sync.idx.b32	%r419|%p252, %r214, 3, 31, -1;
	and.b32  	%r420, %r419, 8388608;
	setp.eq.s32 	%p253, %r420, 0;
	selp.f32 	%f316, 0f00000000, %f375, %p253;
	add.f32 	%f317, %f316, %f315;
	shfl.sync.idx.b32	%r421|%p254, %r214, 3, 31, -1;
	and.b32  	%r422, %r421, 4194304;
	setp.eq.s32 	%p255, %r422, 0;
	selp.f32 	%f318, 0f00000000, %f376, %p255;
	add.f32 	%f319, %f318, %f317;
	shfl.sync.idx.b32	%r423|%p256, %r214, 3, 31, -1;
	and.b32  	%r424, %r423, 2097152;
	setp.eq.s32 	%p257, %r424, 0;
	selp.f32 	%f320, 0f00000000, %f377, %p257;
	add.f32 	%f321, %f320, %f319;
	shfl.sync.idx.b32	%r425|%p258, %r214, 3, 31, -1;
	and.b32  	%r426, %r425, 1048576;
	setp.eq.s32 	%p259, %r426, 0;
	selp.f32 	%f322, 0f00000000, %f378, %p259;
	add.f32 	%f323, %f322, %f321;
	shfl.sync.idx.b32	%r427|%p260, %r214, 3, 31, -1;
	and.b32  	%r428, %r427, 524288;
	setp.eq.s32 	%p261, %r428, 0;
	selp.f32 	%f324, 0f00000000, %f379, %p261;
	add.f32 	%f325, %f324, %f323;
	shfl.sync.idx.b32	%r429|%p262, %r214, 3, 31, -1;
	and.b32  	%r430, %r429, 262144;
	setp.eq.s32 	%p263, %r430, 0;
	selp.f32 	%f326, 0f00000000, %f380, %p263;
	add.f32 	%f327, %f326, %f325;
	shfl.sync.idx.b32	%r431|%p264, %r214, 3, 31, -1;
	and.b32  	%r432, %r431, 131072;
	setp.eq.s32 	%p265, %r432, 0;
	selp.f32 	%f328, 0f00000000, %f381, %p265;
	add.f32 	%f329, %f328, %f327;
	shfl.sync.idx.b32	%r433|%p266, %r214, 3, 31, -1;
	and.b32  	%r434, %r433, 65536;
	setp.eq.s32 	%p267, %r434, 0;
	selp.f32 	%f330, 0f00000000, %f382, %p267;
	add.f32 	%f331, %f330, %f329;
	shfl.sync.idx.b32	%r435|%p268, %r214, 3, 31, -1;
	and.b32  	%r436, %r435, 32768;
	setp.eq.s32 	%p269, %r436, 0;
	selp.f32 	%f332, 0f00000000, %f383, %p269;
	add.f32 	%f333, %f332, %f331;
	shfl.sync.idx.b32	%r437|%p270, %r214, 3, 31, -1;
	and.b32  	%r438, %r437, 16384;
	setp.eq.s32 	%p271, %r438, 0;
	selp.f32 	%f334, 0f00000000, %f384, %p271;
	add.f32 	%f335, %f334, %f333;
	shfl.sync.idx.b32	%r439|%p272, %r214, 3, 31, -1;
	and.b32  	%r440, %r439, 8192;
	setp.eq.s32 	%p273, %r440, 0;
	selp.f32 	%f336, 0f00000000, %f385, %p273;
	add.f32 	%f337, %f336, %f335;
	shfl.sync.idx.b32	%r441|%p274, %r214, 3, 31, -1;
	and.b32  	%r442, %r441, 4096;
	setp.eq.s32 	%p275, %r442, 0;
	selp.f32 	%f338, 0f00000000, %f386, %p275;
	add.f32 	%f339, %f338, %f337;
	shfl.sync.idx.b32	%r443|%p276, %r214, 3, 31, -1;
	and.b32  	%r444, %r443, 2048;
	setp.eq.s32 	%p277, %r444, 0;
	selp.f32 	%f340, 0f00000000, %f387, %p277;
	add.f32 	%f341, %f340, %f339;
	shfl.sync.idx.b32	%r445|%p278, %r214, 3, 31, -1;
	and.b32  	%r446, %r445, 1024;
	setp.eq.s32 	%p279, %r446, 0;
	selp.f32 	%f342, 0f00000000, %f388, %p279;
	add.f32 	%f343, %f342, %f341;
	shfl.sync.idx.b32	%r447|%p280, %r214, 3, 31, -1;
	and.b32  	%r448, %r447, 512;
	setp.eq.s32 	%p281, %r448, 0;
	selp.f32 	%f344, 0f00000000, %f389, %p281;
	add.f32 	%f345, %f344, %f343;
	shfl.sync.idx.b32	%r449|%p282, %r214, 3, 31, -1;
	and.b32  	%r450, %r449, 256;
	setp.eq.s32 	%p283, %r450, 0;
	selp.f32 	%f346, 0f00000000, %f390, %p283;
	add.f32 	%f347, %f346, %f345;
	shfl.sync.idx.b32	%r451|%p284, %r214, 3, 31, -1;
	and.b32  	%r452, %r451, 128;
	setp.eq.s32 	%p285, %r452, 0;
	selp.f32 	%f348, 0f00000000, %f391, %p285;
	add.f32 	%f349, %f348, %f347;
	shfl.sync.idx.b32	%r453|%p286, %r214, 3, 31, -1;
	and.b32  	%r454, %r453, 64;
	setp.eq.s32 	%p287, %r454, 0;
	selp.f32 	%f350, 0f00000000, %f392, %p287;
	add.f32 	%f351, %f350, %f349;
	shfl.sync.idx.b32	%r455|%p288, %r214, 3, 31, -1;
	and.b32  	%r456, %r455, 32;
	setp.eq.s32 	%p289, %r456, 0;
	selp.f32 	%f352, 0f00000000, %f393, %p289;
	add.f32 	%f353, %f352, %f351;
	shfl.sync.idx.b32	%r457|%p290, %r214, 3, 31, -1;
	and.b32  	%r458, %r457, 16;
	setp.eq.s32 	%p291, %r458, 0;
	selp.f32 	%f354, 0f00000000, %f394, %p291;
	add.f32 	%f355, %f354, %f353;
	shfl.sync.idx.b32	%r459|%p292, %r214, 3, 31, -1;
	and.b32  	%r460, %r459, 8;
	setp.eq.s32 	%p293, %r460, 0;
	selp.f32 	%f356, 0f00000000, %f395, %p293;
	add.f32 	%f357, %f356, %f355;
	shfl.sync.idx.b32	%r461|%p294, %r214, 3, 31, -1;
	and.b32  	%r462, %r461, 4;
	setp.eq.s32 	%p295, %r462, 0;
	selp.f32 	%f358, 0f00000000, %f396, %p295;
	add.f32 	%f359, %f358, %f357;
	shfl.sync.idx.b32	%r463|%p296, %r214, 3, 31, -1;
	and.b32  	%r464, %r463, 2;
	setp.eq.s32 	%p297, %r464, 0;
	selp.f32 	%f360, 0f00000000, %f397, %p297;
	add.f32 	%f361, %f360, %f359;
	shfl.sync.idx.b32	%r465|%p298, %r214, 3, 31, -1;
	and.b32  	%r466, %r465, 1;
	setp.eq.b32 	%p299, %r466, 1;
	selp.f32 	%f362, %f398, 0f00000000, %p299;
	add.f32 	%f399, %f362, %f361;
	add.s32 	%r474, %r474, 8;
	add.s32 	%r473, %r473, 32;
	add.s64 	%rd96, %rd96, 32;
	add.s32 	%r475, %r24, 1;
	setp.lt.s32 	%p300, %r475, %r12;
	@%p300 bra 	$L__BB4_3;
$L__BB4_70:
	and.b32  	%r467, %r2, 224;
	add.s32 	%r28, %r30, %r467;
	setp.ge.u32 	%p301, %r28, %r29;
	@%p301 bra 	$L__BB4_72;
	mul.lo.s32 	%r468, %r3, %r29;
	shl.b32 	%r469, %r468, 2;
	mul.wide.s32 	%rd86, %r469, 4;
	add.s64 	%rd87, %rd2, %rd86;
	mul.wide.u32 	%rd88, %r28, 4;
	add.s64 	%rd89, %rd87, %rd88;
	st.global.f32 	[%rd89], %f402;
	add.s32 	%r470, %r28, %r29;
	mul.wide.u32 	%rd90, %r470, 4;
	add.s64 	%rd91, %rd87, %rd90;
	st.global.f32 	[%rd91], %f401;
	add.s32 	%r471, %r470, %r29;
	mul.wide.u32 	%rd92, %r471, 4;
	add.s64 	%rd93, %rd87, %rd92;
	st.global.f32 	[%rd93], %f400;
	add.s32 	%r472, %r471, %r29;
	mul.wide.u32 	%rd94, %r472, 4;
	add.s64 	%rd95, %rd87, %rd94;
	st.global.f32 	[%rd95], %f399;
$L__BB4_72:
	ret;

}
	// .globl	_Z19spmm4_full_full_newPKhPKfPfPKiS5_ii
.visible .entry _Z19spmm4_full_full_newPKhPKfPfPKiS5_ii(
	.param .u64 .ptr .align 1 _Z19spmm4_full_full_newPKhPKfPfPKiS5_ii_param_0,
	.param .u64 .ptr .align 1 _Z19spmm4_full_full_newPKhPKfPfPKiS5_ii_param_1,
	.param .u64 .ptr .align 1 _Z19spmm4_full_full_newPKhPKfPfPKiS5_ii_param_2,
	.param .u64 .ptr .align 1 _Z19spmm4_full_full_newPKhPKfPfPKiS5_ii_param_3,
	.param .u64 .ptr .align 1 _Z19spmm4_full_full_newPKhPKfPfPKiS5_ii_param_4,
	.param .u32 _Z19spmm4_full_full_newPKhPKfPfPKiS5_ii_param_5,
	.param .u32 _Z19spmm4_full_full_newPKhPKfPfPKiS5_ii_param_6
)
{
	.local .align 16 .b8 	__local_depot5[2064];
	.reg .b64 	%SP;
	.reg .b64 	%SPL;
	.reg .pred 	%p<666>;
	.reg .b32 	%r<887>;
	.reg .b32 	%f<392>;
	.reg .b64 	%rd<549>;

	mov.u64 	%SPL, __local_depot5;
	ld.param.u64 	%rd8, [_Z19spmm4_full_full_newPKhPKfPfPKiS5_ii_param_1];
	ld.param.u64 	%rd10, [_Z19spmm4_full_full_newPKhPKfPfPKiS5_ii_param_3];
	ld.param.u32 	%r174, [_Z19spmm4_full_full_newPKhPKfPfPKiS5_ii_param_5];
	ld.param.u32 	%r175, [_Z19spmm4_full_full_newPKhPKfPfPKiS5_ii_param_6];
	add.u64 	%rd1, %SPL, 0;
	add.u64 	%rd2, %SPL, 16;
	// begin inline asm
	mov.u32 %r176, %laneid;
	// end inline asm
	shr.s32 	%r177, %r175, 31;
	shr.u32 	%r178, %r177, 27;
	add.s32 	%r179, %r175, %r178;
	shr.s32 	%r180, %r179, 5;
	div.s32 	%r181, 1024, %r175;
	mov.u32 	%r182, %tid.x;
	shr.u32 	%r183, %r182, 5;
	mov.u32 	%r184, %ctaid.x;
	div.u32 	%r185, %r183, %r180;
	mad.lo.s32 	%r2, %r181, %r184, %r185;
	mul.lo.s32 	%r186, %r185, %r180;
	sub.s32 	%r187, %r183, %r186;
	shl.b32 	%r188, %r187, 5;
	add.s32 	%r3, %r188, %r176;
	setp.ge.s32 	%p1, %r2, %r174;
	@%p1 bra 	$L__BB5_273;
	rem.s32 	%r191, %r2, %r174;
	mul.wide.s32 	%rd16, %r191, 4;
	add.s64 	%rd14, %rd10, %rd16;
	// begin inline asm
	ld.global.nc.s32 %r868, [%rd14];
	// end inline asm
	add.s64 	%rd15, %rd14, 4;
	// begin inline asm
	ld.global.nc.s32 %r190, [%rd15];
	// end inline asm
	mov.f32 	%f391, 0f00000000;
	st.local.v4.f32 	[%rd1], {%f391, %f391, %f391, %f391};
	setp.ge.s32 	%p2, %r868, %r190;
	@%p2 bra 	$L__BB5_265;
	add.s32 	%r869, %r868, %r176;
$L__BB5_3:
	mov.b32 	%r193, 0;
	st.local.v4.u32 	[%rd2], {%r193, %r193, %r193, %r193};
	st.local.v4.u32 	[%rd2+16], {%r193, %r193, %r193, %r193};
	st.local.v4.u32 	[%rd2+32], {%r193, %r193, %r193, %r193};
	st.local.v4.u32 	[%rd2+48], {%r193, %r193, %r193, %r193};
	st.local.v4.u32 	[%rd2+64], {%r193, %r193, %r193, %r193};
	st.local.v4.u32 	[%rd2+80], {%r193, %r193, %r193, %r193};
	st.local.v4.u32 	[%rd2+96], {%r193, %r193, %r193, %r193};
	st.local.v4.u32 	[%rd2+112], {%r193, %r193, %r193, %r193};
	st.local.v4.u32 	[%rd2+128], {%r193, %r193, %r193, %r193};
	st.local.v4.u32 	[%rd2+144], {%r193, %r193, %r193, %r193};
	st.local.v4.u32 	[%rd2+160], {%r193, %r193, %r193, %r193};
	st.local.v4.u32 	[%rd2+176], {%r193, %r193, %r193, %r193};
	st.local.v4.u32 	[%rd2+192], {%r193, %r193, %r193, %r193};
	st.local.v4.u32 	[%rd2+208], {%r193, %r193, %r193, %r193};
	st.local.v4.u32 	[%rd2+224], {%r193, %r193, %r193, %r193};
	st.local.v4.u32 	[%rd2+240], {%r193, %r193, %r193, %r193};
	st.local.v4.u32 	[%rd2+256], {%r193, %r193, %r193, %r193};
	st.local.v4.u32 	[%rd2+272], {%r193, %r193, %r193, %r193};
	st.local.v4.u32 	[%rd2+288], {%r193, %r193, %r193, %r193};
	st.local.v4.u32 	[%rd2+304], {%r193, %r193, %r193, %r193};
	st.local.v4.u32 	[%rd2+320], {%r193, %r193, %r193, %r193};
	st.local.v4.u32 	[%rd2+336], {%r193, %r193, %r193, %r193};
	st.local.v4.u32 	[%rd2+352], {%r193, %r193, %r193, %r193};
	st.local.v4.u32 	[%rd2+368], {%r193, %r193, %r193, %r193};
	st.local.v4.u32 	[%rd2+384], {%r193, %r193, %r193, %r193};
	st.local.v4.u32 	[%rd2+400], {%r193, %r193, %r193, %r193};
	st.local.v4.u32 	[%rd2+416], {%r193, %r193, %r193, %r193};
	st.local.v4.u32 	[%rd2+432], {%r193, %r193, %r193, %r193};
	st.local.v4.u32 	[%rd2+448], {%r193, %r193, %r193, %r193};
	st.local.v4.u32 	[%rd2+464], {%r193, %r193, %r193, %r193};
	st.local.v4.u32 	[%rd2+480], {%r193, %r193, %r193, %r193};
	st.local.v4.u32 	[%rd2+496], {%r193, %r193, %r193, %r193};
	st.local.v4.u32 	[%rd2+512], {%r193, %r193, %r193, %r193};
	st.local.v4.u32 	[%rd2+528], {%r193, %r193, %r193, %r193};
	st.local.v4.u32 	[%rd2+544], {%r193, %r193, %r193, %r193};
	st.local.v4.u32 	[%rd2+560], {%r193, %r193, %r193, %r193};
	st.local.v4.u32 	[%rd2+576], {%r193, %r193, %r193, %r193};
	st.local.v4.u32 	[%rd2+592], {%r193, %r193, %r193, %r193};
	st.local.v4.u32 	[%rd2+608], {%r193, %r193, %r193, %r193};
	st.local.v4.u32 	[%rd2+624], {%r193, %r193, %r193, %r193};
	st.local.v4.u32 	[%rd2+640], {%r193, %r193, %r193, %r193};
	st.local.v4.u32 	[%rd2+656], {%r193, %r193, %r193, %r193};
	st.local.v4.u32 	[%rd2+672], {%r193, %r193, %r193, %r193};
	st.local.v4.u32 	[%rd2+688], {%r193, %r193, %r193, %r193};
	st.local.v4.u32 	[%rd2+704], {%r193, %r193, %r193, %r193};
	st.local.v4.u32 	[%rd2+720], {%r193, %r193, %r193, %r193};
	st.local.v4.u32 	[%rd2+736], {%r193, %r193, %r193, %r193};
	st.local.v4.u32 	[%rd2+752], {%r193, %r193, %r193, %r193};
	st.local.v4.u32 	[%rd2+768], {%r193, %r193, %r193, %r193};
	st.local.v4.u32 	[%rd2+784], {%r193, %r193, %r193, %r193};
	st.local.v4.u32 	[%rd2+800], {%r193, %r193, %r193, %r193};
	st.local.v4.u32 	[%rd2+816], {%r193, %r193, %r193, %r193};
	st.local.v4.u32 	[%rd2+832], {%r193, %r193, %r193, %r193};
	st.local.v4.u32 	[%rd2+848], {%r193, %r193, %r193, %r193};
	st.local.v4.u32 	[%rd2+864], {%r193, %r193, %r193, %r193};
	st.local.v4.u32 	[%rd2+880], {%r193, %r193, %r193, %r193};
	st.local.v4.u32 	[%rd2+896], {%r193, %r193, %r193, %r193};
	st.local.v4.u32 	[%rd2+912], {%r193, %r193, %r193, %r193};
	st.local.v4.u32 	[%rd2+928], {%r193, %r193, %r193, %r193};
	st.local.v4.u32 	[%rd2+944], {%r193, %r193, %r193, %r193};
	st.local.v4.u32 	[%rd2+960], {%r193, %r193, %r193, %r193};
	st.local.v4.u32 	[%rd2+976], {%r193, %r193, %r193, %r193};
	st.local.v4.u32 	[%rd2+992], {%r193, %r193, %r193, %r193};
	st.local.v4.u32 	[%rd2+1008], {%r193, %r193, %r193, %r193};
	st.local.v4.u32 	[%rd2+1024], {%r193, %r193, %r193, %r193};
	st.local.v4.u32 	[%rd2+1040], {%r193, %r193, %r193, %r193};
	st.local.v4.u32 	[%rd2+1056], {%r193, %r193, %r193, %r193};
	st.local.v4.u32 	[%rd2+1072], {%r193, %r193, %r193, %r193};
	st.local.v4.u32 	[%rd2+1088], {%r193, %r193, %r193, %r193};
	st.local.v4.u32 	[%rd2+1104], {%r193, %r193, %r193, %r193};
	st.local.v4.u32 	[%rd2+1120], {%r193, %r193, %r193, %r193};
	st.local.v4.u32 	[%rd2+1136], {%r193, %r193, %r193, %r193};
	st.local.v4.u32 	[%rd2+1152], {%r193, %r193, %r193, %r193};
	st.local.v4.u32 	[%rd2+1168], {%r193, %r193, %r193, %r193};
	st.local.v4.u32 	[%rd2+1184], {%r193, %r193, %r193, %r193};
	st.local.v4.u32 	[%rd2+1200], {%r193, %r193, %r193, %r193};
	st.local.v4.u32 	[%rd2+1216], {%r193, %r193, %r193, %r193};
	st.local.v4.u32 	[%rd2+1232], {%r193, %r193, %r193, %r193};
	st.local.v4.u32 	[%rd2+1248], {%r193, %r193, %r193, %r193};
	st.local.v4.u32 	[%rd2+1264], {%r193, %r193, %r193, %r193};
	st.local.v4.u32 	[%rd2+1280], {%r193, %r193, %r193, %r193};
	st.local.v4.u32 	[%rd2+1296], {%r193, %r193, %r193, %r193};
	st.local.v4.u32 	[%rd2+1312], {%r193, %r193, %r193, %r193};
	st.local.v4.u32 	[%rd2+1328], {%r193, %r193, %r193, %r193};
	st.local.v4.u32 	[%rd2+1344], {%r193, %r193, %r193, %r193};
	st.local.v4.u32 	[%rd2+1360], {%r193, %r193, %r193, %r193};
	st.local.v4.u32 	[%rd2+1376], {%r193, %r193, %r193, %r193};
	st.local.v4.u32 	[%rd2+1392], {%r193, %r193, %r193, %r193};
	st.local.v4.u32 	[%rd2+1408], {%r193, %r193, %r193, %r193};
	st.local.v4.u32 	[%rd2+1424], {%r193, %r193, %r193, %r193};
	st.local.v4.u32 	[%rd2+1440], {%r193, %r193, %r193, %r193};
	st.local.v4.u32 	[%rd2+1456], {%r193, %r193, %r193, %r193};
	st.local.v4.u32 	[%rd2+1472], {%r193, %r193, %r193, %r193};
	st.local.v4.u32 	[%rd2+1488], {%r193, %r193, %r193, %r193};
	st.local.v4.u32 	[%rd2+1504], {%r193, %r193, %r193, %r193};
	st.local.v4.u32 	[%rd2+1520], {%r193, %r193, %r193, %r193};
	st.local.v4.u32 	[%rd2+1536], {%r193, %r193, %r193, %r193};
	st.local.v4.u32 	[%rd2+1552], {%r193, %r193, %r193, %r193};
	st.local.v4.u32 	[%rd2+1568], {%r193, %r193, %r193, %r193};
	st.local.v4.u32 	[%rd2+1584], {%r193, %r193, %r193, %r193};
	st.local.v4.u32 	[%rd2+1600], {%r193, %r193, %r193, %r193};
	st.local.v4.u32 	[%rd2+1616], {%r193, %r193, %r193, %r193};
	st.local.v4.u32 	[%rd2+1632], {%r193, %r193, %r193, %r193};
	st.local.v4.u32 	[%rd2+1648], {%r193, %r193, %r193, %r193};
	st.local.v4.u32 	[%rd2+1664], {%r193, %r193, %r193, %r193};
	st.local.v4.u32 	[%rd2+1680], {%r193, %r193, %r193, %r193};
	st.local.v4.u32 	[%rd2+1696], {%r193, %r193, %r193, %r193};
	st.local.v4.u32 	[%rd2+1712], {%r193, %r193, %r193, %r193};
	st.local.v4.u32 	[%rd2+1728], {%r193, %r193, %r193, %r193};
	st.local.v4.u32 	[%rd2+1744], {%r193, %r193, %r193, %r193};
	st.local.v4.u32 	[%rd2+1760], {%r193, %r193, %r193, %r193};
	st.local.v4.u32 	[%rd2+1776], {%r193, %r193, %r193, %r193};
	st.local.v4.u32 	[%rd2+1792], {%r193, %r193, %r193, %r193};
	st.local.v4.u32 	[%rd2+1808], {%r193, %r193, %r193, %r193};
	st.local.v4.u32 	[%rd2+1824], {%r193, %r193, %r193, %r193};
	st.local.v4.u32 	[%rd2+1840], {%r193, %r193, %r193, %r193};
	st.local.v4.u32 	[%rd2+1856], {%r193, %r193, %r193, %r193};
	st.local.v4.u32 	[%rd2+1872], {%r193, %r193, %r193, %r193};
	st.local.v4.u32 	[%rd2+1888], {%r193, %r193, %r193, %r193};
	st.local.v4.u32 	[%rd2+1904], {%r193, %r193, %r193, %r193};
	st.local.v4.u32 	[%rd2+1920], {%r193, %r193, %r193, %r193};
	st.local.v4.u32 	[%rd2+1936], {%r193, %r193, %r193, %r193};
	st.local.v4.u32 	[%rd2+1952], {%r193, %r193, %r193, %r193};
	st.local.v4.u32 	[%rd2+1968], {%r193, %r193, %r193, %r193};
	st.local.v4.u32 	[%rd2+1984], {%r193, %r193, %r193, %r193};
	st.local.v4.u32 	[%rd2+2000], {%r193, %r193, %r193, %r193};
	st.local.v4.u32 	[%rd2+2016], {%r193, %r193, %r193, %r193};
	st.local.v4.u32 	[%rd2+2032], {%r193, %r193, %r193, %r193};
	setp.ge.s32 	%p3, %r869, %r190;
	mov.b32 	%r870, -1;
	mov.u32 	%r871, %r870;
	mov.u32 	%r872, %r870;
	mov.u32 	%r873, %r870;
	mov.u32 	%r874, %r870;
	mov.u32 	%r875, %r870;
	mov.u32 	%r876, %r870;
	mov.u32 	%r877, %r870;
	mov.u32 	%r878, %r870;
	mov.u32 	%r879, %r870;
	mov.u32 	%r880, %r870;
	mov.u32 	%r881, %r870;
	mov.u32 	%r882, %r870;
	mov.u32 	%r883, %r870;
	mov.u32 	%r884, %r870;
	mov.u32 	%r885, %r870;
	@%p3 bra 	$L__BB5_5;
	ld.param.u64 	%rd548, [_Z19spmm4_full_full_newPKhPKfPfPKiS5_ii_param_4];
	ld.param.u64 	%rd546, [_Z19spmm4_full_full_newPKhPKfPfPKiS5_ii_param_0];
	mul.wide.s32 	%rd22, %r869, 4;
	add.s64 	%rd17, %rd548, %rd22;
	// begin inline asm
	ld.global.nc.s32 %r194, [%rd17];
	// end inline asm
	shl.b32 	%r199, %r869, 2;
	cvt.s64.s32 	%rd23, %r199;
	shl.b32 	%r200, %r194, 2;
	add.s64 	%rd18, %rd546, %rd23;
	// begin inline asm
	ld.global.nc.u8 %r195, [%rd18];
	// end inline asm
	and.b32  	%r201, %r195, 8;
	setp.eq.s32 	%p4, %r201, 0;
	selp.b32 	%r885, -1, %r200, %p4;
	and.b32  	%r202, %r195, 4;
	setp.eq.s32 	%p5, %r202, 0;
	or.b32  	%r203, %r200, 1;
	selp.b32 	%r884, -1, %r203, %p5;
	and.b32  	%r204, %r195, 2;
	setp.eq.s32 	%p6, %r204, 0;
	or.b32  	%r205, %r200, 2;
	selp.b32 	%r883, -1, %r205, %p6;
	and.b32  	%r206, %r195, 1;
	setp.eq.b32 	%p7, %r206, 1;
	or.b32  	%r207, %r200, 3;
	selp.b32 	%r882, %r207, -1, %p7;
	add.s64 	%rd19, %rd18, 1;
	// begin inline asm
	ld.global.nc.u8 %r196, [%rd19];
	// end inline asm
	and.b32  	%r208, %r196, 8;
	setp.eq.s32 	%p8, %r208, 0;
	selp.b32 	%r881, -1, %r200, %p8;
	and.b32  	%r209, %r196, 4;
	setp.eq.s32 	%p9, %r209, 0;
	selp.b32 	%r880, -1, %r203, %p9;
	and.b32  	%r210, %r196, 2;
	setp.eq.s32 	%p10, %r210, 0;
	selp.b32 	%r879, -1, %r205, %p10;
	and.b32  	%r211, %r196, 1;
	setp.eq.b32 	%p11, %r211, 1;
	selp.b32 	%r878, %r207, -1, %p11;
	add.s64 	%rd20, %rd18, 2;
	// begin inline asm
	ld.global.nc.u8 %r197, [%rd20];
	// end inline asm
	and.b32  	%r212, %r197, 8;
	setp.eq.s32 	%p12, %r212, 0;
	selp.b32 	%r877, -1, %r200, %p12;
	and.b32  	%r213, %r197, 4;
	setp.eq.s32 	%p13, %r213, 0;
	selp.b32 	%r876, -1, %r203, %p13;
	and.b32  	%r214, %r197, 2;
	setp.eq.s32 	%p14, %r214, 0;
	selp.b32 	%r875, -1, %r205, %p14;
	and.b32  	%r215, %r197, 1;
	setp.eq.b32 	%p15, %r215, 1;
	selp.b32 	%r874, %r207, -1, %p15;
	add.s64 	%rd21, %rd18, 3;
	// begin inline asm
	ld.global.nc.u8 %r198, [%rd21];
	// end inline asm
	and.b32  	%r216, %r198, 8;
	setp.eq.s32 	%p16, %r216, 0;
	selp.b32 	%r873, -1, %r200, %p16;
	and.b32  	%r217, %r198, 4;
	setp.eq.s32 	%p17, %r217, 0;
	selp.b32 	%r872, -1, %r203, %p17;
	and.b32  	%r218, %r198, 2;
	setp.eq.s32 	%p18, %r218, 0;
	selp.b32 	%r871, -1, %r205, %p18;
	and.b32  	%r219, %r198, 1;
	setp.eq.b32 	%p19, %r219, 1;
	selp.b32 	%r870, %r207, -1, %p19;
$L__BB5_5:
	shfl.sync.idx.b32	%r221|%p20, %r885, 0, 31, -1;
	st.local.u32 	[%rd2], %r221;
	shfl.sync.idx.b32	%r222|%p21, %r885, 1, 31, -1;
	st.local.u32 	[%rd2+4], %r222;
	shfl.sync.idx.b32	%r223|%p22, %r885, 2, 31, -1;
	st.local.u32 	[%rd2+8], %r223;
	shfl.sync.idx.b32	%r224|%p23, %r885, 3, 31, -1;
	st.local.u32 	[%rd2+12], %r224;
	shfl.sync.idx.b32	%r225|%p24, %r885, 4, 31, -1;
	st.local.u32 	[%rd2+16], %r225;
	shfl.sync.idx.b32	%r226|%p25, %r885, 5, 31, -1;
	st.local.u32 	[%rd2+20], %r226;
	shfl.sync.idx.b32	%r227|%p26, %r885, 6, 31, -1;
	st.local.u32 	[%rd2+24], %r227;
	shfl.sync.idx.b32	%r228|%p27, %r885, 7, 31, -1;
	st.local.u32 	[%rd2+28], %r228;
	shfl.sync.idx.b32	%r229|%p28, %r885, 8, 31, -1;
	st.local.u32 	[%rd2+32], %r229;
	shfl.sync.idx.b32	%r230|%p29, %r885, 9, 31, -1;
	st.local.u32 	[%rd2+36], %r230;
	shfl.sync.idx.b32	%r231|%p30, %r885, 10, 31, -1;
	st.local.u32 	[%rd2+40], %r231;
	shfl.sync.idx.b32	%r232|%p31, %r885, 11, 31, -1;
	st.local.u32 	[%rd2+44], %r232;
	shfl.sync.idx.b32	%r233|%p32, %r885, 12, 31, -1;
	st.local.u32 	[%rd2+48], %r233;
	shfl.sync.idx.b32	%r234|%p33, %r885, 13, 31, -1;
	st.local.u32 	[%rd2+52], %r234;
	shfl.sync.idx.b32	%r235|%p34, %r885, 14, 31, -1;
	st.local.u32 	[%rd2+56], %r235;
	shfl.sync.idx.b32	%r236|%p35, %r885, 15, 31, -1;
	st.local.u32 	[%rd2+60], %r236;
	shfl.sync.idx.b32	%r237|%p36, %r885, 16, 31, -1;
	st.local.u32 	[%rd2+64], %r237;
	shfl.sync.idx.b32	%r238|%p37, %r885, 17, 31, -1;
	st.local.u32 	[%rd2+68], %r238;
	shfl.sync.idx.b32	%r239|%p38, %r885, 18, 31, -1;
	st.local.u32 	[%rd2+72], %r239;
	shfl.sync.idx.b32	%r240|%p39, %r885, 19, 31, -1;
	st.local.u32 	[%rd2+76], %r240;
	shfl.sync.idx.b32	%r241|%p40, %r885, 20, 31, -1;
	st.local.u32 	[%rd2+80], %r241;
	shfl.sync.idx.b32	%r242|%p41, %r885, 21, 31, -1;
	st.local.u32 	[%rd2+84], %r242;
	shfl.sync.idx.b32	%r243|%p42, %r885, 22, 31, -1;
	st.local.u32 	[%rd2+88], %r243;
	shfl.sync.idx.b32	%r244|%p43, %r885, 23, 31, -1;
	st.local.u32 	[%rd2+92], %r244;
	shfl.sync.idx.b32	%r245|%p44, %r885, 24, 31, -1;
	st.local.u32 	[%rd2+96], %r245;
	shfl.sync.idx.b32	%r246|%p45, %r885, 25, 31, -1;
	st.local.u32 	[%rd2+100], %r246;
	shfl.sync.idx.b32	%r247|%p46, %r885, 26, 31, -1;
	st.local.u32 	[%rd2+104], %r247;
	shfl.sync.idx.b32	%r248|%p47, %r885, 27, 31, -1;
	st.local.u32 	[%rd2+108], %r248;
	shfl.sync.idx.b32	%r249|%p48, %r885, 28, 31, -1;
	st.local.u32 	[%rd2+112], %r249;
	shfl.sync.idx.b32	%r250|%p49, %r885, 29, 31, -1;
	st.local.u32 	[%rd2+116], %r250;
	shfl.sync.idx.b32	%r251|%p50, %r885, 30, 31, -1;
	st.local.u32 	[%rd2+120], %r251;
	shfl.sync.idx.b32	%r252|%p51, %r885, 31, 31, -1;
	st.local.u32 	[%rd2+124], %r252;
	shfl.sync.idx.b32	%r253|%p52, %r884, 0, 31, -1;
	st.local.u32 	[%rd2+128], %r253;
	shfl.sync.idx.b32	%r254|%p53, %r884, 1, 31, -1;
	st.local.u32 	[%rd2+132], %r254;
	shfl.sync.idx.b32	%r255|%p54, %r884, 2, 31, -1;
	st.local.u32 	[%rd2+136], %r255;
	shfl.sync.idx.b32	%r256|%p55, %r884, 3, 31, -1;
	st.local.u32 	[%rd2+140], %r256;
	shfl.sync.idx.b32	%r257|%p56, %r884, 4, 31, -1;
	st.local.u32 	[%rd2+144], %r257;
	shfl.sync.idx.b32	%r258|%p57, %r884, 5, 31, -1;
	st.local.u32 	[%rd2+148], %r258;
	shfl.sync.idx.b32	%r259|%p58, %r884, 6, 31, -1;
	st.local.u32 	[%rd2+152], %r259;
	shfl.sync.idx.b32	%r260|%p59, %r884, 7, 31, -1;
	st.local.u32 	[%rd2+156], %r260;
	shfl.sync.idx.b32	%r261|%p60, %r884, 8, 31, -1;
	st.local.u32 	[%rd2+160], %r261;
	shfl.sync.idx.b32	%r262|%p61, %r884, 9, 31, -1;
	st.local.u32 	[%rd2+164], %r262;
	shfl.sync.idx.b32	%r263|%p62, %r884, 10, 31, -1;
	st.local.u32 	[%rd2+168], %r263;
	shfl.sync.idx.b32	%r264|%p63, %r884, 11, 31, -1;
	st.local.u32 	[%rd2+172], %r264;
	shfl.sync.idx.b32	%r265|%p64, %r884, 12, 31, -1;
	st.local.u32 	[%rd2+176], %r265;
	shfl.sync.idx.b32	%r266|%p65, %r884, 13, 31, -1;
	st.local.u32 	[%rd2+180], %r266;
	shfl.sync.idx.b32	%r267|%p66, %r884, 14, 31, -1;
	st.local.u32 	[%rd2+184], %r267;
	shfl.sync.idx.b32	%r268|%p67, %r884, 15, 31, -1;
	st.local.u32 	[%rd2+188], %r268;
	shfl.sync.idx.b32	%r269|%p68, %r884, 16, 31, -1;
	st.local.u32 	[%rd2+192], %r269;
	shfl.sync.idx.b32	%r270|%p69, %r884, 17, 31, -1;
	st.local.u32 	[%rd2+196], %r270;
	shfl.sync.idx.b32	%r271|%p70, %r884, 18, 31, -1;
	st.local.u32 	[%rd2+200], %r271;
	shfl.sync.idx.b32	%r272|%p71, %r884, 19, 31, -1;
	st.local.u32 	[%rd2+204], %r272;
	shfl.sync.idx.b32	%r273|%p72, %r884, 20, 31, -1;
	st.local.u32 	[%rd2+208], %r273;
	shfl.sync.idx.b32	%r274|%p73, %r884, 21, 31, -1;
	st.local.u32 	[%rd2+212], %r274;
	shfl.sync.idx.b32	%r275|%p74, %r884, 22, 31, -1;
	st.local.u32 	[%rd2+216], %r275;
	shfl.sync.idx.b32	%r276|%p75, %r884, 23, 31, -1;
	st.local.u32 	[%rd2+220], %r276;
	shfl.sync.idx.b32	%r277|%p76, %r884, 24, 31, -1;
	st.local.u32 	[%rd2+224], %r277;
	shfl.sync.idx.b32	%r278|%p77, %r884, 25, 31, -1;
	st.local.u32 	[%rd2+228], %r278;
	shfl.sync.idx.b32	%r279|%p78, %r884, 26, 31, -1;
	st.local.u32 	[%rd2+232], %r279;
	shfl.sync.idx.b32	%r280|%p79, %r884, 27, 31, -1;
	st.local.u32 	[%rd2+236], %r280;
	shfl.sync.idx.b32	%r281|%p80, %r884, 28, 31, -1;
	st.local.u32 	[%rd2+240], %r281;
	shfl.sync.idx.b32	%r282|%p81, %r884, 29, 31, -1;
	st.local.u32 	[%rd2+244], %r282;
	shfl.sync.idx.b32	%r283|%p82, %r884, 30, 31, -1;
	st.local.u32 	[%rd2+248], %r283;
	shfl.sync.idx.b32	%r284|%p83, %r884, 31, 31, -1;
	st.local.u32 	[%rd2+252], %r284;
	shfl.sync.idx.b32	%r285|%p84, %r883, 0, 31, -1;
	st.local.u32 	[%rd2+256], %r285;
	shfl.sync.idx.b32	%r286|%p85, %r883, 1, 31, -1;
	st.local.u32 	[%rd2+260], %r286;
	shfl.sync.idx.b32	%r287|%p86, %r883, 2, 31, -1;
	st.local.u32 	[%rd2+264], %r287;
	shfl.sync.idx.b32	%r288|%p87, %r883, 3, 31, -1;
	st.local.u32 	[%rd2+268], %r288;
	shfl.sync.idx.b32	%r289|%p88, %r883, 4, 31, -1;
	st.local.u32 	[%rd2+272], %r289;
	shfl.sync.idx.b32	%r290|%p89, %r883, 5, 31, -1;
	st.local.u32 	[%rd2+276], %r290;
	shfl.sync.idx.b32	%r291|%p90, %r883, 6, 31, -1;
	st.local.u32 	[%rd2+280], %r291;
	shfl.sync.idx.b32	%r292|%p91, %r883, 7, 31, -1;
	st.local.u32 	[%rd2+284], %r292;
	shfl.sync.idx.b32	%r293|%p92, %r883, 8, 31, -1;
	st.local.u32 	[%rd2+288], %r293;
	shfl.sync.idx.b32	%r294|%p93, %r883, 9, 31, -1;
	st.local.u32 	[%rd2+292], %r294;
	shfl.sync.idx.b32	%r295|%p94, %r883, 10, 31, -1;
	st.local.u32 	[%rd2+296], %r295;
	shfl.sync.idx.b32	%r296|%p95, %r883, 11, 31, -1;
	st.local.u32 	[%rd2+300], %r296;
	shfl.sync.idx.b32	%r297|%p96, %r883, 12, 31, -1;
	st.local.u32 	[%rd2+304], %r297;
	shfl.sync.idx.b32	%r298|%p97, %r883, 13, 31, -1;
	st.local.u32 	[%rd2+308], %r298;
	shfl.sync.idx.b32	%r299|%p98, %r883, 14, 31, -1;
	st.local.u32 	[%rd2+312], %r299;
	shfl.sync.idx.b32	%r300|%p99, %r883, 15, 31, -1;
	st.local.u32 	[%rd2+316], %r300;
	shfl.sync.idx.b32	%r301|%p100, %r883, 16, 31, -1;
	st.local.u32 	[%rd2+320], %r301;
	shfl.sync.idx.b32	%r302|%p101, %r883, 17, 31, -1;
	st.local.u32 	[%rd2+324], %r302;
	shfl.sync.idx.b32	%r303|%p102, %r883, 18, 31, -1;
	st.local.u32 	[%rd2+328], %r303;
	shfl.sync.idx.b32	%r304|%p103, %r883, 19, 31, -1;
	st.local.u32 	[%rd2+332], %r304;
	shfl.sync.idx.b32	%r305|%p104, %r883, 20, 31, -1;
	st.local.u32 	[%rd2+336], %r305;
	shfl.sync.idx.b32	%r306|%p105, %r883, 21, 31, -1;
	st.local.u32 	[%rd2+340], %r306;
	shfl.sync.idx.b32	%r307|%p106, %r883, 22, 31, -1;
	st.local.u32 	[%rd2+344], %r307;
	shfl.sync.idx.b32	%r308|%p107, %r883, 23, 31, -1;
	st.local.u32 	[%rd2+348], %r308;
	shfl.sync.idx.b32	%r309|%p108, %r883, 24, 31, -1;
	st.local.u32 	[%rd2+352], %r309;
	shfl.sync.idx.b32	%r310|%p109, %r883, 25, 31, -1;
	st.local.u32 	[%rd2+356], %r310;
	shfl.sync.idx.b32	%r311|%p110, %r883, 26, 31, -1;
	st.local.u32 	[%rd2+360], %r311;
	shfl.sync.idx.b32	%r312|%p111, %r883, 27, 31, -1;
	st.local.u32 	[%rd2+364], %r312;
	shfl.sync.idx.b32	%r313|%p112, %r883, 28, 31, -1;
	st.local.u32 	[%rd2+368], %r313;
	shfl.sync.idx.b32	%r314|%p113, %r883, 29, 31, -1;
	st.local.u32 	[%rd2+372], %r314;
	shfl.sync.idx.b32	%r315|%p114, %r883, 30, 31, -1;
	st.local.u32 	[%rd2+376], %r315;
	shfl.sync.idx.b32	%r316|%p115, %r883, 31, 31, -1;
	st.local.u32 	[%rd2+380], %r316;
	shfl.sync.idx.b32	%r317|%p116, %r882, 0, 31, -1;
	st.local.u32 	[%rd2+384], %r317;
	shfl.sync.idx.b32	%r318|%p117, %r882, 1, 31, -1;
	st.local.u32 	[%rd2+388], %r318;
	shfl.sync.idx.b32	%r319|%p118, %r882, 2, 31, -1;
	st.local.u32 	[%rd2+392], %r319;
	shfl.sync.idx.b32	%r320|%p119, %r882, 3, 31, -1;
	st.local.u32 	[%rd2+396], %r320;
	shfl.sync.idx.b32	%r321|%p120, %r882, 4, 31, -1;
	st.local.u32 	[%rd2+400], %r321;
	shfl.sync.idx.b32	%r322|%p121, %r882, 5, 31, -1;
	st.local.u32 	[%rd2+404], %r322;
	shfl.sync.idx.b32	%r323|%p122, %r882, 6, 31, -1;
	st.local.u32 	[%rd2+408], %r323;
	shfl.sync.idx.b32	%r324|%p123, %r882, 7, 31, -1;
	st.local.u32 	[%rd2+412], %r324;
	shfl.sync.idx.b32	%r325|%p124, %r882, 8, 31, -1;
	st.local.u32 	[%rd2+416], %r325;
	shfl.sync.idx.b32	%r326|%p125, %r882, 9, 31, -1;
	st.local.u32 	[%rd2+420], %r326;
	shfl.sync.idx.b32	%r327|%p126, %r882, 10, 31, -1;
	st.local.u32 	[%rd2+424], %r327;
	shfl.sync.idx.b32	%r328|%p127, %r882, 11, 31, -1;
	st.local.u32 	[%rd2+428], %r328;
	shfl.sync.idx.b32	%r329|%p128, %r882, 12, 31, -1;
	st.local.u32 	[%rd2+432], %r329;
	shfl.sync.idx.b32	%r330|%p129, %r882, 13, 31, -1;
	st.local.u32 	[%rd2+436], %r330;
	shfl.sync.idx.b32	%r331|%p130, %r882, 14, 31, -1;
	st.local.u32 	[%rd2+440], %r331;
	shfl.sync.idx.b32	%r332|%p131, %r882, 15, 31, -1;
	st.local.u32 	[%rd2+444], %r332;
	shfl.sync.idx.b32	%r333|%p132, %r882, 16, 31, -1;
	st.local.u32 	[%rd2+448], %r333;
	shfl.sync.idx.b32	%r334|%p133, %r882, 17, 31, -1;
	st.local.u32 	[%rd2+452], %r334;
	shfl.sync.idx.b32	%r335|%p134, %r882, 18, 31, -1;
	st.local.u32 	[%rd2+456], %r335;
	shfl.sync.idx.b32	%r336|%p135, %r882, 19, 31, -1;
	st.local.u32 	[%rd2+460], %r336;
	shfl.sync.idx.b32	%r337|%p136, %r882, 20, 31, -1;
	st.local.u32 	[%rd2+464], %r337;
	shfl.sync.idx.b32	%r338|%p137, %r882, 21, 31, -1;
	st.local.u32 	[%rd2+468], %r338;
	shfl.sync.idx.b32	%r339|%p138, %r882, 22, 31, -1;
	st.local.u32 	[%rd2+472], %r339;
	shfl.sync.idx.b32	%r340|%p139, %r882, 23, 31, -1;
	st.local.u32 	[%rd2+476], %r340;
	shfl.sync.idx.b32	%r341|%p140, %r882, 24, 31, -1;
	st.local.u32 	[%rd2+480], %r341;
	shfl.sync.idx.b32	%r342|%p141, %r882, 25, 31, -1;
	st.local.u32 	[%rd2+484], %r342;
	shfl.sync.idx.b32	%r343|%p142, %r882, 26, 31, -1;
	st.local.u32 	[%rd2+488], %r343;
	shfl.sync.idx.b32	%r344|%p143, %r882, 27, 31, -1;
	st.local.u32 	[%rd2+492], %r344;
	shfl.sync.idx.b32	%r345|%p144, %r882, 28, 31, -1;
	st.local.u32 	[%rd2+496], %r345;
	shfl.sync.idx.b32	%r346|%p145, %r882, 29, 31, -1;
	st.local.u32 	[%rd2+500], %r346;
	shfl.sync.idx.b32	%r347|%p146, %r882, 30, 31, -1;
	st.local.u32 	[%rd2+504], %r347;
	shfl.sync.idx.b32	%r348|%p147, %r882, 31, 31, -1;
	st.local.u32 	[%rd2+508], %r348;
	shfl.sync.idx.b32	%r349|%p148, %r881, 0, 31, -1;
	st.local.u32 	[%rd2+512], %r349;
	shfl.sync.idx.b32	%r350|%p149, %r881, 1, 31, -1;
	st.local.u32 	[%rd2+516], %r350;
	shfl.sync.idx.b32	%r351|%p150, %r881, 2, 31, -1;
	st.local.u32 	[%rd2+520], %r351;
	shfl.sync.idx.b32	%r352|%p151, %r881, 3, 31, -1;
	st.local.u32 	[%rd2+524], %r352;
	shfl.sync.idx.b32	%r353|%p152, %r881, 4, 31, -1;
	st.local.u32 	[%rd2+528], %r353;
	shfl.sync.idx.b32	%r354|%p153, %r881, 5, 31, -1;
	st.local.u32 	[%rd2+532], %r354;
	shfl.sync.idx.b32	%r355|%p154, %r881, 6, 31, -1;
	st.local.u32 	[%rd2+536], %r355;
	shfl.sync.idx.b32	%r356|%p155, %r881, 7, 31, -1;
	st.local.u32 	[%rd2+540], %r356;
	shfl.sync.idx.b32	%r357|%p156, %r881, 8, 31, -1;
	st.local.u32 	[%rd2+544], %r357;
	shfl.sync.idx.b32	%r358|%p157, %r881, 9, 31, -1;
	st.local.u32 	[%rd2+548], %r358;
	shfl.sync.idx.b32	%r359|%p158, %r881, 10, 31, -1;
	st.local.u32 	[%rd2+552], %r359;
	shfl.sync.idx.b32	%r360|%p159, %r881, 11, 31, -1;
	st.local.u32 	[%rd2+556], %r360;
	shfl.sync.idx.b32	%r361|%p160, %r881, 12, 31, -1;
	st.local.u32 	[%rd2+560], %r361;
	shfl.sync.idx.b32	%r362|%p161, %r881, 13, 31, -1;
	st.local.u32 	[%rd2+564], %r362;
	shfl.sync.idx.b32	%r363|%p162, %r881, 14, 31, -1;
	st.local.u32 	[%rd2+568], %r363;
	shfl.sync.idx.b32	%r364|%p163, %r881, 15, 31, -1;
	st.local.u32 	[%rd2+572], %r364;
	shfl.sync.idx.b32	%r365|%p164, %r881, 16, 31, -1;
	st.local.u32 	[%rd2+576], %r365;
	shfl.sync.idx.b32	%r366|%p165, %r881, 17, 31, -1;
	st.local.u32 	[%rd2+580], %r366;
	shfl.sync.idx.b32	%r367|%p166, %r881, 18, 31, -1;
	st.local.u32 	[%rd2+584], %r367;
	shfl.sync.idx.b32	%r368|%p167, %r881, 19, 31, -1;
	st.local.u32 	[%rd2+588], %r368;
	shfl.sync.idx.b32	%r369|%p168, %r881, 20, 31, -1;
	st.local.u32 	[%rd2+592], %r369;
	shfl.sync.idx.b32	%r370|%p169, %r881, 21, 31, -1;
	st.local.u32 	[%rd2+596], %r370;
	shfl.sync.idx.b32	%r371|%p170, %r881, 22, 31, -1;
	st.local.u32 	[%rd2+600], %r371;
	shfl.sync.idx.b32	%r372|%p171, %r881, 23, 31, -1;
	st.local.u32 	[%rd2+604], %r372;
	shfl.sync.idx.b32	%r373|%p172, %r881, 24, 31, -1;
	st.local.u32 	[%rd2+608], %r373;
	shfl.sync.idx.b32	%r374|%p173, %r881, 25, 31, -1;
	st.local.u32 	[%rd2+612], %r374;
	shfl.sync.idx.b32	%r375|%p174, %r881, 26, 31, -1;
	st.local.u32 	[%rd2+616], %r375;
	shfl.sync.idx.b32	%r376|%p175, %r881, 27, 31, -1;
	st.local.u32 	[%rd2+620], %r376;
	shfl.sync.idx.b32	%r377|%p176, %r881, 28, 31, -1;
	st.local.u32 	[%rd2+624], %r377;
	shfl.sync.idx.b32	%r378|%p177, %r881, 29, 31, -1;
	st.local.u32 	[%rd2+628], %r378;
	shfl.sync.idx.b32	%r379|%p178, %r881, 30, 31, -1;
	st.local.u32 	[%rd2+632], %r379;
	shfl.sync.idx.b32	%r380|%p179, %r881, 31, 31, -1;
	st.local.u32 	[%rd2+636], %r380;
	shfl.sync.idx.b32	%r381|%p180, %r880, 0, 31, -1;
	st.local.u32 	[%rd2+640], %r381;
	shfl.sync.idx.b32	%r382|%p181, %r880, 1, 31, -1;
	st.local.u32 	[%rd2+644], %r382;
	shfl.sync.idx.b32	%r383|%p182, %r880, 2, 31, -1;
	st.local.u32 	[%rd2+648], %r383;
	shfl.sync.idx.b32	%r384|%p183, %r880, 3, 31, -1;
	st.local.u32 	[%rd2+652], %r384;
	shfl.sync.idx.b32	%r385|%p184, %r880, 4, 31, -1;
	st.local.u32 	[%rd2+656], %r385;
	shfl.sync.idx.b32	%r386|%p185, %r880, 5, 31, -1;
	st.local.u32 	[%rd2+660], %r386;
	shfl.sync.idx.b32	%r387|%p186, %r880, 6, 31, -1;
	st.local.u32 	[%rd2+664], %r387;
	shfl.sync.idx.b32	%r388|%p187, %r880, 7, 31, -1;
	st.local.u32 	[%rd2+668], %r388;
	shfl.sync.idx.b32	%r389|%p188, %r880, 8, 31, -1;
	st.local.u32 	[%rd2+672], %r389;
	shfl.sync.idx.b32	%r390|%p189, %r880, 9, 31, -1;
	st.local.u32 	[%rd2+676], %r390;
	shfl.sync.idx.b32	%r391|%p190, %r880, 10, 31, -1;
	st.local.u32 	[%rd2+680], %r391;
	shfl.sync.idx.b32	%r392|%p191, %r880, 11, 31, -1;
	st.local.u32 	[%rd2+684], %r392;
	shfl.sync.idx.b32	%r393|%p192, %r880, 12, 31, -1;
	st.local.u32 	[%rd2+688], %r393;
	shfl.sync.idx.b32	%r394|%p193, %r880, 13, 31, -1;
	st.local.u32 	[%rd2+692], %r394;
	shfl.sync.idx.b32	%r395|%p194, %r880, 14, 31, -1;
	st.local.u32 	[%rd2+696], %r395;
	shfl.sync.idx.b32	%r396|%p195, %r880, 15, 31, -1;
	st.local.u32 	[%rd2+700], %r396;
	shfl.sync.idx.b32	%r397|%p196, %r880, 16, 31, -1;
	st.local.u32 	[%rd2+704], %r397;
	shfl.sync.idx.b32	%r398|%p197, %r880, 17, 31, -1;
	st.local.u32 	[%rd2+708], %r398;
	shfl.sync.idx.b32	%r399|%p198, %r880, 18, 31, -1;
	st.local.u32 	[%rd2+712], %r399;
	shfl.sync.idx.b32	%r400|%p199, %r880, 19, 31, -1;
	st.local.u32 	[%rd2+716], %r400;
	shfl.sync.idx.b32	%r401|%p200, %r880, 20, 31, -1;
	st.local.u32 	[%rd2+720], %r401;
	shfl.sync.idx.b32	%r402|%p201, %r880, 21, 31, -1;
	st.local.u32 	[%rd2+724], %r402;
	shfl.sync.idx.b32	%r403|%p202, %r880, 22, 31, -1;
	st.local.u32 	[%rd2+728], %r403;
	shfl.sync.idx.b32	%r404|%p203, %r880, 23, 31, -1;
	st.local.u32 	[%rd2+732], %r404;
	shfl.sync.idx.b32	%r405|%p204, %r880, 24, 31, -1;
	st.local.u32 	[%rd2+736], %r405;
	shfl.sync.idx.b32	%r406|%p205, %r880, 25, 31, -1;
	st.local.u32 	[%rd2+740], %r406;
	shfl.sync.idx.b32	%r407|%p206, %r880, 26, 31, -1;
	st.local.u32 	[%rd2+744], %r407;
	shfl.sync.idx.b32	%r408|%p207, %r880, 27, 31, -1;
	st.local.u32 	[%rd2+748], %r408;
	shfl.sync.idx.b32	%r409|%p208, %r880, 28, 31, -1;
	st.local.u32 	[%rd2+752], %r409;
	shfl.sync.idx.b32	%r410|%p209, %r880, 29, 31, -1;
	st.local.u32 	[%rd2+756], %r410;
	shfl.sync.idx.b32	%r411|%p210, %r880, 30, 31, -1;
	st.local.u32 	[%rd2+760], %r411;
	shfl.sync.idx.b32	%r412|%p211, %r880, 31, 31, -1;
	st.local.u32 	[%rd2+764], %r412;
	shfl.sync.idx.b32	%r413|%p212, %r879, 0, 31, -1;
	st.local.u32 	[%rd2+768], %r413;
	shfl.sync.idx.b32	%r414|%p213, %r879, 1, 31, -1;
	st.local.u32 	[%rd2+772], %r414;
	shfl.sync.idx.b32	%r415|%p214, %r879, 2, 31, -1;
	st.local.u32 	[%rd2+776], %r415;
	shfl.sync.idx.b32	%r416|%p215, %r879, 3, 31, -1;
	st.local.u32 	[%rd2+780], %r416;
	shfl.sync.idx.b32	%r417|%p216, %r879, 4, 31, -1;
	st.local.u32 	[%rd2+784], %r417;
	shfl.sync.idx.b32	%r418|%p217, %r879, 5, 31, -1;
	st.local.u32 	[%rd2+788], %r418;
	shfl.sync.idx.b32	%r419|%p218, %r879, 6, 31, -1;
	st.local.u32 	[%rd2+792], %r419;
	shfl.sync.idx.b32	%r420|%p219, %r879, 7, 31, -1;
	st.local.u32 	[%rd2+796], %r420;
	shfl.sync.idx.b32	%r421|%p220, %r879, 8, 31, -1;
	st.local.u32 	[%rd2+800], %r421;
	shfl.sync.idx.b32	%r422|%p221, %r879, 9, 31, -1;
	st.local.u32 	[%rd2+804], %r422;
	shfl.sync.idx.b32	%r423|%p222, %r879, 10, 31, -1;
	st.local.u32 	[%rd2+808], %r423;
	shfl.sync.idx.b32	%r424|%p223, %r879, 11, 31, -1;
	st.local.u32 	[%rd2+812], %r424;
	shfl.sync.idx.b32	%r425|%p224, %r879, 12, 31, -1;
	st.local.u32 	[%rd2+816], %r425;
	shfl.sync.idx.b32	%r426|%p225, %r879, 13, 31, -1;
	st.local.u32 	[%rd2+820], %r426;
	shfl.sync.idx.b32	%r427|%p226, %r879, 14, 31, -1;
	st.local.u32 	[%rd2+824], %r427;
	shfl.sync.idx.b32	%r428|%p227, %r879, 15, 31, -1;
	st.local.u32 	[%rd2+828], %r428;
	shfl.sync.idx.b32	%r429|%p228, %r879, 16, 31, -1;
	st.local.u32 	[%rd2+832], %r429;
	shfl.sync.idx.b32	%r430|%p229, %r879, 17, 31, -1;
	st.local.u32 	[%rd2+836], %r430;
	shfl.sync.idx.b32	%r431|%p230, %r879, 18, 31, -1;
	st.local.u32 	[%rd2+840], %r431;
	shfl.sync.idx.b32	%r432|%p231, %r879, 19, 31, -1;
	st.local.u32 	[%rd2+844], %r432;
	shfl.sync.idx.b32	%r433|%p232, %r879, 20, 31, -1;
	st.local.u32 	[%rd2+848], %r433;
	shfl.sync.idx.b32	%r434|%p233, %r879, 21, 31, -1;
	st.local.u32 	[%rd2+852], %r434;
	shfl.sync.idx.b32	%r435|%p234, %r879, 22, 31, -1;
	st.local.u32 	[%rd2+856], %r435;
	shfl.sync.idx.b32	%r436|%p235, %r879, 23, 31, -1;
	st.local.u32 	[%rd2+860], %r436;
	shfl.sync.idx.b32	%r437|%p236, %r879, 24, 31, -1;
	st.local.u32 	[%rd2+864], %r437;
	shfl.sync.idx.b32	%r438|%p237, %r879, 25, 31, -1;
	st.local.u32 	[%rd2+868], %r438;
	shfl.sync.idx.b32	%r439|%p238, %r879, 26, 31, -1;
	st.local.u32 	[%rd2+872], %r439;
	shfl.sync.idx.b32	%r440|%p239, %r879, 27, 31, -1;
	st.local.u32 	[%rd2+876], %r440;
	shfl.sync.idx.b32	%r441|%p240, %r879, 28, 31, -1;
	st.local.u32 	[%rd2+880], %r441;
	shfl.sync.idx.b32	%r442|%p241, %r879, 29, 31, -1;
	st.local.u32 	[%rd2+884], %r442;
	shfl.sync.idx.b32	%r443|%p242, %r879, 30, 31, -1;
	st.local.u32 	[%rd2+888], %r443;
	shfl.sync.idx.b32	%r444|%p243, %r879, 31, 31, -1;
	st.local.u32 	[%rd2+892], %r444;
	shfl.sync.idx.b32	%r445|%p244, %r878, 0, 31, -1;
	st.local.u32 	[%rd2+896], %r445;
	shfl.sync.idx.b32	%r446|%p245, %r878, 1, 31, -1;
	st.local.u32 	[%rd2+900], %r446;
	shfl.sync.idx.b32	%r447|%p246, %r878, 2, 31, -1;
	st.local.u32 	[%rd2+904], %r447;
	shfl.sync.idx.b32	%r448|%p247, %r878, 3, 31, -1;
	st.local.u32 	[%rd2+908], %r448;
	shfl.sync.idx.b32	%r449|%p248, %r878, 4, 31, -1;
	st.local.u32 	[%rd2+912], %r449;
	shfl.sync.idx.b32	%r450|%p249, %r878, 5, 31, -1;
	st.local.u32 	[%rd2+916], %r450;
	shfl.sync.idx.b32	%r451|%p250, %r878, 6, 31, -1;
	st.local.u32 	[%rd2+920], %r451;
	shfl.sync.idx.b32	%r452|%p251, %r878, 7, 31, -1;
	st.local.u32 	[%rd2+924], %r452;
	shfl.sync.idx.b32	%r453|%p252, %r878, 8, 31, -1;
	st.local.u32 	[%rd2+928], %r453;
	shfl.sync.idx.b32	%r454|%p253, %r878, 9, 31, -1;
	st.local.u32 	[%rd2+932], %r454;
	shfl.sync.idx.b32	%r455|%p254, %r878, 10, 31, -1;
	st.local.u32 	[%rd2+936], %r455;
	shfl.sync.idx.b32	%r456|%p255, %r878, 11, 31, -1;
	st.local.u32 	[%rd2+940], %r456;
	shfl.sync.idx.b32	%r457|%p256, %r878, 12, 31, -1;
	st.local.u32 	[%rd2+944], %r457;
	shfl.sync.idx.b32	%r458|%p257, %r878, 13, 31, -1;
	st.local.u32 	[%rd2+948], %r458;
	shfl.sync.idx.b32	%r459|%p258, %r878, 14, 31, -1;
	st.local.u32 	[%rd2+952], %r459;
	shfl.sync.idx.b32	%r460|%p259, %r878, 15, 31, -1;
	st.local.u32 	[%rd2+956], %r460;
	shfl.sync.idx.b32	%r461|%p260, %r878, 16, 31, -1;
	st.local.u32 	[%rd2+960], %r461;
	shfl.sync.idx.b32	%r462|%p261, %r878, 17, 31, -1;
	st.local.u32 	[%rd2+964], %r462;
	shfl.sync.idx.b32	%r463|%p262, %r878, 18, 31, -1;
	st.local.u32 	[%rd2+968], %r463;
	shfl.sync.idx.b32	%r464|%p263, %r878, 19, 31, -1;
	st.local.u32 	[%rd2+972], %r464;
	shfl.sync.idx.b32	%r465|%p264, %r878, 20, 31, -1;
	st.local.u32 	[%rd2+976], %r465;
	shfl.sync.idx.b32	%r466|%p265, %r878, 21, 31, -1;
	st.local.u32 	[%rd2+980], %r466;
	shfl.sync.idx.b32	%r467|%p266, %r878, 22, 31, -1;
	st.local.u32 	[%rd2+984], %r467;
	shfl.sync.idx.b32	%r468|%p267, %r878, 23, 31, -1;
	st.local.u32 	[%rd2+988], %r468;
	shfl.sync.idx.b32	%r469|%p268, %r878, 24, 31, -1;
	st.local.u32 	[%rd2+992], %r469;
	shfl.sync.idx.b32	%r470|%p269, %r878, 25, 31, -1;
	st.local.u32 	[%rd2+996], %r470;
	shfl.sync.idx.b32	%r471|%p270, %r878, 26, 31, -1;
	st.local.u32 	[%rd2+1000], %r471;
	shfl.sync.idx.b32	%r472|%p271, %r878, 27, 31, -1;
	st.local.u32 	[%rd2+1004], %r472;
	shfl.sync.idx.b32	%r473|%p272, %r878, 28, 31, -1;
	st.local.u32 	[%rd2+1008], %r473;
	shfl.sync.idx.b32	%r474|%p273, %r878, 29, 31, -1;
	st.local.u32 	[%rd2+1012], %r474;
	shfl.sync.idx.b32	%r475|%p274, %r878, 30, 31, -1;
	st.local.u32 	[%rd2+1016], %r475;
	shfl.sync.idx.b32	%r476|%p275, %r878, 31, 31, -1;
	st.local.u32 	[%rd2+1020], %r476;
	shfl.sync.idx.b32	%r477|%p276, %r877, 0, 31, -1;
	st.local.u32 	[%rd2+1024], %r477;
	shfl.sync.idx.b32	%r478|%p277, %r877, 1, 31, -1;
	st.local.u32 	[%rd2+1028], %r478;
	shfl.sync.idx.b32	%r479|%p278, %r877, 2, 31, -1;
	st.local.u32 	[%rd2+1032], %r479;
	shfl.sync.idx.b32	%r480|%p279, %r877, 3, 31, -1;
	st.local.u32 	[%rd2+1036], %r480;
	shfl.sync.idx.b32	%r481|%p280, %r877, 4, 31, -1;
	st.local.u32 	[%rd2+1040], %r481;
	shfl.sync.idx.b32	%r482|%p281, %r877, 5, 31, -1;
	st.local.u32 	[%rd2+1044], %r482;
	shfl.sync.idx.b32	%r483|%p282, %r877, 6, 31, -1;
	st.local.u32 	[%rd2+1048], %r483;
	shfl.sync.idx.b32	%r484|%p283, %r877, 7, 31, -1;
	st.local.u32 	[%rd2+1052], %r484;
	shfl.sync.idx.b32	%r485|%p284, %r877, 8, 31, -1;
	st.local.u32 	[%rd2+1056], %r485;
	shfl.sync.idx.b32	%r486|%p285, %r877, 9, 31, -1;
	st.local.u32 	[%rd2+1060], %r486;
	shfl.sync.idx.b32	%r487|%p286, %r877, 10, 31, -1;
	st.local.u32 	[%rd2+1064], %r487;
	shfl.sync.idx.b32	%r488|%p287, %r877, 11, 31, -1;
	st.local.u32 	[%rd2+1068], %r488;
	shfl.sync.idx.b32	%r489|%p288, %r877, 12, 31, -1;
	st.local.u32 	[%rd2+1072], %r489;
	shfl.sync.idx.b32	%r490|%p289, %r877, 13, 31, -1;
	st.local.u32 	[%rd2+1076], %r490;
	shfl.sync.idx.b32	%r491|%p290, %r877, 14, 31, -1;
	st.local.u32 	[%rd2+1080], %r491;
	shfl.sync.idx.b32	%r492|%p291, %r877, 15, 31, -1;
	st.local.u32 	[%rd2+1084], %r492;
	shfl.sync.idx.b32	%r493|%p292, %r877, 16, 31, -1;
	st.local.u32 	[%rd2+1088], %r493;
	shfl.sync.idx.b32	%r494|%p293, %r877, 17, 31, -1;
	st.local.u32 	[%rd2+1092], %r494;
	shfl.sync.idx.b32	%r495|%p294, %r877, 18, 31, -1;
	st.local.u32 	[%rd2+1096], %r495;
	shfl.sync.idx.b32	%r496|%p295, %r877, 19, 31, -1;
	st.local.u32 	[%rd2+1100], %r496;
	shfl.sync.idx.b32	%r497|%p296, %r877, 20, 31, -1;
	st.local.u32 	[%rd2+1104], %r497;
	shfl.sync.idx.b32	%r498|%p297, %r877, 21, 31, -1;
	st.local.u32 	[%rd2+1108], %r498;
	shfl.sync.idx.b32	%r499|%p298, %r877, 22, 31, -1;
	st.local.u32 	[%rd2+1112], %r499;
	shfl.sync.idx.b32	%r500|%p299, %r877, 23, 31, -1;
	st.local.u32 	[%rd2+1116], %r500;
	shfl.sync.idx.b32	%r501|%p300, %r877, 24, 31, -1;
	st.local.u32 	[%rd2+1120], %r501;
	shfl.sync.idx.b32	%r502|%p301, %r877, 25, 31, -1;
	st.local.u32 	[%rd2+1124], %r502;
	shfl.sync.idx.b32	%r503|%p302, %r877, 26, 31, -1;
	st.local.u32 	[%rd2+1128], %r503;
	shfl.sync.idx.b32	%r504|%p303, %r877, 27, 31, -1;
	st.local.u32 	[%rd2+1132], %r504;
	shfl.sync.idx.b32	%r505|%p304, %r877, 28, 31, -1;
	st.local.u32 	[%rd2+1136], %r505;
	shfl.sync.idx.b32	%r506|%p305, %r877, 29, 31, -1;
	st.local.u32 	[%rd2+1140], %r506;
	shfl.sync.idx.b32	%r507|%p306, %r877, 30, 31, -1;
	st.local.u32 	[%rd2+1144], %r507;
	shfl.sync.idx.b32	%r508|%p307, %r877, 31, 31, -1;
	st.local.u32 	[%rd2+1148], %r508;
	shfl.sync.idx.b32	%r509|%p308, %r876, 0, 31, -1;
	st.local.u32 	[%rd2+1152], %r509;
	shfl.sync.idx.b32	%r510|%p309, %r876, 1, 31, -1;
	st.local.u32 	[%rd2+1156], %r510;
	shfl.sync.idx.b32	%r511|%p310, %r876, 2, 31, -1;
	st.local.u32 	[%rd2+1160], %r511;
	shfl.sync.idx.b32	%r512|%p311, %r876, 3, 31, -1;
	st.local.u32 	[%rd2+1164], %r512;
	shfl.sync.idx.b32	%r513|%p312, %r876, 4, 31, -1;
	st.local.u32 	[%rd2+1168], %r513;
	shfl.sync.idx.b32	%r514|%p313, %r876, 5, 31, -1;
	st.local.u32 	[%rd2+1172], %r514;
	shfl.sync.idx.b32	%r515|%p314, %r876, 6, 31, -1;
	st.local.u32 	[%rd2+1176], %r515;
	shfl.sync.idx.b32	%r516|%p315, %r876, 7, 31, -1;
	st.local.u32 	[%rd2+1180], %r516;
	shfl.sync.idx.b32	%r517|%p316, %r876, 8, 31, -1;
	st.local.u32 	[%rd2+1184], %r517;
	shfl.sync.idx.b32	%r518|%p317, %r876, 9, 31, -1;
	st.local.u32 	[%rd2+1188], %r518;
	shfl.sync.idx.b32	%r519|%p318, %r876, 10, 31, -1;
	st.local.u32 	[%rd2+1192], %r519;
	shfl.sync.idx.b32	%r520|%p319, %r876, 11, 31, -1;
	st.local.u32 	[%rd2+1196], %r520;
	shfl.sync.idx.b32	%r521|%p320, %r876, 12, 31, -1;
	st.local.u32 	[%rd2+1200], %r521;
	shfl.sync.idx.b32	%r522|%p321, %r876, 13, 31, -1;
	st.local.u32 	[%rd2+1204], %r522;
	shfl.sync.idx.b32	%r523|%p322, %r876, 14, 31, -1;
	st.local.u32 	[%rd2+1208], %r523;
	shfl.sync.idx.b32	%r524|%p323, %r876, 15, 31, -1;
	st.local.u32 	[%rd2+1212], %r524;
	shfl.sync.idx.b32	%r525|%p324, %r876, 16, 31, -1;
	st.local.u32 	[%rd2+1216], %r525;
	shfl.sync.idx.b32	%r526|%p325, %r876, 17, 31, -1;
	st.local.u32 	[%rd2+1220], %r526;
	shfl.sync.idx.b32	%r527|%p326, %r876, 18, 31, -1;
	st.local.u32 	[%rd2+1224], %r527;
	shfl.sync.idx.b32	%r528|%p327, %r876, 19, 31, -1;
	st.local.u32 	[%rd2+1228], %r528;
	shfl.sync.idx.b32	%r529|%p328, %r876, 20, 31, -1;
	st.local.u32 	[%rd2+1232], %r529;
	shfl.sync.idx.b32	%r530|%p329, %r876, 21, 31, -1;
	st.local.u32 	[%rd2+1236], %r530;
	shfl.sync.idx.b32	%r531|%p330, %r876, 22, 31, -1;
	st.local.u32 	[%rd2+1240], %r531;
	shfl.sync.idx.b32	%r532|%p331, %r876, 23, 31, -1;
	st.local.u32 	[%rd2+1244], %r532;
	shfl.sync.idx.b32	%r533|%p332, %r876, 24, 31, -1;
	st.local.u32 	[%rd2+1248], %r533;
	shfl.sync.idx.b32	%r534|%p333, %r876, 25, 31, -1;
	st.local.u32 	[%rd2+1252], %r534;
	shfl.sync.idx.b32	%r535|%p334, %r876, 26, 31, -1;
	st.local.u32 	[%rd2+1256], %r535;
	shfl.sync.idx.b32	%r536|%p335, %r876, 27, 31, -1;
	st.local.u32 	[%rd2+1260], %r536;
	shfl.sync.idx.b32	%r537|%p336, %r876, 28, 31, -1;
	st.local.u32 	[%rd2+1264], %r537;
	shfl.sync.idx.b32	%r538|%p337, %r876, 29, 31, -1;
	st.local.u32 	[%rd2+1268], %r538;
	shfl.sync.idx.b32	%r539|%p338, %r876, 30, 31, -1;
	st.local.u32 	[%rd2+1272], %r539;
	shfl.sync.idx.b32	%r540|%p339, %r876, 31, 31, -1;
	st.local.u32 	[%rd2+1276], %r540;
	shfl.sync.idx.b32	%r541|%p340, %r875, 0, 31, -1;
	st.local.u32 	[%rd2+1280], %r541;
	shfl.sync.idx.b32	%r542|%p341, %r875, 1, 31, -1;
	st.local.u32 	[%rd2+1284], %r542;
	shfl.sync.idx.b32	%r543|%p342, %r875, 2, 31, -1;
	st.local.u32 	[%rd2+1288], %r543;
	shfl.sync.idx.b32	%r544|%p343, %r875, 3, 31, -1;
	st.local.u32 	[%rd2+1292], %r544;
	shfl.sync.idx.b32	%r545|%p344, %r875, 4, 31, -1;
	st.local.u32 	[%rd2+1296], %r545;
	shfl.sync.idx.b32	%r546|%p345, %r875, 5, 31, -1;
	st.local.u32 	[%rd2+1300], %r546;
	shfl.sync.idx.b32	%r547|%p346, %r875, 6, 31, -1;
	st.local.u32 	[%rd2+1304], %r547;
	shfl.sync.idx.b32	%r548|%p347, %r875, 7, 31, -1;
	st.local.u32 	[%rd2+1308], %r548;
	shfl.sync.idx.b32	%r549|%p348, %r875, 8, 31, -1;
	st.local.u32 	[%rd2+1312], %r549;
	shfl.sync.idx.b32	%r550|%p349, %r875, 9, 31, -1;
	st.local.u32 	[%rd2+1316], %r550;
	shfl.sync.idx.b32	%r551|%p350, %r875, 10, 31, -1;
	st.local.u32 	[%rd2+1320], %r551;
	shfl.sync.idx.b32	%r552|%p351, %r875, 11, 31, -1;
	st.local.u32 	[%rd2+1324], %r552;
	shfl.sync.idx.b32	%r553|%p352, %r875, 12, 31, -1;
	st.local.u32 	[%rd2+1328], %r553;
	shfl.sync.idx.b32	%r554|%p353, %r875, 13, 31, -1;
	st.local.u32 	[%rd2+1332], %r554;
	shfl.sync.idx.b32	%r555|%p354, %r875, 14, 31, -1;
	st.local.u32 	[%rd2+1336], %r555;
	shfl.sync.idx.b32	%r556|%p355, %r875, 15, 31, -1;
	st.local.u32 	[%rd2+1340], %r556;
	shfl.sync.idx.b32	%r557|%p356, %r875, 16, 31, -1;
	st.local.u32 	[%rd2+1344], %r557;
	shfl.sync.idx.b32	%r558|%p357, %r875, 17, 31, -1;
	st.local.u32 	[%rd2+1348], %r558;
	shfl.sync.idx.b32	%r559|%p358, %r875, 18, 31, -1;
	st.local.u32 	[%rd2+1352], %r559;
	shfl.sync.idx.b32	%r560|%p359, %r875, 19, 31, -1;
	st.local.u32 	[%rd2+1356], %r560;
	shfl.sync.idx.b32	%r561|%p360, %r875, 20, 31, -1;
	st.local.u32 	[%rd2+1360], %r561;
	shfl.sync.idx.b32	%r562|%p361, %r875, 21, 31, -1;
	st.local.u32 	[%rd2+1364], %r562;
	shfl.sync.idx.b32	%r563|%p362, %r875, 22, 31, -1;
	st.local.u32 	[%rd2+1368], %r563;
	shfl.sync.idx.b32	%r564|%p363, %r875, 23, 31, -1;
	st.local.u32 	[%rd2+1372], %r564;
	shfl.sync.idx.b32	%r565|%p364, %r875, 24, 31, -1;
	st.local.u32 	[%rd2+1376], %r565;
	shfl.sync.idx.b32	%r566|%p365, %r875, 25, 31, -1;
	st.local.u32 	[%rd2+1380], %r566;
	shfl.sync.idx.b32	%r567|%p366, %r875, 26, 31, -1;
	st.local.u32 	[%rd2+1384], %r567;
	shfl.sync.idx.b32	%r568|%p367, %r875, 27, 31, -1;
	st.local.u32 	[%rd2+1388], %r568;
	shfl.sync.idx.b32	%r569|%p368, %r875, 28, 31, -1;
	st.local.u32 	[%rd2+1392], %r569;
	shfl.sync.idx.b32	%r570|%p369, %r875, 29, 31, -1;
	st.local.u32 	[%rd2+1396], %r570;
	shfl.sync.idx.b32	%r571|%p370, %r875, 30, 31, -1;
	st.local.u32 	[%rd2+1400], %r571;
	shfl.sync.idx.b32	%r572|%p371, %r875, 31, 31, -1;
	st.local.u32 	[%rd2+1404], %r572;
	shfl.sync.idx.b32	%r573|%p372, %r874, 0, 31, -1;
	st.local.u32 	[%rd2+1408], %r573;
	shfl.sync.idx.b32	%r574|%p373, %r874, 1, 31, -1;
	st.local.u32 	[%rd2+1412], %r574;
	shfl.sync.idx.b32	%r575|%p374, %r874, 2, 31, -1;
	st.local.u32 	[%rd2+1416], %r575;
	shfl.sync.idx.b32	%r576|%p375, %r874, 3, 31, -1;
	st.local.u32 	[%rd2+1420], %r576;
	shfl.sync.idx.b32	%r577|%p376, %r874, 4, 31, -1;
	st.local.u32 	[%rd2+1424], %r577;
	shfl.sync.idx.b32	%r578|%p377, %r874, 5, 31, -1;
	st.local.u32 	[%rd2+1428], %r578;
	shfl.sync.idx.b32	%r579|%p378, %r874, 6, 31, -1;
	st.local.u32 	[%rd2+1432], %r579;
	shfl.sync.idx.b32	%r580|%p379, %r874, 7, 31, -1;
	st.local.u32 	[%rd2+1436], %r580;
	shfl.sync.idx.b32	%r581|%p380, %r874, 8, 31, -1;
	st.local.u32 	[%rd2+1440], %r581;
	shfl.sync.idx.b32	%r582|%p381, %r874, 9, 31, -1;
	st.local.u32 	[%rd2+1444], %r582;
	shfl.sync.idx.b32	%r583|%p382, %r874, 10, 31, -1;
	st.local.u32 	[%rd2+1448], %r583;
	shfl.sync.idx.b32	%r584|%p383, %r874, 11, 31, -1;
	st.local.u32 	[%rd2+1452], %r584;
	shfl.sync.idx.b32	%r585|%p384, %r874, 12, 31, -1;
	st.local.u32 	[%rd2+1456], %r585;
	shfl.sync.idx.b32	%r586|%p385, %r874, 13, 31, -1;
	st.local.u32 	[%rd2+1460], %r586;
	shfl.sync.idx.b32	%r587|%p386, %r874, 14, 31, -1;
	st.local.u32 	[%rd2+1464], %r587;
	shfl.sync.idx.b32	%r588|%p387, %r874, 15, 31, -1;
	st.local.u32 	[%rd2+1468], %r588;
	shfl.sync.idx.b32	%r589|%p388, %r874, 16, 31, -1;
	st.local.u32 	[%rd2+1472], %r589;
	shfl.sync.idx.b32	%r590|%p389, %r874, 17, 31, -1;
	st.local.u32 	[%rd2+1476], %r590;
	shfl.sync.idx.b32	%r591|%p390, %r874, 18, 31, -1;
	st.local.u32 	[%rd2+1480], %r591;
	shfl.sync.idx.b32	%r592|%p391, %r874, 19, 31, -1;
	st.local.u32 	[%rd2+1484], %r592;
	shfl.sync.idx.b32	%r593|%p392, %r874, 20, 31, -1;
	st.local.u32 	[%rd2+1488], %r593;
	shfl.sync.idx.b32	%r594|%p393, %r874, 21, 31, -1;
	st.local.u32 	[%rd2+1492], %r594;
	shfl.sync.idx.b32	%r595|%p394, %r874, 22, 31, -1;
	st.local.u32 	[%rd2+1496], %r595;
	shfl.sync.idx.b32	%r596|%p395, %r874, 23, 31, -1;
	st.local.u32 	[%rd2+1500], %r596;
	shfl.sync.idx.b32	%r597|%p396, %r874, 24, 31, -1;
	st.local.u32 	[%rd2+1504], %r597;
	shfl.sync.idx.b32	%r598|%p397, %r874, 25, 31, -1;
	st.local.u32 	[%rd2+1508], %r598;
	shfl.sync.idx.b32	%r599|%p398, %r874, 26, 31, -1;
	st.local.u32 	[%rd2+1512], %r599;
	shfl.sync.idx.b32	%r600|%p399, %r874, 27, 31, -1;
	st.local.u32 	[%rd2+1516], %r600;
	shfl.sync.idx.b32	%r601|%p400, %r874, 28, 31, -1;
	st.local.u32 	[%rd2+1520], %r601;
	shfl.sync.idx.b32	%r602|%p401, %r874, 29, 31, -1;
	st.local.u32 	[%rd2+1524], %r602;
	shfl.sync.idx.b32	%r603|%p402, %r874, 30, 31, -1;
	st.local.u32 	[%rd2+1528], %r603;
	shfl.sync.idx.b32	%r604|%p403, %r874, 31, 31, -1;
	st.local.u32 	[%rd2+1532], %r604;
	shfl.sync.idx.b32	%r605|%p404, %r873, 0, 31, -1;
	st.local.u32 	[%rd2+1536], %r605;
	shfl.sync.idx.b32	%r606|%p405, %r873, 1, 31, -1;
	st.local.u32 	[%rd2+1540], %r606;
	shfl.sync.idx.b32	%r607|%p406, %r873, 2, 31, -1;
	st.local.u32 	[%rd2+1544], %r607;
	shfl.sync.idx.b32	%r608|%p407, %r873, 3, 31, -1;
	st.local.u32 	[%rd2+1548], %r608;
	shfl.sync.idx.b32	%r609|%p408, %r873, 4, 31, -1;
	st.local.u32 	[%rd2+1552], %r609;
	shfl.sync.idx.b32	%r610|%p409, %r873, 5, 31, -1;
	st.local.u32 	[%rd2+1556], %r610;
	shfl.sync.idx.b32	%r611|%p410, %r873, 6, 31, -1;
	st.local.u32 	[%rd2+1560], %r611;
	shfl.sync.idx.b32	%r612|%p411, %r873, 7, 31, -1;
	st.local.u32 	[%rd2+1564], %r612;
	shfl.sync.idx.b32	%r613|%p412, %r873, 8, 31, -1;
	st.local.u32 	[%rd2+1568], %r613;
	shfl.sync.idx.b32	%r614|%p413, %r873, 9, 31, -1;
	st.local.u32 	[%rd2+1572], %r614;
	shfl.sync.idx.b32	%r615|%p414, %r873, 10, 31, -1;
	st.local.u32 	[%rd2+1576], %r615;
	shfl.sync.idx.b32	%r616|%p415, %r873, 11, 31, -1;
	st.local.u32 	[%rd2+1580], %r616;
	shfl.sync.idx.b32	%r617|%p416, %r873, 12, 31, -1;
	st.local.u32 	[%rd2+1584], %r617;
	shfl.sync.idx.b32	%r618|%p417, %r873, 13, 31, -1;
	st.local.u32 	[%rd2+1588], %r618;
	shfl.sync.idx.b32	%r619|%p418, %r873, 14, 31, -1;
	st.local.u32 	[%rd2+1592], %r619;
	shfl.sync.idx.b32	%r620|%p419, %r873, 15, 31, -1;
	st.local.u32 	[%rd2+1596], %r620;
	shfl.sync.idx.b32	%r621|%p420, %r873, 16, 31, -1;
	st.local.u32 	[%rd2+1600], %r621;
	shfl.sync.idx.b32	%r622|%p421, %r873, 17, 31, -1;
	st.local.u32 	[%rd2+1604], %r622;
	shfl.sync.idx.b32	%r623|%p422, %r873, 18, 31, -1;
	st.local.u32 	[%rd2+1608], %r623;
	shfl.sync.idx.b32	%r624|%p423, %r873, 19, 31, -1;
	st.local.u32 	[%rd2+1612], %r624;
	shfl.sync.idx.b32	%r625|%p424, %r873, 20, 31, -1;
	st.local.u32 	[%rd2+1616], %r625;
	shfl.sync.idx.b32	%r626|%p425, %r873, 21, 31, -1;
	st.local.u32 	[%rd2+1620], %r626;
	shfl.sync.idx.b32	%r627|%p426, %r873, 22, 31, -1;
	st.local.u32 	[%rd2+1624], %r627;
	shfl.sync.idx.b32	%r628|%p427, %r873, 23, 31, -1;
	st.local.u32 	[%rd2+1628], %r628;
	shfl.sync.idx.b32	%r629|%p428, %r873, 24, 31, -1;
	st.local.u32 	[%rd2+1632], %r629;
	shfl.sync.idx.b32	%r630|%p429, %r873, 25, 31, -1;
	st.local.u32 	[%rd2+1636], %r630;
	shfl.sync.idx.b32	%r631|%p430, %r873, 26, 31, -1;
	st.local.u32 	[%rd2+1640], %r631;
	shfl.sync.idx.b32	%r632|%p431, %r873, 27, 31, -1;
	st.local.u32 	[%rd2+1644], %r632;
	shfl.sync.idx.b32	%r633|%p432, %r873, 28, 31, -1;
	st.local.u32 	[%rd2+1648], %r633;
	shfl.sync.idx.b32	%r634|%p433, %r873, 29, 31, -1;
	st.local.u32 	[%rd2+1652], %r634;
	shfl.sync.idx.b32	%r635|%p434, %r873, 30, 31, -1;
	st.local.u32 	[%rd2+1656], %r635;
	shfl.sync.idx.b32	%r636|%p435, %r873, 31, 31, -1;
	st.local.u32 	[%rd2+1660], %r636;
	shfl.sync.idx.b32	%r637|%p436, %r872, 0, 31, -1;
	st.local.u32 	[%rd2+1664], %r637;
	shfl.sync.idx.b32	%r638|%p437, %r872, 1, 31, -1;
	st.local.u32 	[%rd2+1668], %r638;
	shfl.sync.idx.b32	%r639|%p438, %r872, 2, 31, -1;
	st.local.u32 	[%rd2+1672], %r639;
	shfl.sync.idx.b32	%r640|%p439, %r872, 3, 31, -1;
	st.local.u32 	[%rd2+1676], %r640;
	shfl.sync.idx.b32	%r641|%p440, %r872, 4, 31, -1;
	st.local.u32 	[%rd2+1680], %r641;
	shfl.sync.idx.b32	%r642|%p441, %r872, 5, 31, -1;
	st.local.u32 	[%rd2+1684], %r642;
	shfl.sync.idx.b32	%r643|%p442, %r872, 6, 31, -1;
	st.local.u32 	[%rd2+1688], %r643;
	shfl.sync.idx.b32	%r644|%p443, %r872, 7, 31, -1;
	st.local.u32 	[%rd2+1692], %r644;
	shfl.sync.idx.b32	%r645|%p444, %r872, 8, 31, -1;
	st.local.u32 	[%rd2+1696], %r645;
	shfl.sync.idx.b32	%r646|%p445, %r872, 9, 31, -1;
	st.local.u32 	[%rd2+1700], %r646;
	shfl.sync.idx.b32	%r647|%p446, %r872, 10, 31, -1;
	st.local.u32 	[%rd2+1704], %r647;
	shfl.sync.idx.b32	%r648|%p447, %r872, 11, 31, -1;
	st.local.u32 	[%rd2+1708], %r648;
	shfl.sync.idx.b32	%r649|%p448, %r872, 12, 31, -1;
	st.local.u32 	[%rd2+1712], %r649;
	shfl.sync.idx.b32	%r650|%p449, %r872, 13, 31, -1;
	st.local.u32 	[%rd2+1716], %r650;
	shfl.sync.idx.b32	%r651|%p450, %r872, 14, 31, -1;
	st.local.u32 	[%rd2+1720], %r651;
	shfl.sync.idx.b32	%r652|%p451, %r872, 15, 31, -1;
	st.local.u32 	[%rd2+1724], %r652;
	shfl.sync.idx.b32	%r653|%p452, %r872, 16, 31, -1;
	st.local.u32 	[%rd2+1728], %r653;
	shfl.sync.idx.b32	%r654|%p453, %r872, 17, 31, -1;
	st.local.u32 	[%rd2+1732], %r654;
	shfl.sync.idx.b32	%r655|%p454, %r872, 18, 31, -1;
	st.local.u32 	[%rd2+1736], %r655;
	shfl.sync.idx.b32	%r656|%p455, %r872, 19, 31, -1;
	st.local.u32 	[%rd2+1740], %r656;
	shfl.sync.idx.b32	%r657|%p456, %r872, 20, 31, -1;
	st.local.u32 	[%rd2+1744], %r657;
	shfl.sync.idx.b32	%r658|%p457, %r872, 21, 31, -1;
	st.local.u32 	[%rd2+1748], %r658;
	shfl.sync.idx.b32	%r659|%p458, %r872, 22, 31, -1;
	st.local.u32 	[%rd2+1752], %r659;
	shfl.sync.idx.b32	%r660|%p459, %r872, 23, 31, -1;
	st.local.u32 	[%rd2+1756], %r660;
	shfl.sync.idx.b32	%r661|%p460, %r872, 24, 31, -1;
	st.local.u32 	[%rd2+1760], %r661;
	shfl.sync.idx.b32	%r662|%p461, %r872, 25, 31, -1;
	st.local.u32 	[%rd2+1764], %r662;
	shfl.sync.idx.b32	%r663|%p462, %r872, 26, 31, -1;
	st.local.u32 	[%rd2+1768], %r663;
	shfl.sync.idx.b32	%r664|%p463, %r872, 27, 31, -1;
	st.local.u32 	[%rd2+1772], %r664;
	shfl.sync.idx.b32	%r665|%p464, %r872, 28, 31, -1;
	st.local.u32 	[%rd2+1776], %r665;
	shfl.sync.idx.b32	%r666|%p465, %r872, 29, 31, -1;
	st.local.u32 	[%rd2+1780], %r666;
	shfl.sync.idx.b32	%r667|%p466, %r872, 30, 31, -1;
	st.local.u32 	[%rd2+1784], %r667;
	shfl.sync.idx.b32	%r668|%p467, %r872, 31, 31, -1;
	st.local.u32 	[%rd2+1788], %r668;
	shfl.sync.idx.b32	%r669|%p468, %r871, 0, 31, -1;
	st.local.u32 	[%rd2+1792], %r669;
	shfl.sync.idx.b32	%r670|%p469, %r871, 1, 31, -1;
	st.local.u32 	[%rd2+1796], %r670;
	shfl.sync.idx.b32	%r671|%p470, %r871, 2, 31, -1;
	st.local.u32 	[%rd2+1800], %r671;
	shfl.sync.idx.b32	%r672|%p471, %r871, 3, 31, -1;
	st.local.u32 	[%rd2+1804], %r672;
	shfl.sync.idx.b32	%r673|%p472, %r871, 4, 31, -1;
	st.local.u32 	[%rd2+1808], %r673;
	shfl.sync.idx.b32	%r674|%p473, %r871, 5, 31, -1;
	st.local.u32 	[%rd2+1812], %r674;
	shfl.sync.idx.b32	%r675|%p474, %r871, 6, 31, -1;
	st.local.u32 	[%rd2+1816], %r675;
	shfl.sync.idx.b32	%r676|%p475, %r871, 7, 31, -1;
	st.local.u32 	[%rd2+1820], %r676;
	shfl.sync.idx.b32	%r677|%p476, %r871, 8, 31, -1;
	st.local.u32 	[%rd2+1824], %r677;
	shfl.sync.idx.b32	%r678|%p477, %r871, 9, 31, -1;
	st.local.u32 	[%rd2+1828], %r678;
	shfl.sync.idx.b32	%r679|%p478, %r871, 10, 31, -1;
	st.local.u32 	[%rd2+1832], %r679;
	shfl.sync.idx.b32	%r680|%p479, %r871, 11, 31, -1;
	st.local.u32 	[%rd2+1836], %r680;
	shfl.sync.idx.b32	%r681|%p480, %r871, 12, 31, -1;
	st.local.u32 	[%rd2+1840], %r681;
	shfl.sync.idx.b32	%r682|%p481, %r871, 13, 31, -1;
	st.local.u32 	[%rd2+1844], %r682;
	shfl.sync.idx.b32	%r683|%p482, %r871, 14, 31, -1;
	st.local.u32 	[%rd2+1848], %r683;
	shfl.sync.idx.b32	%r684|%p483, %r871, 15, 31, -1;
	st.local.u32 	[%rd2+1852], %r684;
	shfl.sync.idx.b32	%r685|%p484, %r871, 16, 31, -1;
	st.local.u32 	[%rd2+1856], %r685;
	shfl.sync.idx.b32	%r686|%p485, %r871, 17, 31, -1;
	st.local.u32 	[%rd2+1860], %r686;
	shfl.sync.idx.b32	%r687|%p486, %r871, 18, 31, -1;
	st.local.u32 	[%rd2+1864], %r687;
	shfl.sync.idx.b32	%r688|%p487, %r871, 19, 31, -1;
	st.local.u32 	[%rd2+1868], %r688;
	shfl.sync.idx.b32	%r689|%p488, %r871, 20, 31, -1;
	st.local.u32 	[%rd2+1872], %r689;
	shfl.sync.idx.b32	%r690|%p489, %r871, 21, 31, -1;
	st.local.u32 	[%rd2+1876], %r690;
	shfl.sync.idx.b32	%r691|%p490, %r871, 22, 31, -1;
	st.local.u32 	[%rd2+1880], %r691;
	shfl.sync.idx.b32	%r692|%p491, %r871, 23, 31, -1;
	st.local.u32 	[%rd2+1884], %r692;
	shfl.sync.idx.b32	%r693|%p492, %r871, 24, 31, -1;
	st.local.u32 	[%rd2+1888], %r693;
	shfl.sync.idx.b32	%r694|%p493, %r871, 25, 31, -1;
	st.local.u32 	[%rd2+1892], %r694;
	shfl.sync.idx.b32	%r695|%p494, %r871, 26, 31, -1;
	st.local.u32 	[%rd2+1896], %r695;
	shfl.sync.idx.b32	%r696|%p495, %r871, 27, 31, -1;
	st.local.u32 	[%rd2+1900], %r696;
	shfl.sync.idx.b32	%r697|%p496, %r871, 28, 31, -1;
	st.local.u32 	[%rd2+1904], %r697;
	shfl.sync.idx.b32	%r698|%p497, %r871, 29, 31, -1;
	st.local.u32 	[%rd2+1908], %r698;
	shfl.sync.idx.b32	%r699|%p498, %r871, 30, 31, -1;
	st.local.u32 	[%rd2+1912], %r699;
	shfl.sync.idx.b32	%r700|%p499, %r871, 31, 31, -1;
	st.local.u32 	[%rd2+1916], %r700;
	shfl.sync.idx.b32	%r701|%p500, %r870, 0, 31, -1;
	st.local.u32 	[%rd2+1920], %r701;
	shfl.sync.idx.b32	%r702|%p501, %r870, 1, 31, -1;
	st.local.u32 	[%rd2+1924], %r702;
	shfl.sync.idx.b32	%r703|%p502, %r870, 2, 31, -1;
	st.local.u32 	[%rd2+1928], %r703;
	shfl.sync.idx.b32	%r704|%p503, %r870, 3, 31, -1;
	st.local.u32 	[%rd2+1932], %r704;
	shfl.sync.idx.b32	%r705|%p504, %r870, 4, 31, -1;
	st.local.u32 	[%rd2+1936], %r705;
	shfl.sync.idx.b32	%r706|%p505, %r870, 5, 31, -1;
	st.local.u32 	[%rd2+1940], %r706;
	shfl.sync.idx.b32	%r707|%p506, %r870, 6, 31, -1;
	st.local.u32 	[%rd2+1944], %r707;
	shfl.sync.idx.b32	%r708|%p507, %r870, 7, 31, -1;
	st.local.u32 	[%rd2+1948], %r708;
	shfl.sync.idx.b32	%r709|%p508, %r870, 8, 31, -1;
	st.local.u32 	[%rd2+1952], %r709;
	shfl.sync.idx.b32	%r710|%p509, %r870, 9, 31, -1;
	st.local.u32 	[%rd2+1956], %r710;
	shfl.sync.idx.b32	%r711|%p510, %r870, 10, 31, -1;
	st.local.u32 	[%rd2+1960], %r711;
	shfl.sync.idx.b32	%r712|%p511, %r870, 11, 31, -1;
	st.local.u32 	[%rd2+1964], %r712;
	shfl.sync.idx.b32	%r713|%p512, %r870, 12, 31, -1;
	st.local.u32 	[%rd2+1968], %r713;
	shfl.sync.idx.b32	%r714|%p513, %r870, 13, 31, -1;
	st.local.u32 	[%rd2+1972], %r714;
	shfl.sync.idx.b32	%r715|%p514, %r870, 14, 31, -1;
	st.local.u32 	[%rd2+1976], %r715;
	shfl.sync.idx.b32	%r716|%p515, %r870, 15, 31, -1;
	st.local.u32 	[%rd2+1980], %r716;
	shfl.sync.idx.b32	%r717|%p516, %r870, 16, 31, -1;
	st.local.u32 	[%rd2+1984], %r717;
	shfl.sync.idx.b32	%r718|%p517, %r870, 17, 31, -1;
	st.local.u32 	[%rd2+1988], %r718;
	shfl.sync.idx.b32	%r719|%p518, %r870, 18, 31, -1;
	st.local.u32 	[%rd2+1992], %r719;
	shfl.sync.idx.b32	%r720|%p519, %r870, 19, 31, -1;
	st.local.u32 	[%rd2+1996], %r720;
	shfl.sync.idx.b32	%r721|%p520, %r870, 20, 31, -1;
	st.local.u32 	[%rd2+2000], %r721;
	shfl.sync.idx.b32	%r722|%p521, %r870, 21, 31, -1;
	st.local.u32 	[%rd2+2004], %r722;
	shfl.sync.idx.b32	%r723|%p522, %r870, 22, 31, -1;
	st.local.u32 	[%rd2+2008], %r723;
	shfl.sync.idx.b32	%r724|%p523, %r870, 23, 31, -1;
	st.local.u32 	[%rd2+2012], %r724;
	shfl.sync.idx.b32	%r725|%p524, %r870, 24, 31, -1;
	st.local.u32 	[%rd2+2016], %r725;
	shfl.sync.idx.b32	%r726|%p525, %r870, 25, 31, -1;
	st.local.u32 	[%rd2+2020], %r726;
	shfl.sync.idx.b32	%r727|%p526, %r870, 26, 31, -1;
	st.local.u32 	[%rd2+2024], %r727;
	shfl.sync.idx.b32	%r728|%p527, %r870, 27, 31, -1;
	st.local.u32 	[%rd2+2028], %r728;
	shfl.sync.idx.b32	%r729|%p528, %r870, 28, 31, -1;
	st.local.u32 	[%rd2+2032], %r729;
	shfl.sync.idx.b32	%r730|%p529, %r870, 29, 31, -1;
	st.local.u32 	[%rd2+2036], %r730;
	shfl.sync.idx.b32	%r731|%p530, %r870, 30, 31, -1;
	st.local.u32 	[%rd2+2040], %r731;
	shfl.sync.idx.b32	%r732|%p531, %r870, 31, 31, -1;
	st.local.u32 	[%rd2+2044], %r732;
	mov.b32 	%r886, 0;
$L__BB5_6:
	cvt.s64.s32 	%rd4, %r3;
	mul.wide.u32 	%rd24, %r886, 512;
	add.s64 	%rd5, %rd2, %rd24;
	mul.wide.u32 	%rd25, %r886, 4;
	add.s64 	%rd6, %rd1, %rd25;
	ld.local.u32 	%r43, [%rd5];
	setp.eq.s32 	%p532, %r43, -1;
	@%p532 bra 	$L__BB5_8;
	mul.lo.s32 	%r733, %r43, %r175;
	cvt.s64.s32 	%rd27, %r733;
	add.s64 	%rd28, %rd27, %rd4;
	shl.b64 	%rd29, %rd28, 2;
	add.s64 	%rd26, %rd8, %rd29;
	// begin inline asm
	ld.global.nc.f32 %f7, [%rd26];
	// end inline asm
	ld.local.f32 	%f8, [%rd6];
	add.f32 	%f9, %f7, %f8;
	st.local.f32 	[%rd6], %f9;
$L__BB5_8:
	ld.local.u32 	%r44, [%rd5+4];
	setp.eq.s32 	%p533, %r44, -1;
	@%p533 bra 	$L__BB5_10;
	mul.lo.s32 	%r734, %r44, %r175;
	cvt.s64.s32 	%rd31, %r734;
	add.s64 	%rd32, %rd31, %rd4;
	shl.b64 	%rd33, %rd32, 2;
	add.s64 	%rd30, %rd8, %rd33;
	// begin inline asm
	ld.global.nc.f32 %f10, [%rd30];
	// end inline asm
	ld.local.f32 	%f11, [%rd6];
	add.f32 	%f12, %f10, %f11;
	st.local.f32 	[%rd6], %f12;
$L__BB5_10:
	ld.local.u32 	%r45, [%rd5+8];
	setp.eq.s32 	%p534, %r45, -1;
	@%p534 bra 	$L__BB5_12;
	mul.lo.s32 	%r735, %r45, %r175;
	cvt.s64.s32 	%rd35, %r735;
	add.s64 	%rd36, %rd35, %rd4;
	shl.b64 	%rd37, %rd36, 2;
	add.s64 	%rd34, %rd8, %rd37;
	// begin inline asm
	ld.global.nc.f32 %f13, [%rd34];
	// end inline asm
	ld.local.f32 	%f14, [%rd6];
	add.f32 	%f15, %f13, %f14;
	st.local.f32 	[%rd6], %f15;
$L__BB5_12:
	ld.local.u32 	%r46, [%rd5+12];
	setp.eq.s32 	%p535, %r46, -1;
	@%p535 bra 	$L__BB5_14;
	mul.lo.s32 	%r736, %r46, %r175;
	cvt.s64.s32 	%rd39, %r736;
	add.s64 	%rd40, %rd39, %rd4;
	shl.b64 	%rd41, %rd40, 2;
	add.s64 	%rd38, %rd8, %rd41;
	// begin inline asm
	ld.global.nc.f32 %f16, [%rd38];
	// end inline asm
	ld.local.f32 	%f17, [%rd6];
	add.f32 	%f18, %f16, %f17;
	st.local.f32 	[%rd6], %f18;
$L__BB5_14:
	ld.local.u32 	%r47, [%rd5+16];
	setp.eq.s32 	%p536, %r47, -1;
	@%p536 bra 	$L__BB5_16;
	mul.lo.s32 	%r737, %r47, %r175;
	cvt.s64.s32 	%rd43, %r737;
	add.s64 	%rd44, %rd43, %rd4;
	shl.b64 	%rd45, %rd44, 2;
	add.s64 	%rd42, %rd8, %rd45;
	// begin inline asm
	ld.global.nc.f32 %f19, [%rd42];
	// end inline asm
	ld.local.f32 	%f20, [%rd6];
	add.f32 	%f21, %f19, %f20;
	st.local.f32 	[%rd6], %f21;
$L__BB5_16:
	ld.local.u32 	%r48, [%rd5+20];
	setp.eq.s32 	%p537, %r48, -1;
	@%p537 bra 	$L__BB5_18;
	mul.lo.s32 	%r738, %r48, %r175;
	cvt.s64.s32 	%rd47, %r738;
	add.s64 	%rd48, %rd47, %rd4;
	shl.b64 	%rd49, %rd48, 2;
	add.s64 	%rd46, %rd8, %rd49;
	// begin inline asm
	ld.global.nc.f32 %f22, [%rd46];
	// end inline asm
	ld.local.f32 	%f23, [%rd6];
	add.f32 	%f24, %f22, %f23;
	st.local.f32 	[%rd6], %f24;
$L__BB5_18:
	ld.local.u32 	%r49, [%rd5+24];
	setp.eq.s32 	%p538, %r49, -1;
	@%p538 bra 	$L__BB5_20;
	mul.lo.s32 	%r739, %r49, %r175;
	cvt.s64.s32 	%rd51, %r739;
	add.s64 	%rd52, %rd51, %rd4;
	shl.b64 	%rd53, %rd52, 2;
	add.s64 	%rd50, %rd8, %rd53;
	// begin inline asm
	ld.global.nc.f32 %f25, [%rd50];
	// end inline asm
	ld.local.f32 	%f26, [%rd6];
	add.f32 	%f27, %f25, %f26;
	st.local.f32 	[%rd6], %f27;
$L__BB5_20:
	ld.local.u32 	%r50, [%rd5+28];
	setp.eq.s32 	%p539, %r50, -1;
	@%p539 bra 	$L__BB5_22;
	mul.lo.s32 	%r740, %r50, %r175;
	cvt.s64.s32 	%rd55, %r740;
	add.s64 	%rd56, %rd55, %rd4;
	shl.b64 	%rd57, %rd56, 2;
	add.s64 	%rd54, %rd8, %rd57;
	// begin inline asm
	ld.global.nc.f32 %f28, [%rd54];
	// end inline asm
	ld.local.f32 	%f29, [%rd6];
	add.f32 	%f30, %f28, %f29;
	st.local.f32 	[%rd6], %f30;
$L__BB5_22:
	ld.local.u32 	%r51, [%rd5+32];
	setp.eq.s32 	%p540, %r51, -1;
	@%p540 bra 	$L__BB5_24;
	mul.lo.s32 	%r741, %r51, %r175;
	cvt.s64.s32 	%rd59, %r741;
	add.s64 	%rd60, %rd59, %rd4;
	shl.b64 	%rd61, %rd60, 2;
	add.s64 	%rd58, %rd8, %rd61;
	// begin inline asm
	ld.global.nc.f32 %f31, [%rd58];
	// end inline asm
	ld.local.f32 	%f32, [%rd6];
	add.f32 	%f33, %f31, %f32;
	st.local.f32 	[%rd6], %f33;
$L__BB5_24:
	ld.local.u32 	%r52, [%rd5+36];
	setp.eq.s32 	%p541, %r52, -1;
	@%p541 bra 	$L__BB5_26;
	mul.lo.s32 	%r742, %r52, %r175;
	cvt.s64.s32 	%rd63, %r742;
	add.s64 	%rd64, %rd63, %rd4;
	shl.b64 	%rd65, %rd64, 2;
	add.s64 	%rd62, %rd8, %rd65;
	// begin inline asm
	ld.global.nc.f32 %f34, [%rd62];
	// end inline asm
	ld.local.f32 	%f35, [%rd6];
	add.f32 	%f36, %f34, %f35;
	st.local.f32 	[%rd6], %f36;
$L__BB5_26:
	ld.local.u32 	%r53, [%rd5+40];
	setp.eq.s32 	%p542, %r53, -1;
	@%p542 bra 	$L__BB5_28;
	mul.lo.s32 	%r743, %r53, %r175;
	cvt.s64.s32 	%rd67, %r743;
	add.s64 	%rd68, %rd67, %rd4;
	shl.b64 	%rd69, %rd68, 2;
	add.s64 	%rd66, %rd8, %rd69;
	// begin inline asm
	ld.global.nc.f32 %f37, [%rd66];
	// end inline asm
	ld.local.f32 	%f38, [%rd6];
	add.f32 	%f39, %f37, %f38;
	st.local.f32 	[%rd6], %f39;
$L__BB5_28:
	ld.local.u32 	%r54, [%rd5+44];
	setp.eq.s32 	%p543, %r54, -1;
	@%p543 bra 	$L__BB5_30;
	mul.lo.s32 	%r744, %r54, %r175;
	cvt.s64.s32 	%rd71, %r744;
	add.s64 	%rd72, %rd71, %rd4;
	shl.b64 	%rd73, %rd72, 2;
	add.s64 	%rd70, %rd8, %rd73;
	// begin inline asm
	ld.global.nc.f32 %f40, [%rd70];
	// end inline asm
	ld.local.f32 	%f41, [%rd6];
	add.f32 	%f42, %f40, %f41;
	st.local.f32 	[%rd6], %f42;
$L__BB5_30:
	ld.local.u32 	%r55, [%rd5+48];
	setp.eq.s32 	%p544, %r55, -1;
	@%p544 bra 	$L__BB5_32;
	mul.lo.s32 	%r745, %r55, %r175;
	cvt.s64.s32 	%rd75, %r745;
	add.s64 	%rd76, %rd75, %rd4;
	shl.b64 	%rd77, %rd76, 2;
	add.s64 	%rd74, %rd8, %rd77;
	// begin inline asm
	ld.global.nc.f32 %f43, [%rd74];
	// end inline asm
	ld.local.f32 	%f44, [%rd6];
	add.f32 	%f45, %f43, %f44;
	st.local.f32 	[%rd6], %f45;
$L__BB5_32:
	ld.local.u32 	%r56, [%rd5+52];
	setp.eq.s32 	%p545, %r56, -1;
	@%p545 bra 	$L__BB5_34;
	mul.lo.s32 	%r746, %r56, %r175;
	cvt.s64.s32 	%rd79, %r746;
	add.s64 	%rd80, %rd79, %rd4;
	shl.b64 	%rd81, %rd80, 2;
	add.s64 	%rd78, %rd8, %rd81;
	// begin inline asm
	ld.global.nc.f32 %f46, [%rd78];
	// end inline asm
	ld.local.f32 	%f47, [%rd6];
	add.f32 	%f48, %f46, %f47;
	st.local.f32 	[%rd6], %f48;
$L__BB5_34:
	ld.local.u32 	%r57, [%rd5+56];
	setp.eq.s32 	%p546, %r57, -1;
	@%p546 bra 	$L__BB5_36;
	mul.lo.s32 	%r747, %r57, %r175;
	cvt.s64.s32 	%rd83, %r747;
	add.s64 	%rd84, %rd83, %rd4;
	shl.b64 	%rd85, %rd84, 2;
	add.s64 	%rd82, %rd8, %rd85;
	// begin inline asm
	ld.global.nc.f32 %f49, [%rd82];
	// end inline asm
	ld.local.f32 	%f50, [%rd6];
	add.f32 	%f51, %f49, %f50;
	st.local.f32 	[%rd6], %f51;
$L__BB5_36:
	ld.local.u32 	%r58, [%rd5+60];
	setp.eq.s32 	%p547, %r58, -1;
	@%p547 bra 	$L__BB5_38;
	mul.lo.s32 	%r748, %r58, %r175;
	cvt.s64.s32 	%rd87, %r748;
	add.s64 	%rd88, %rd87, %rd4;
	shl.b64 	%rd89, %rd88, 2;
	add.s64 	%rd86, %rd8, %rd89;
	// begin inline asm
	ld.global.nc.f32 %f52, [%rd86];
	// end inline asm
	ld.local.f32 	%f53, [%rd6];
	add.f32 	%f54, %f52, %f53;
	st.local.f32 	[%rd6], %f54;
$L__BB5_38:
	ld.local.u32 	%r59, [%rd5+64];
	setp.eq.s32 	%p548, %r59, -1;
	@%p548 bra 	$L__BB5_40;
	mul.lo.s32 	%r749, %r59, %r175;
	cvt.s64.s32 	%rd91, %r749;
	add.s64 	%rd92, %rd91, %rd4;
	shl.b64 	%rd93, %rd92, 2;
	add.s64 	%rd90, %rd8, %rd93;
	// begin inline asm
	ld.global.nc.f32 %f55, [%rd90];
	// end inline asm
	ld.local.f32 	%f56, [%rd6];
	add.f32 	%f57, %f55, %f56;
	st.local.f32 	[%rd6], %f57;
$L__BB5_40:
	ld.local.u32 	%r60, [%rd5+68];
	setp.eq.s32 	%p549, %r60, -1;
	@%p549 bra 	$L__BB5_42;
	mul.lo.s32 	%r750, %r60, %r175;
	cvt.s64.s32 	%rd95, %r750;
	add.s64 	%rd96, %rd95, %rd4;
	shl.b64 	%rd97, %rd96, 2;
	add.s64 	%rd94, %rd8, %rd97;
	// begin inline asm
	ld.global.nc.f32 %f58, [%rd94];
	// end inline asm
	ld.local.f32 	%f59, [%rd6];
	add.f32 	%f60, %f58, %f59;
	st.local.f32 	[%rd6], %f60;
$L__BB5_42:
	ld.local.u32 	%r61, [%rd5+72];
	setp.eq.s32 	%p550, %r61, -1;
	@%p550 bra 	$L__BB5_44;
	mul.lo.s32 	%r751, %r61, %r175;
	cvt.s64.s32 	%rd99, %r751;
	add.s64 	%rd100, %rd99, %rd4;
	shl.b64 	%rd101, %rd100, 2;
	add.s64 	%rd98, %rd8, %rd101;
	// begin inline asm
	ld.global.nc.f32 %f61, [%rd98];
	// end inline asm
	ld.local.f32 	%f62, [%rd6];
	add.f32 	%f63, %f61, %f62;
	st.local.f32 	[%rd6], %f63;
$L__BB5_44:
	ld.local.u32 	%r62, [%rd5+76];
	setp.eq.s32 	%p551, %r62, -1;
	@%p551 bra 	$L__BB5_46;
	mul.lo.s32 	%r752, %r62, %r175;
	cvt.s64.s32 	%rd103, %r752;
	add.s64 	%rd104, %rd103, %rd4;
	shl.b64 	%rd105, %rd104, 2;
	add.s64 	%rd102, %rd8, %rd105;
	// begin inline asm
	ld.global.nc.f32 %f64, [%rd102];
	// end inline asm
	ld.local.f32 	%f65, [%rd6];
	add.f32 	%f66, %f64, %f65;
	st.local.f32 	[%rd6], %f66;
$L__BB5_46:
	ld.local.u32 	%r63, [%rd5+80];
	setp.eq.s32 	%p552, %r63, -1;
	@%p552 bra 	$L__BB5_48;
	mul.lo.s32 	%r753, %r63, %r175;
	cvt.s64.s32 	%rd107, %r753;
	add.s64 	%rd108, %rd107, %rd4;
	shl.b64 	%rd109, %rd108, 2;
	add.s64 	%rd106, %rd8, %rd109;
	// begin inline asm
	ld.global.nc.f32 %f67, [%rd106];
	// end inline asm
	ld.local.f32 	%f68, [%rd6];
	add.f32 	%f69, %f67, %f68;
	st.local.f32 	[%rd6], %f69;
$L__BB5_48:
	ld.local.u32 	%r64, [%rd5+84];
	setp.eq.s32 	%p553, %r64, -1;
	@%p553 bra 	$L__BB5_50;
	mul.lo.s32 	%r754, %r64, %r175;
	cvt.s64.s32 	%rd111, %r754;
	add.s64 	%rd112, %rd111, %rd4;
	shl.b64 	%rd113, %rd112, 2;
	add.s64 	%rd110, %rd8, %rd113;
	// begin inline asm
	ld.global.nc.f32 %f70, [%rd110];
	// end inline asm
	ld.local.f32 	%f71, [%rd6];
	add.f32 	%f72, %f70, %f71;
	st.local.f32 	[%rd6], %f72;
$L__BB5_50:
	ld.local.u32 	%r65, [%rd5+88];
	setp.eq.s32 	%p554, %r65, -1;
	@%p554 bra 	$L__BB5_52;
	mul.lo.s32 	%r755, %r65, %r175;
	cvt.s64.s32 	%rd115, %r755;
	add.s64 	%rd116, %rd115, %rd4;
	shl.b64 	%rd117, %rd116, 2;
	add.s64 	%rd114, %rd8, %rd117;
	// begin inline asm
	ld.global.nc.f32 %f73, [%rd114];
	// end inline asm
	ld.local.f32 	%f74, [%rd6];
	add.f32 	%f75, %f73, %f74;
	st.local.f32 	[%rd6], %f75;
$L__BB5_52:
	ld.local.u32 	%r66, [%rd5+92];
	setp.eq.s32 	%p555, %r66, -1;
	@%p555 bra 	$L__BB5_54;
	mul.lo.s32 	%r756, %r66, %r175;
	cvt.s64.s32 	%rd119, %r756;
	add.s64 	%rd120, %rd119, %rd4;
	shl.b64 	%rd121, %rd120, 2;
	add.s64 	%rd118, %rd8, %rd121;
	// begin inline asm
	ld.global.nc.f32 %f76, [%rd118];
	// end inline asm
	ld.local.f32 	%f77, [%rd6];
	add.f32 	%f78, %f76, %f77;
	st.local.f32 	[%rd6], %f78;
$L__BB5_54:
	ld.local.u32 	%r67, [%rd5+96];
	setp.eq.s32 	%p556, %r67, -1;
	@%p556 bra 	$L__BB5_56;
	mul.lo.s32 	%r757, %r67, %r175;
	cvt.s64.s32 	%rd123, %r757;
	add.s64 	%rd124, %rd123, %rd4;
	shl.b64 	%rd125, %rd124, 2;
	add.s64 	%rd122, %rd8, %rd125;
	// begin inline asm
	ld.global.nc.f32 %f79, [%rd122];
	// end inline asm
	ld.local.f32 	%f80, [%rd6];
	add.f32 	%f81, %f79, %f80;
	st.local.f32 	[%rd6], %f81;
$L__BB5_56:
	ld.local.u32 	%r68, [%rd5+100];
	setp.eq.s32 	%p557, %r68, -1;
	@%p557 bra 	$L__BB5_58;
	mul.lo.s32 	%r758, %r68, %r175;
	cvt.s64.s32 	%rd127, %r758;
	add.s64 	%rd128, %rd127, %rd4;
	shl.b64 	%rd129, %rd128, 2;
	add.s64 	%rd126, %rd8, %rd129;
	// begin inline asm
	ld.global.nc.f32 %f82, [%rd126];
	// end inline asm
	ld.local.f32 	%f83, [%rd6];
	add.f32 	%f84, %f82, %f83;
	st.local.f32 	[%rd6], %f84;
$L__BB5_58:
	ld.local.u32 	%r69, [%rd5+104];
	setp.eq.s32 	%p558, %r69, -1;
	@%p558 bra 	$L__BB5_60;
	mul.lo.s32 	%r759, %r69, %r175;
	cvt.s64.s32 	%rd131, %r759;
	add.s64 	%rd132, %rd131, %rd4;
	shl.b64 	%rd133, %rd132, 2;
	add.s64 	%rd130, %rd8, %rd133;
	// begin inline asm
	ld.global.nc.f32 %f85, [%rd130];
	// end inline asm
	ld.local.f32 	%f86, [%rd6];
	add.f32 	%f87, %f85, %f86;
	st.local.f32 	[%rd6], %f87;
$L__BB5_60:
	ld.local.u32 	%r70, [%rd5+108];
	setp.eq.s32 	%p559, %r70, -1;
	@%p559 bra 	$L__BB5_62;
	mul.lo.s32 	%r760, %r70, %r175;
	cvt.s64.s32 	%rd135, %r760;
	add.s64 	%rd136, %rd135, %rd4;
	shl.b64 	%rd137, %rd136, 2;
	add.s64 	%rd134, %rd8, %rd137;
	// begin inline asm
	ld.global.nc.f32 %f88, [%rd134];
	// end inline asm
	ld.local.f32 	%f89, [%rd6];
	add.f32 	%f90, %f88, %f89;
	st.local.f32 	[%rd6], %f90;
$L__BB5_62:
	ld.local.u32 	%r71, [%rd5+112];
	setp.eq.s32 	%p560, %r71, -1;
	@%p560 bra 	$L__BB5_64;
	mul.lo.s32 	%r761, %r71, %r175;
	cvt.s64.s32 	%rd139, %r761;
	add.s64 	%rd140, %rd139, %rd4;
	shl.b64 	%rd141, %rd140, 2;
	add.s64 	%rd138, %rd8, %rd141;
	// begin inline asm
	ld.global.nc.f32 %f91, [%rd138];
	// end inline asm
	ld.local.f32 	%f92, [%rd6];
	add.f32 	%f93, %f91, %f92;
	st.local.f32 	[%rd6], %f93;
$L__BB5_64:
	ld.local.u32 	%r72, [%rd5+116];
	setp.eq.s32 	%p561, %r72, -1;
	@%p561 bra 	$L__BB5_66;
	mul.lo.s32 	%r762, %r72, %r175;
	cvt.s64.s32 	%rd143, %r762;
	add.s64 	%rd144, %rd143, %rd4;
	shl.b64 	%rd145, %rd144, 2;
	add.s64 	%rd142, %rd8, %rd145;
	// begin inline asm
	ld.global.nc.f32 %f94, [%rd142];
	// end inline asm
	ld.local.f32 	%f95, [%rd6];
	add.f32 	%f96, %f94, %f95;
	st.local.f32 	[%rd6], %f96;
$L__BB5_66:
	ld.local.u32 	%r73, [%rd5+120];
	setp.eq.s32 	%p562, %r73, -1;
	@%p562 bra 	$L__BB5_68;
	mul.lo.s32 	%r763, %r73, %r175;
	cvt.s64.s32 	%rd147, %r763;
	add.s64 	%rd148, %rd147, %rd4;
	shl.b64 	%rd149, %rd148, 2;
	add.s64 	%rd146, %rd8, %rd149;
	// begin inline asm
	ld.global.nc.f32 %f97, [%rd146];
	// end inline asm
	ld.local.f32 	%f98, [%rd6];
	add.f32 	%f99, %f97, %f98;
	st.local.f32 	[%rd6], %f99;
$L__BB5_68:
	ld.local.u32 	%r74, [%rd5+124];
	setp.eq.s32 	%p563, %r74, -1;
	@%p563 bra 	$L__BB5_70;
	mul.lo.s32 	%r764, %r74, %r175;
	cvt.s64.s32 	%rd151, %r764;
	add.s64 	%rd152, %rd151, %rd4;
	shl.b64 	%rd153, %rd152, 2;
	add.s64 	%rd150, %rd8, %rd153;
	// begin inline asm
	ld.global.nc.f32 %f100, [%rd150];
	// end inline asm
	ld.local.f32 	%f101, [%rd6];
	add.f32 	%f102, %f100, %f101;
	st.local.f32 	[%rd6], %f102;
$L__BB5_70:
	ld.local.u32 	%r75, [%rd5+128];
	setp.eq.s32 	%p564, %r75, -1;
	@%p564 bra 	$L__BB5_72;
	mul.lo.s32 	%r765, %r75, %r175;
	cvt.s64.s32 	%rd155, %r765;
	add.s64 	%rd156, %rd155, %rd4;
	shl.b64 	%rd157, %rd156, 2;
	add.s64 	%rd154, %rd8, %rd157;
	// begin inline asm
	ld.global.nc.f32 %f103, [%rd154];
	// end inline asm
	ld.local.f32 	%f104, [%rd6];
	add.f32 	%f105, %f103, %f104;
	st.local.f32 	[%rd6], %f105;
$L__BB5_72:
	ld.local.u32 	%r76, [%rd5+132];
	setp.eq.s32 	%p565, %r76, -1;
	@%p565 bra 	$L__BB5_74;
	mul.lo.s32 	%r766, %r76, %r175;
	cvt.s64.s32 	%rd159, %r766;
	add.s64 	%rd160, %rd159, %rd4;
	shl.b64 	%rd161, %rd160, 2;
	add.s64 	%rd158, %rd8, %rd161;
	// begin inline asm
	ld.global.nc.f32 %f106, [%rd158];
	// end inline asm
	ld.local.f32 	%f107, [%rd6];
	add.f32 	%f108, %f106, %f107;
	st.local.f32 	[%rd6], %f108;
$L__BB5_74:
	ld.local.u32 	%r77, [%rd5+136];
	setp.eq.s32 	%p566, %r77, -1;
	@%p566 bra 	$L__BB5_76;
	mul.lo.s32 	%r767, %r77, %r175;
	cvt.s64.s32 	%rd163, %r767;
	add.s64 	%rd164, %rd163, %rd4;
	shl.b64 	%rd165, %rd164, 2;
	add.s64 	%rd162, %rd8, %rd165;
	// begin inline asm
	ld.global.nc.f32 %f109, [%rd162];
	// end inline asm
	ld.local.f32 	%f110, [%rd6];
	add.f32 	%f111, %f109, %f110;
	st.local.f32 	[%rd6], %f111;
$L__BB5_76:
	ld.local.u32 	%r78, [%rd5+140];
	setp.eq.s32 	%p567, %r78, -1;
	@%p567 bra 	$L__BB5_78;
	mul.lo.s32 	%r768, %r78, %r175;
	cvt.s64.s32 	%rd167, %r768;
	add.s64 	%rd168, %rd167, %rd4;
	shl.b64 	%rd169, %rd168, 2;
	add.s64 	%rd166, %rd8, %rd169;
	// begin inline asm
	ld.global.nc.f32 %f112, [%rd166];
	// end inline asm
	ld.local.f32 	%f113, [%rd6];
	add.f32 	%f114, %f112, %f113;
	st.local.f32 	[%rd6], %f114;
$L__BB5_78:
	ld.local.u32 	%r79, [%rd5+144];
	setp.eq.s32 	%p568, %r79, -1;
	@%p568 bra 	$L__BB5_80;
	mul.lo.s32 	%r769, %r79, %r175;
	cvt.s64.s32 	%rd171, %r769;
	add.s64 	%rd172, %rd171, %rd4;
	shl.b64 	%rd173, %rd172, 2;
	add.s64 	%rd170, %rd8, %rd173;
	// begin inline asm
	ld.global.nc.f32 %f115, [%rd170];
	// end inline asm
	ld.local.f32 	%f116, [%rd6];
	add.f32 	%f117, %f115, %f116;
	st.local.f32 	[%rd6], %f117;
$L__BB5_80:
	ld.local.u32 	%r80, [%rd5+148];
	setp.eq.s32 	%p569, %r80, -1;
	@%p569 bra 	$L__BB5_82;
	mul.lo.s32 	%r770, %r80, %r175;
	cvt.s64.s32 	%rd175, %r770;
	add.s64 	%rd176, %rd175, %rd4;
	shl.b64 	%rd177, %rd176, 2;
	add.s64 	%rd174, %rd8, %rd177;
	// begin inline asm
	ld.global.nc.f32 %f118, [%rd174];
	// end inline asm
	ld.local.f32 	%f119, [%rd6];
	add.f32 	%f120, %f118, %f119;
	st.local.f32 	[%rd6], %f120;
$L__BB5_82:
	ld.local.u32 	%r81, [%rd5+152];
	setp.eq.s32 	%p570, %r81, -1;
	@%p570 bra 	$L__BB5_84;
	mul.lo.s32 	%r771, %r81, %r175;
	cvt.s64.s32 	%rd179, %r771;
	add.s64 	%rd180, %rd179, %rd4;
	shl.b64 	%rd181, %rd180, 2;
	add.s64 	%rd178, %rd8, %rd181;
	// begin inline asm
	ld.global.nc.f32 %f121, [%rd178];
	// end inline asm
	ld.local.f32 	%f122, [%rd6];
	add.f32 	%f123, %f121, %f122;
	st.local.f32 	[%rd6], %f123;
$L__BB5_84:
	ld.local.u32 	%r82, [%rd5+156];
	setp.eq.s32 	%p571, %r82, -1;
	@%p571 bra 	$L__BB5_86;
	mul.lo.s32 	%r772, %r82, %r175;
	cvt.s64.s32 	%rd183, %r772;
	add.s64 	%rd184, %rd183, %rd4;
	shl.b64 	%rd185, %rd184, 2;
	add.s64 	%rd182, %rd8, %rd185;
	// begin inline asm
	ld.global.nc.f32 %f124, [%rd182];
	// end inline asm
	ld.local.f32 	%f125, [%rd6];
	add.f32 	%f126, %f124, %f125;
	st.local.f32 	[%rd6], %f126;
$L__BB5_86:
	ld.local.u32 	%r83, [%rd5+160];
	setp.eq.s32 	%p572, %r83, -1;
	@%p572 bra 	$L__BB5_88;
	mul.lo.s32 	%r773, %r83, %r175;
	cvt.s64.s32 	%rd187, %r773;
	add.s64 	%rd188, %rd187, %rd4;
	shl.b64 	%rd189, %rd188, 2;
	add.s64 	%rd186, %rd8, %rd189;
	// begin inline asm
	ld.global.nc.f32 %f127, [%rd186];
	// end inline asm
	ld.local.f32 	%f128, [%rd6];
	add.f32 	%f129, %f127, %f128;
	st.local.f32 	[%rd6], %f129;
$L__BB5_88:
	ld.local.u32 	%r84, [%rd5+164];
	setp.eq.s32 	%p573, %r84, -1;
	@%p573 bra 	$L__BB5_90;
	mul.lo.s32 	%r774, %r84, %r175;
	cvt.s64.s32 	%rd191, %r774;
	add.s64 	%rd192, %rd191, %rd4;
	shl.b64 	%rd193, %rd192, 2;
	add.s64 	%rd190, %rd8, %rd193;
	// begin inline asm
	ld.global.nc.f32 %f130, [%rd190];
	// end inline asm
	ld.local.f32 	%f131, [%rd6];
	add.f32 	%f132, %f130, %f131;
	st.local.f32 	[%rd6], %f132;
$L__BB5_90:
	ld.local.u32 	%r85, [%rd5+168];
	setp.eq.s32 	%p574, %r85, -1;
	@%p574 bra 	$L__BB5_92;
	mul.lo.s32 	%r775, %r85, %r175;
	cvt.s64.s32 	%rd195, %r775;
	add.s64 	%rd196, %rd195, %rd4;
	shl.b64 	%rd197, %rd196, 2;
	add.s64 	%rd194, %rd8, %rd197;
	// begin inline asm
	ld.global.nc.f32 %f133, [%rd194];
	// end inline asm
	ld.local.f32 	%f134, [%rd6];
	add.f32 	%f135, %f133, %f134;
	st.local.f32 	[%rd6], %f135;
$L__BB5_92:
	ld.local.u32 	%r86, [%rd5+172];
	setp.eq.s32 	%p575, %r86, -1;
	@%p575 bra 	$L__BB5_94;
	mul.lo.s32 	%r776, %r86, %r175;
	cvt.s64.s32 	%rd199, %r776;
	add.s64 	%rd200, %rd199, %rd4;
	shl.b64 	%rd201, %rd200, 2;
	add.s64 	%rd198, %rd8, %rd201;
	// begin inline asm
	ld.global.nc.f32 %f136, [%rd198];
	// end inline asm
	ld.local.f32 	%f137, [%rd6];
	add.f32 	%f138, %f136, %f137;
	st.local.f32 	[%rd6], %f138;
$L__BB5_94:
	ld.local.u32 	%r87, [%rd5+176];
	setp.eq.s32 	%p576, %r87, -1;
	@%p576 bra 	$L__BB5_96;
	mul.lo.s32 	%r777, %r87, %r175;
	cvt.s64.s32 	%rd203, %r777;
	add.s64 	%rd204, %rd203, %rd4;
	shl.b64 	%rd205, %rd204, 2;
	add.s64 	%rd202, %rd8, %rd205;
	// begin inline asm
	ld.global.nc.f32 %f139, [%rd202];
	// end inline asm
	ld.local.f32 	%f140, [%rd6];
	add.f32 	%f141, %f139, %f140;
	st.local.f32 	[%rd6], %f141;
$L__BB5_96:
	ld.local.u32 	%r88, [%rd5+180];
	setp.eq.s32 	%p577, %r88, -1;
	@%p577 bra 	$L__BB5_98;
	mul.lo.s32 	%r778, %r88, %r175;
	cvt.s64.s32 	%rd207, %r778;
	add.s64 	%rd208, %rd207, %rd4;
	shl.b64 	%rd209, %rd208, 2;
	add.s64 	%rd206, %rd8, %rd209;
	// begin inline asm
	ld.global.nc.f32 %f142, [%rd206];
	// end inline asm
	ld.local.f32 	%f143, [%rd6];
	add.f32 	%f144, %f142, %f143;
	st.local.f32 	[%rd6], %f144;
$L__BB5_98:
	ld.local.u32 	%r89, [%rd5+184];
	setp.eq.s32 	%p578, %r89, -1;
	@%p578 bra 	$L__BB5_100;
	mul.lo.s32 	%r779, %r89, %r175;
	cvt.s64.s32 	%rd211, %r779;
	add.s64 	%rd212, %rd211, %rd4;
	shl.b64 	%rd213, %rd212, 2;
	add.s64 	%rd210, %rd8, %rd213;
	// begin inline asm
	ld.global.nc.f32 %f145, [%rd210];
	// end inline asm
	ld.local.f32 	%f146, [%rd6];
	add.f32 	%f147, %f145, %f146;
	st.local.f32 	[%rd6], %f147;
$L__BB5_100:
	ld.local.u32 	%r90, [%rd5+188];
	setp.eq.s32 	%p579, %r90, -1;
	@%p579 bra 	$L__BB5_102;
	mul.lo.s32 	%r780, %r90, %r175;
	cvt.s64.s32 	%rd215, %r780;
	add.s64 	%rd216, %rd215, %rd4;
	shl.b64 	%rd217, %rd216, 2;
	add.s64 	%rd214, %rd8, %rd217;
	// begin inline asm
	ld.global.nc.f32 %f148, [%rd214];
	// end inline asm
	ld.local.f32 	%f149, [%rd6];
	add.f32 	%f150, %f148, %f149;
	st.local.f32 	[%rd6], %f150;
$L__BB5_102:
	ld.local.u32 	%r91, [%rd5+192];
	setp.eq.s32 	%p580, %r91, -1;
	@%p580 bra 	$L__BB5_104;
	mul.lo.s32 	%r781, %r91, %r175;
	cvt.s64.s32 	%rd219, %r781;
	add.s64 	%rd220, %rd219, %rd4;
	shl.b64 	%rd221, %rd220, 2;
	add.s64 	%rd218, %rd8, %rd221;
	// begin inline asm
	ld.global.nc.f32 %f151, [%rd218];
	// end inline asm
	ld.local.f32 	%f152, [%rd6];
	add.f32 	%f153, %f151, %f152;
	st.local.f32 	[%rd6], %f153;
$L__BB5_104:
	ld.local.u32 	%r92, [%rd5+196];
	setp.eq.s32 	%p581, %r92, -1;
	@%p581 bra 	$L__BB5_106;
	mul.lo.s32 	%r782, %r92, %r175;
	cvt.s64.s32 	%rd223, %r782;
	add.s64 	%rd224, %rd223, %rd4;
	shl.b64 	%rd225, %rd224, 2;
	add.s64 	%rd222, %rd8, %rd225;
	// begin inline asm
	ld.global.nc.f32 %f154, [%rd222];
	// end inline asm
	ld.local.f32 	%f155, [%rd6];
	add.f32 	%f156, %f154, %f155;
	st.local.f32 	[%rd6], %f156;
$L__BB5_106:
	ld.local.u32 	%r93, [%rd5+200];
	setp.eq.s32 	%p582, %r93, -1;
	@%p582 bra 	$L__BB5_108;
	mul.lo.s32 	%r783, %r93, %r175;
	cvt.s64.s32 	%rd227, %r783;
	add.s64 	%rd228, %rd227, %rd4;
	shl.b64 	%rd229, %rd228, 2;
	add.s64 	%rd226, %rd8, %rd229;
	// begin inline asm
	ld.global.nc.f32 %f157, [%rd226];
	// end inline asm
	ld.local.f32 	%f158, [%rd6];
	add.f32 	%f159, %f157, %f158;
	st.local.f32 	[%rd6], %f159;
$L__BB5_108:
	ld.local.u32 	%r94, [%rd5+204];
	setp.eq.s32 	%p583, %r94, -1;
	@%p583 bra 	$L__BB5_110;
	mul.lo.s32 	%r784, %r94, %r175;
	cvt.s64.s32 	%rd231, %r784;
	add.s64 	%rd232, %rd231, %rd4;
	shl.b64 	%rd233, %rd232, 2;
	add.s64 	%rd230, %rd8, %rd233;
	// begin inline asm
	ld.global.nc.f32 %f160, [%rd230];
	// end inline asm
	ld.local.f32 	%f161, [%rd6];
	add.f32 	%f162, %f160, %f161;
	st.local.f32 	[%rd6], %f162;
$L__BB5_110:
	ld.local.u32 	%r95, [%rd5+208];
	setp.eq.s32 	%p584, %r95, -1;
	@%p584 bra 	$L__BB5_112;
	mul.lo.s32 	%r785, %r95, %r175;
	cvt.s64.s32 	%rd235, %r785;
	add.s64 	%rd236, %rd235, %rd4;
	shl.b64 	%rd237, %rd236, 2;
	add.s64 	%rd234, %rd8, %rd237;
	// begin inline asm
	ld.global.nc.f32 %f163, [%rd234];
	// end inline asm
	ld.local.f32 	%f164, [%rd6];
	add.f32 	%f165, %f163, %f164;
	st.local.f32 	[%rd6], %f165;
$L__BB5_112:
	ld.local.u32 	%r96, [%rd5+212];
	setp.eq.s32 	%p585, %r96, -1;
	@%p585 bra 	$L__BB5_114;
	mul.lo.s32 	%r786, %r96, %r175;
	cvt.s64.s32 	%rd239, %r786;
	add.s64 	%rd240, %rd239, %rd4;
	shl.b64 	%rd241, %rd240, 2;
	add.s64 	%rd238, %rd8, %rd241;
	// begin inline asm
	ld.global.nc.f32 %f166, [%rd238];
	// end inline asm
	ld.local.f32 	%f167, [%rd6];
	add.f32 	%f168, %f166, %f167;
	st.local.f32 	[%rd6], %f168;
$L__BB5_114:
	ld.local.u32 	%r97, [%rd5+216];
	setp.eq.s32 	%p586, %r97, -1;
	@%p586 bra 	$L__BB5_116;
	mul.lo.s32 	%r787, %r97, %r175;
	cvt.s64.s32 	%rd243, %r787;
	add.s64 	%rd244, %rd243, %rd4;
	shl.b64 	%rd245, %rd244, 2;
	add.s64 	%rd242, %rd8, %rd245;
	// begin inline asm
	ld.global.nc.f32 %f169, [%rd242];
	// end inline asm
	ld.local.f32 	%f170, [%rd6];
	add.f32 	%f171, %f169, %f170;
	st.local.f32 	[%rd6], %f171;
$L__BB5_116:
	ld.local.u32 	%r98, [%rd5+220];
	setp.eq.s32 	%p587, %r98, -1;
	@%p587 bra 	$L__BB5_118;
	mul.lo.s32 	%r788, %r98, %r175;
	cvt.s64.s32 	%rd247, %r788;
	add.s64 	%rd248, %rd247, %rd4;
	shl.b64 	%rd249, %rd248, 2;
	add.s64 	%rd246, %rd8, %rd249;
	// begin inline asm
	ld.global.nc.f32 %f172, [%rd246];
	// end inline asm
	ld.local.f32 	%f173, [%rd6];
	add.f32 	%f174, %f172, %f173;
	st.local.f32 	[%rd6], %f174;
$L__BB5_118:
	ld.local.u32 	%r99, [%rd5+224];
	setp.eq.s32 	%p588, %r99, -1;
	@%p588 bra 	$L__BB5_120;
	mul.lo.s32 	%r789, %r99, %r175;
	cvt.s64.s32 	%rd251, %r789;
	add.s64 	%rd252, %rd251, %rd4;
	shl.b64 	%rd253, %rd252, 2;
	add.s64 	%rd250, %rd8, %rd253;
	// begin inline asm
	ld.global.nc.f32 %f175, [%rd250];
	// end inline asm
	ld.local.f32 	%f176, [%rd6];
	add.f32 	%f177, %f175, %f176;
	st.local.f32 	[%rd6], %f177;
$L__BB5_120:
	ld.local.u32 	%r100, [%rd5+228];
	setp.eq.s32 	%p589, %r100, -1;
	@%p589 bra 	$L__BB5_122;
	mul.lo.s32 	%r790, %r100, %r175;
	cvt.s64.s32 	%rd255, %r790;
	add.s64 	%rd256, %rd255, %rd4;
	shl.b64 	%rd257, %rd256, 2;
	add.s64 	%rd254, %rd8, %rd257;
	// begin inline asm
	ld.global.nc.f32 %f178, [%rd254];
	// end inline asm
	ld.local.f32 	%f179, [%rd6];
	add.f32 	%f180, %f178, %f179;
	st.local.f32 	[%rd6], %f180;
$L__BB5_122:
	ld.local.u32 	%r101, [%rd5+232];
	setp.eq.s32 	%p590, %r101, -1;
	@%p590 bra 	$L__BB5_124;
	mul.lo.s32 	%r791, %r101, %r175;
	cvt.s64.s32 	%rd259, %r791;
	add.s64 	%rd260, %rd259, %rd4;
	shl.b64 	%rd261, %rd260, 2;
	add.s64 	%rd258, %rd8, %rd261;
	// begin inline asm
	ld.global.nc.f32 %f181, [%rd258];
	// end inline asm
	ld.local.f32 	%f182, [%rd6];
	add.f32 	%f183, %f181, %f182;
	st.local.f32 	[%rd6], %f183;
$L__BB5_124:
	ld.local.u32 	%r102, [%rd5+236];
	setp.eq.s32 	%p591, %r102, -1;
	@%p591 bra 	$L__BB5_126;
	mul.lo.s32 	%r792, %r102, %r175;
	cvt.s64.s32 	%rd263, %r792;
	add.s64 	%rd264, %rd263, %rd4;
	shl.b64 	%rd265, %rd264, 2;
	add.s64 	%rd262, %rd8, %rd265;
	// begin inline asm
	ld.global.nc.f32 %f184, [%rd262];
	// end inline asm
	ld.local.f32 	%f185, [%rd6];
	add.f32 	%f186, %f184, %f185;
	st.local.f32 	[%rd6], %f186;
$L__BB5_126:
	ld.local.u32 	%r103, [%rd5+240];
	setp.eq.s32 	%p592, %r103, -1;
	@%p592 bra 	$L__BB5_128;
	mul.lo.s32 	%r793, %r103, %r175;
	cvt.s64.s32 	%rd267, %r793;
	add.s64 	%rd268, %rd267, %rd4;
	shl.b64 	%rd269, %rd268, 2;
	add.s64 	%rd266, %rd8, %rd269;
	// begin inline asm
	ld.global.nc.f32 %f187, [%rd266];
	// end inline asm
	ld.local.f32 	%f188, [%rd6];
	add.f32 	%f189, %f187, %f188;
	st.local.f32 	[%rd6], %f189;
$L__BB5_128:
	ld.local.u32 	%r104, [%rd5+244];
	setp.eq.s32 	%p593, %r104, -1;
	@%p593 bra 	$L__BB5_130;
	mul.lo.s32 	%r794, %r104, %r175;
	cvt.s64.s32 	%rd271, %r794;
	add.s64 	%rd272, %rd271, %rd4;
	shl.b64 	%rd273, %rd272, 2;
	add.s64 	%rd270, %rd8, %rd273;
	// begin inline asm
	ld.global.nc.f32 %f190, [%rd270];
	// end inline asm
	ld.local.f32 	%f191, [%rd6];
	add.f32 	%f192, %f190, %f191;
	st.local.f32 	[%rd6], %f192;
$L__BB5_130:
	ld.local.u32 	%r105, [%rd5+248];
	setp.eq.s32 	%p594, %r105, -1;
	@%p594 bra 	$L__BB5_132;
	mul.lo.s32 	%r795, %r105, %r175;
	cvt.s64.s32 	%rd275, %r795;
	add.s64 	%rd276, %rd275, %rd4;
	shl.b64 	%rd277, %rd276, 2;
	add.s64 	%rd274, %rd8, %rd277;
	// begin inline asm
	ld.global.nc.f32 %f193, [%rd274];
	// end inline asm
	ld.local.f32 	%f194, [%rd6];
	add.f32 	%f195, %f193, %f194;
	st.local.f32 	[%rd6], %f195;
$L__BB5_132:
	ld.local.u32 	%r106, [%rd5+252];
	setp.eq.s32 	%p595, %r106, -1;
	@%p595 bra 	$L__BB5_134;
	mul.lo.s32 	%r796, %r106, %r175;
	cvt.s64.s32 	%rd279, %r796;
	add.s64 	%rd280, %rd279, %rd4;
	shl.b64 	%rd281, %rd280, 2;
	add.s64 	%rd278, %rd8, %rd281;
	// begin inline asm
	ld.global.nc.f32 %f196, [%rd278];
	// end inline asm
	ld.local.f32 	%f197, [%rd6];
	add.f32 	%f198, %f196, %f197;
	st.local.f32 	[%rd6], %f198;
$L__BB5_134:
	ld.local.u32 	%r107, [%rd5+256];
	setp.eq.s32 	%p596, %r107, -1;
	@%p596 bra 	$L__BB5_136;
	mul.lo.s32 	%r797, %r107, %r175;
	cvt.s64.s32 	%rd283, %r797;
	add.s64 	%rd284, %rd283, %rd4;
	shl.b64 	%rd285, %rd284, 2;
	add.s64 	%rd282, %rd8, %rd285;
	// begin inline asm
	ld.global.nc.f32 %f199, [%rd282];
	// end inline asm
	ld.local.f32 	%f200, [%rd6];
	add.f32 	%f201, %f199, %f200;
	st.local.f32 	[%rd6], %f201;
$L__BB5_136:
	ld.local.u32 	%r108, [%rd5+260];
	setp.eq.s32 	%p597, %r108, -1;
	@%p597 bra 	$L__BB5_138;
	mul.lo.s32 	%r798, %r108, %r175;
	cvt.s64.s32 	%rd287, %r798;
	add.s64 	%rd288, %rd287, %rd4;
	shl.b64 	%rd289, %rd288, 2;
	add.s64 	%rd286, %rd8, %rd289;
	// begin inline asm
	ld.global.nc.f32 %f202, [%rd286];
	// end inline asm
	ld.local.f32 	%f203, [%rd6];
	add.f32 	%f204, %f202, %f203;
	st.local.f32 	[%rd6], %f204;
$L__BB5_138:
	ld.local.u32 	%r109, [%rd5+264];
	setp.eq.s32 	%p598, %r109, -1;
	@%p598 bra 	$L__BB5_140;
	mul.lo.s32 	%r799, %r109, %r175;
	cvt.s64.s32 	%rd291, %r799;
	add.s64 	%rd292, %rd291, %rd4;
	shl.b64 	%rd293, %rd292, 2;
	add.s64 	%rd290, %rd8, %rd293;
	// begin inline asm
	ld.global.nc.f32 %f205, [%rd290];
	// end inline asm
	ld.local.f32 	%f206, [%rd6];
	add.f32 	%f207, %f205, %f206;
	st.local.f32 	[%rd6], %f207;
$L__BB5_140:
	ld.local.u32 	%r110, [%rd5+268];
	setp.eq.s32 	%p599, %r110, -1;
	@%p599 bra 	$L__BB5_142;
	mul.lo.s32 	%r800, %r110, %r175;
	cvt.s64.s32 	%rd295, %r800;
	add.s64 	%rd296, %rd295, %rd4;
	shl.b64 	%rd297, %rd296, 2;
	add.s64 	%rd294, %rd8, %rd297;
	// begin inline asm
	ld.global.nc.f32 %f208, [%rd294];
	// end inline asm
	ld.local.f32 	%f209, [%rd6];
	add.f32 	%f210, %f208, %f209;
	st.local.f32 	[%rd6], %f210;
$L__BB5_142:
	ld.local.u32 	%r111, [%rd5+272];
	setp.eq.s32 	%p600, %r111, -1;
	@%p600 bra 	$L__BB5_144;
	mul.lo.s32 	%r801, %r111, %r175;
	cvt.s64.s32 	%rd299, %r801;
	add.s64 	%rd300, %rd299, %rd4;
	shl.b64 	%rd301, %rd300, 2;
	add.s64 	%rd298, %rd8, %rd301;
	// begin inline asm
	ld.global.nc.f32 %f211, [%rd298];
	// end inline asm
	ld.local.f32 	%f212, [%rd6];
	add.f32 	%f213, %f211, %f212;
	st.local.f32 	[%rd6], %f213;
$L__BB5_144:
	ld.local.u32 	%r112, [%rd5+276];
	setp.eq.s32 	%p601, %r112, -1;
	@%p601 bra 	$L__BB5_146;
	mul.lo.s32 	%r802, %r112, %r175;
	cvt.s64.s32 	%rd303, %r802;
	add.s64 	%rd304, %rd303, %rd4;
	shl.b64 	%rd305, %rd304, 2;
	add.s64 	%rd302, %rd8, %rd305;
	// begin inline asm
	ld.global.nc.f32 %f214, [%rd302];
	// end inline asm
	ld.local.f32 	%f215, [%rd6];
	add.f32 	%f216, %f214, %f215;
	st.local.f32 	[%rd6], %f216;
$L__BB5_146:
	ld.local.u32 	%r113, [%rd5+280];
	setp.eq.s32 	%p602, %r113, -1;
	@%p602 bra 	$L__BB5_148;
	mul.lo.s32 	%r803, %r113, %r175;
	cvt.s64.s32 	%rd307, %r803;
	add.s64 	%rd308, %rd307, %rd4;
	shl.b64 	%rd309, %rd308, 2;
	add.s64 	%rd306, %rd8, %rd309;
	// begin inline asm
	ld.global.nc.f32 %f217, [%rd306];
	// end inline asm
	ld.local.f32 	%f218, [%rd6];
	add.f32 	%f219, %f217, %f218;
	st.local.f32 	[%rd6], %f219;
$L__BB5_148:
	ld.local.u32 	%r114, [%rd5+284];
	setp.eq.s32 	%p603, %r114, -1;
	@%p603 bra 	$L__BB5_150;
	mul.lo.s32 	%r804, %r114, %r175;
	cvt.s64.s32 	%rd311, %r804;
	add.s64 	%rd312, %rd311, %rd4;
	shl.b64 	%rd313, %rd312, 2;
	add.s64 	%rd310, %rd8, %rd313;
	// begin inline asm
	ld.global.nc.f32 %f220, [%rd310];
	// end inline asm
	ld.local.f32 	%f221, [%rd6];
	add.f32 	%f222, %f220, %f221;
	st.local.f32 	[%rd6], %f222;
$L__BB5_150:
	ld.local.u32 	%r115, [%rd5+288];
	setp.eq.s32 	%p604, %r115, -1;
	@%p604 bra 	$L__BB5_152;
	mul.lo.s32 	%r805, %r115, %r175;
	cvt.s64.s32 	%rd315, %r805;
	add.s64 	%rd316, %rd315, %rd4;
	shl.b64 	%rd317, %rd316, 2;
	add.s64 	%rd314, %rd8, %rd317;
	// begin inline asm
	ld.global.nc.f32 %f223, [%rd314];
	// end inline asm
	ld.local.f32 	%f224, [%rd6];
	add.f32 	%f225, %f223, %f224;
	st.local.f32 	[%rd6], %f225;
$L__BB5_152:
	ld.local.u32 	%r116, [%rd5+292];
	setp.eq.s32 	%p605, %r116, -1;
	@%p605 bra 	$L__BB5_154;
	mul.lo.s32 	%r806, %r116, %r175;
	cvt.s64.s32 	%rd319, %r806;
	add.s64 	%rd320, %rd319, %rd4;
	shl.b64 	%rd321, %rd320, 2;
	add.s64 	%rd318, %rd8, %rd321;
	// begin inline asm
	ld.global.nc.f32 %f226, [%rd318];
	// end inline asm
	ld.local.f32 	%f227, [%rd6];
	add.f32 	%f228, %f226, %f227;
	st.local.f32 	[%rd6], %f228;
$L__BB5_154:
	ld.local.u32 	%r117, [%rd5+296];
	setp.eq.s32 	%p606, %r117, -1;
	@%p606 bra 	$L__BB5_156;
	mul.lo.s32 	%r807, %r117, %r175;
	cvt.s64.s32 	%rd323, %r807;
	add.s64 	%rd324, %rd323, %rd4;
	shl.b64 	%rd325, %rd324, 2;
	add.s64 	%rd322, %rd8, %rd325;
	// begin inline asm
	ld.global.nc.f32 %f229, [%rd322];
	// end inline asm
	ld.local.f32 	%f230, [%rd6];
	add.f32 	%f231, %f229, %f230;
	st.local.f32 	[%rd6], %f231;
$L__BB5_156:
	ld.local.u32 	%r118, [%rd5+300];
	setp.eq.s32 	%p607, %r118, -1;
	@%p607 bra 	$L__BB5_158;
	mul.lo.s32 	%r808, %r118, %r175;
	cvt.s64.s32 	%rd327, %r808;
	add.s64 	%rd328, %rd327, %rd4;
	shl.b64 	%rd329, %rd328, 2;
	add.s64 	%rd326, %rd8, %rd329;
	// begin inline asm
	ld.global.nc.f32 %f232, [%rd326];
	// end inline asm
	ld.local.f32 	%f233, [%rd6];
	add.f32 	%f234, %f232, %f233;
	st.local.f32 	[%rd6], %f234;
$L__BB5_158:
	ld.local.u32 	%r119, [%rd5+304];
	setp.eq.s32 	%p608, %r119, -1;
	@%p608 bra 	$L__BB5_160;
	mul.lo.s32 	%r809, %r119, %r175;
	cvt.s64.s32 	%rd331, %r809;
	add.s64 	%rd332, %rd331, %rd4;
	shl.b64 	%rd333, %rd332, 2;
	add.s64 	%rd330, %rd8, %rd333;
	// begin inline asm
	ld.global.nc.f32 %f235, [%rd330];
	// end inline asm
	ld.local.f32 	%f236, [%rd6];
	add.f32 	%f237, %f235, %f236;
	st.local.f32 	[%rd6], %f237;
$L__BB5_160:
	ld.local.u32 	%r120, [%rd5+308];
	setp.eq.s32 	%p609, %r120, -1;
	@%p609 bra 	$L__BB5_162;
	mul.lo.s32 	%r810, %r120, %r175;
	cvt.s64.s32 	%rd335, %r810;
	add.s64 	%rd336, %rd335, %rd4;
	shl.b64 	%rd337, %rd336, 2;
	add.s64 	%rd334, %rd8, %rd337;
	// begin inline asm
	ld.global.nc.f32 %f238, [%rd334];
	// end inline asm
	ld.local.f32 	%f239, [%rd6];
	add.f32 	%f240, %f238, %f239;
	st.local.f32 	[%rd6], %f240;
$L__BB5_162:
	ld.local.u32 	%r121, [%rd5+312];
	setp.eq.s32 	%p610, %r121, -1;
	@%p610 bra 	$L__BB5_164;
	mul.lo.s32 	%r811, %r121, %r175;
	cvt.s64.s32 	%rd339, %r811;
	add.s64 	%rd340, %rd339, %rd4;
	shl.b64 	%rd341, %rd340, 2;
	add.s64 	%rd338, %rd8, %rd341;
	// begin inline asm
	ld.global.nc.f32 %f241, [%rd338];
	// end inline asm
	ld.local.f32 	%f242, [%rd6];
	add.f32 	%f243, %f241, %f242;
	st.local.f32 	[%rd6], %f243;
$L__BB5_164:
	ld.local.u32 	%r122, [%rd5+316];
	setp.eq.s32 	%p611, %r122, -1;
	@%p611 bra 	$L__BB5_166;
	mul.lo.s32 	%r812, %r122, %r175;
	cvt.s64.s32 	%rd343, %r812;
	add.s64 	%rd344, %rd343, %rd4;
	shl.b64 	%rd345, %rd344, 2;
	add.s64 	%rd342, %rd8, %rd345;
	// begin inline asm
	ld.global.nc.f32 %f244, [%rd342];
	// end inline asm
	ld.local.f32 	%f245, [%rd6];
	add.f32 	%f246, %f244, %f245;
	st.local.f32 	[%rd6], %f246;
$L__BB5_166:
	ld.local.u32 	%r123, [%rd5+320];
	setp.eq.s32 	%p612, %r123, -1;
	@%p612 bra 	$L__BB5_168;
	mul.lo.s32 	%r813, %r123, %r175;
	cvt.s64.s32 	%rd347, %r813;
	add.s64 	%rd348, %rd347, %rd4;
	shl.b64 	%rd349, %rd348, 2;
	add.s64 	%rd346, %rd8, %rd349;
	// begin inline asm
	ld.global.nc.f32 %f247, [%rd346];
	// end inline asm
	ld.local.f32 	%f248, [%rd6];
	add.f32 	%f249, %f247, %f248;
	st.local.f32 	[%rd6], %f249;
$L__BB5_168:
	ld.local.u32 	%r124, [%rd5+324];
	setp.eq.s32 	%p613, %r124, -1;
	@%p613 bra 	$L__BB5_170;
	mul.lo.s32 	%r814, %r124, %r175;
	cvt.s64.s32 	%rd351, %r814;
	add.s64 	%rd352, %rd351, %rd4;
	shl.b64 	%rd353, %rd352, 2;
	add.s64 	%rd350, %rd8, %rd353;
	// begin inline asm
	ld.global.nc.f32 %f250, [%rd350];
	// end inline asm
	ld.local.f32 	%f251, [%rd6];
	add.f32 	%f252, %f250, %f251;
	st.local.f32 	[%rd6], %f252;
$L__BB5_170:
	ld.local.u32 	%r125, [%rd5+328];
	setp.eq.s32 	%p614, %r125, -1;
	@%p614 bra 	$L__BB5_172;
	mul.lo.s32 	%r815, %r125, %r175;
	cvt.s64.s32 	%rd355, %r815;
	add.s64 	%rd356, %rd355, %rd4;
	shl.b64 	%rd357, %rd356, 2;
	add.s64 	%rd354, %rd8, %rd357;
	// begin inline asm
	ld.global.nc.f32 %f253, [%rd354];
	// end inline asm
	ld.local.f32 	%f254, [%rd6];
	add.f32 	%f255, %f253, %f254;
	st.local.f32 	[%rd6], %f255;
$L__BB5_172:
	ld.local.u32 	%r126, [%rd5+332];
	setp.eq.s32 	%p615, %r126, -1;
	@%p615 bra 	$L__BB5_174;
	mul.lo.s32 	%r816, %r126, %r175;
	cvt.s64.s32 	%rd359, %r816;
	add.s64 	%rd360, %rd359, %rd4;
	shl.b64 	%rd361, %rd360, 2;
	add.s64 	%rd358, %rd8, %rd361;
	// begin inline asm
	ld.global.nc.f32 %f256, [%rd358];
	// end inline asm
	ld.local.f32 	%f257, [%rd6];
	add.f32 	%f258, %f256, %f257;
	st.local.f32 	[%rd6], %f258;
$L__BB5_174:
	ld.local.u32 	%r127, [%rd5+336];
	setp.eq.s32 	%p616, %r127, -1;
	@%p616 bra 	$L__BB5_176;
	mul.lo.s32 	%r817, %r127, %r175;
	cvt.s64.s32 	%rd363, %r817;
	add.s64 	%rd364, %rd363, %rd4;
	shl.b64 	%rd365, %rd364, 2;
	add.s64 	%rd362, %rd8, %rd365;
	// begin inline asm
	ld.global.nc.f32 %f259, [%rd362];
	// end inline asm
	ld.local.f32 	%f260, [%rd6];
	add.f32 	%f261, %f259, %f260;
	st.local.f32 	[%rd6], %f261;
$L__BB5_176:
	ld.local.u32 	%r128, [%rd5+340];
	setp.eq.s32 	%p617, %r128, -1;
	@%p617 bra 	$L__BB5_178;
	mul.lo.s32 	%r818, %r128, %r175;
	cvt.s64.s32 	%rd367, %r818;
	add.s64 	%rd368, %rd367, %rd4;
	shl.b64 	%rd369, %rd368, 2;
	add.s64 	%rd366, %rd8, %rd369;
	// begin inline asm
	ld.global.nc.f32 %f262, [%rd366];
	// end inline asm
	ld.local.f32 	%f263, [%rd6];
	add.f32 	%f264, %f262, %f263;
	st.local.f32 	[%rd6], %f264;
$L__BB5_178:
	ld.local.u32 	%r129, [%rd5+344];
	setp.eq.s32 	%p618, %r129, -1;
	@%p618 bra 	$L__BB5_180;
	mul.lo.s32 	%r819, %r129, %r175;
	cvt.s64.s32 	%rd371, %r819;
	add.s64 	%rd372, %rd371, %rd4;
	shl.b64 	%rd373, %rd372, 2;
	add.s64 	%rd370, %rd8, %rd373;
	// begin inline asm
	ld.global.nc.f32 %f265, [%rd370];
	// end inline asm
	ld.local.f32 	%f266, [%rd6];
	add.f32 	%f267, %f265, %f266;
	st.local.f32 	[%rd6], %f267;
$L__BB5_180:
	ld.local.u32 	%r130, [%rd5+348];
	setp.eq.s32 	%p619, %r130, -1;
	@%p619 bra 	$L__BB5_182;
	mul.lo.s32 	%r820, %r130, %r175;
	cvt.s64.s32 	%rd375, %r820;
	add.s64 	%rd376, %rd375, %rd4;
	shl.b64 	%rd377, %rd376, 2;
	add.s64 	%rd374, %rd8, %rd377;
	// begin inline asm
	ld.global.nc.f32 %f268, [%rd374];
	// end inline asm
	ld.local.f32 	%f269, [%rd6];
	add.f32 	%f270, %f268, %f269;
	st.local.f32 	[%rd6], %f270;
$L__BB5_182:
	ld.local.u32 	%r131, [%rd5+352];
	setp.eq.s32 	%p620, %r131, -1;
	@%p620 bra 	$L__BB5_184;
	mul.lo.s32 	%r821, %r131, %r175;
	cvt.s64.s32 	%rd379, %r821;
	add.s64 	%rd380, %rd379, %rd4;
	shl.b64 	%rd381, %rd380, 2;
	add.s64 	%rd378, %rd8, %rd381;
	// begin inline asm
	ld.global.nc.f32 %f271, [%rd378];
	// end inline asm
	ld.local.f32 	%f272, [%rd6];
	add.f32 	%f273, %f271, %f272;
	st.local.f32 	[%rd6], %f273;
$L__BB5_184:
	ld.local.u32 	%r132, [%rd5+356];
	setp.eq.s32 	%p621, %r132, -1;
	@%p621 bra 	$L__BB5_186;
	mul.lo.s32 	%r822, %r132, %r175;
	cvt.s64.s32 	%rd383, %r822;
	add.s64 	%rd384, %rd383, %rd4;
	shl.b64 	%rd385, %rd384, 2;
	add.s64 	%rd382, %rd8, %rd385;
	// begin inline asm
	ld.global.nc.f32 %f274, [%rd382];
	// end inline asm
	ld.local.f32 	%f275, [%rd6];
	add.f32 	%f276, %f274, %f275;
	st.local.f32 	[%rd6], %f276;
$L__BB5_186:
	ld.local.u32 	%r133, [%rd5+360];
	setp.eq.s32 	%p622, %r133, -1;
	@%p622 bra 	$L__BB5_188;
	mul.lo.s32 	%r823, %r133, %r175;
	cvt.s64.s32 	%rd387, %r823;
	add.s64 	%rd388, %rd387, %rd4;
	shl.b64 	%rd389, %rd388, 2;
	add.s64 	%rd386, %rd8, %rd389;
	// begin inline asm
	ld.global.nc.f32 %f277, [%rd386];
	// end inline asm
	ld.local.f32 	%f278, [%rd6];
	add.f32 	%f279, %f277, %f278;
	st.local.f32 	[%rd6], %f279;
$L__BB5_188:
	ld.local.u32 	%r134, [%rd5+364];
	setp.eq.s32 	%p623, %r134, -1;
	@%p623 bra 	$L__BB5_190;
	mul.lo.s32 	%r824, %r134, %r175;
	cvt.s64.s32 	%rd391, %r824;
	add.s64 	%rd392, %rd391, %rd4;
	shl.b64 	%rd393, %rd392, 2;
	add.s64 	%rd390, %rd8, %rd393;
	// begin inline asm
	ld.global.nc.f32 %f280, [%rd390];
	// end inline asm
	ld.local.f32 	%f281, [%rd6];
	add.f32 	%f282, %f280, %f281;
	st.local.f32 	[%rd6], %f282;
$L__BB5_190:
	ld.local.u32 	%r135, [%rd5+368];
	setp.eq.s32 	%p624, %r135, -1;
	@%p624 bra 	$L__BB5_192;
	mul.lo.s32 	%r825, %r135, %r175;
	cvt.s64.s32 	%rd395, %r825;
	add.s64 	%rd396, %rd395, %rd4;
	shl.b64 	%rd397, %rd396, 2;
	add.s64 	%rd394, %rd8, %rd397;
	// begin inline asm
	ld.global.nc.f32 %f283, [%rd394];
	// end inline asm
	ld.local.f32 	%f284, [%rd6];
	add.f32 	%f285, %f283, %f284;
	st.local.f32 	[%rd6], %f285;
$L__BB5_192:
	ld.local.u32 	%r136, [%rd5+372];
	setp.eq.s32 	%p625, %r136, -1;
	@%p625 bra 	$L__BB5_194;
	mul.lo.s32 	%r826, %r136, %r175;
	cvt.s64.s32 	%rd399, %r826;
	add.s64 	%rd400, %rd399, %rd4;
	shl.b64 	%rd401, %rd400, 2;
	add.s64 	%rd398, %rd8, %rd401;
	// begin inline asm
	ld.global.nc.f32 %f286, [%rd398];
	// end inline asm
	ld.local.f32 	%f287, [%rd6];
	add.f32 	%f288, %f286, %f287;
	st.local.f32 	[%rd6], %f288;
$L__BB5_194:
	ld.local.u32 	%r137, [%rd5+376];
	setp.eq.s32 	%p626, %r137, -1;
	@%p626 bra 	$L__BB5_196;
	mul.lo.s32 	%r827, %r137, %r175;
	cvt.s64.s32 	%rd403, %r827;
	add.s64 	%rd404, %rd403, %rd4;
	shl.b64 	%rd405, %rd404, 2;
	add.s64 	%rd402, %rd8, %rd405;
	// begin inline asm
	ld.global.nc.f32 %f289, [%rd402];
	// end inline asm
	ld.local.f32 	%f290, [%rd6];
	add.f32 	%f291, %f289, %f290;
	st.local.f32 	[%rd6], %f291;
$L__BB5_196:
	ld.local.u32 	%r138, [%rd5+380];
	setp.eq.s32 	%p627, %r138, -1;
	@%p627 bra 	$L__BB5_198;
	mul.lo.s32 	%r828, %r138, %r175;
	cvt.s64.s32 	%rd407, %r828;
	add.s64 	%rd408, %rd407, %rd4;
	shl.b64 	%rd409, %rd408, 2;
	add.s64 	%rd406, %rd8, %rd409;
	// begin inline asm
	ld.global.nc.f32 %f292, [%rd406];
	// end inline asm
	ld.local.f32 	%f293, [%rd6];
	add.f32 	%f294, %f292, %f293;
	st.local.f32 	[%rd6], %f294;
$L__BB5_198:
	ld.local.u32 	%r139, [%rd5+384];
	setp.eq.s32 	%p628, %r139, -1;
	@%p628 bra 	$L__BB5_200;
	mul.lo.s32 	%r829, %r139, %r175;
	cvt.s64.s32 	%rd411, %r829;
	add.s64 	%rd412, %rd411, %rd4;
	shl.b64 	%rd413, %rd412, 2;
	add.s64 	%rd410, %rd8, %rd413;
	// begin inline asm
	ld.global.nc.f32 %f295, [%rd410];
	// end inline asm
	ld.local.f32 	%f296, [%rd6];
	add.f32 	%f297, %f295, %f296;
	st.local.f32 	[%rd6], %f297;
$L__BB5_200:
	ld.local.u32 	%r140, [%rd5+388];
	setp.eq.s32 	%p629, %r140, -1;
	@%p629 bra 	$L__BB5_202;
	mul.lo.s32 	%r830, %r140, %r175;
	cvt.s64.s32 	%rd415, %r830;
	add.s64 	%rd416, %rd415, %rd4;
	shl.b64 	%rd417, %rd416, 2;
	add.s64 	%rd414, %rd8, %rd417;
	// begin inline asm
	ld.global.nc.f32 %f298, [%rd414];
	// end inline asm
	ld.local.f32 	%f299, [%rd6];
	add.f32 	%f300, %f298, %f299;
	st.local.f32 	[%rd6], %f300;
$L__BB5_202:
	ld.local.u32 	%r141, [%rd5+392];
	setp.eq.s32 	%p630, %r141, -1;
	@%p630 bra 	$L__BB5_204;
	mul.lo.s32 	%r831, %r141, %r175;
	cvt.s64.s32 	%rd419, %r831;
	add.s64 	%rd420, %rd419, %rd4;
	shl.b64 	%rd421, %rd420, 2;
	add.s64 	%rd418, %rd8, %rd421;
	// begin inline asm
	ld.global.nc.f32 %f301, [%rd418];
	// end inline asm
	ld.local.f32 	%f302, [%rd6];
	add.f32 	%f303, %f301, %f302;
	st.local.f32 	[%rd6], %f303;
$L__BB5_204:
	ld.local.u32 	%r142, [%rd5+396];
	setp.eq.s32 	%p631, %r142, -1;
	@%p631 bra 	$L__BB5_206;
	mul.lo.s32 	%r832, %r142, %r175;
	cvt.s64.s32 	%rd423, %r832;
	add.s64 	%rd424, %rd423, %rd4;
	shl.b64 	%rd425, %rd424, 2;
	add.s64 	%rd422, %rd8, %rd425;
	// begin inline asm
	ld.global.nc.f32 %f304, [%rd422];
	// end inline asm
	ld.local.f32 	%f305, [%rd6];
	add.f32 	%f306, %f304, %f305;
	st.local.f32 	[%rd6], %f306;
$L__BB5_206:
	ld.local.u32 	%r143, [%rd5+400];
	setp.eq.s32 	%p632, %r143, -1;
	@%p632 bra 	$L__BB5_208;
	mul.lo.s32 	%r833, %r143, %r175;
	cvt.s64.s32 	%rd427, %r833;
	add.s64 	%rd428, %rd427, %rd4;
	shl.b64 	%rd429, %rd428, 2;
	add.s64 	%rd426, %rd8, %rd429;
	// begin inline asm
	ld.global.nc.f32 %f307, [%rd426];
	// end inline asm
	ld.local.f32 	%f308, [%rd6];
	add.f32 	%f309, %f307, %f308;
	st.local.f32 	[%rd6], %f309;
$L__BB5_208:
	ld.local.u32 	%r144, [%rd5+404];
	setp.eq.s32 	%p633, %r144, -1;
	@%p633 bra 	$L__BB5_210;
	mul.lo.s32 	%r834, %r144, %r175;
	cvt.s64.s32 	%rd431, %r834;
	add.s64 	%rd432, %rd431, %rd4;
	shl.b64 	%rd433, %rd432, 2;
	add.s64 	%rd430, %rd8, %rd433;
	// begin inline asm
	ld.global.nc.f32 %f310, [%rd430];
	// end inline asm
	ld.local.f32 	%f311, [%rd6];
	add.f32 	%f312, %f310, %f311;
	st.local.f32 	[%rd6], %f312;
$L__BB5_210:
	ld.local.u32 	%r145, [%rd5+408];
	setp.eq.s32 	%p634, %r145, -1;
	@%p634 bra 	$L__BB5_212;
	mul.lo.s32 	%r835, %r145, %r175;
	cvt.s64.s32 	%rd435, %r835;
	add.s64 	%rd436, %rd435, %rd4;
	shl.b64 	%rd437, %rd436, 2;
	add.s64 	%rd434, %rd8, %rd437;
	// begin inline asm
	ld.global.nc.f32 %f313, [%rd434];
	// end inline asm
	ld.local.f32 	%f314, [%rd6];
	add.f32 	%f315, %f313, %f314;
	st.local.f32 	[%rd6], %f315;
$L__BB5_212:
	ld.local.u32 	%r146, [%rd5+412];
	setp.eq.s32 	%p635, %r146, -1;
	@%p635 bra 	$L__BB5_214;
	mul.lo.s32 	%r836, %r146, %r175;
	cvt.s64.s32 	%rd439, %r836;
	add.s64 	%rd440, %rd439, %rd4;
	shl.b64 	%rd441, %rd440, 2;
	add.s64 	%rd438, %rd8, %rd441;
	// begin inline asm
	ld.global.nc.f32 %f316, [%rd438];
	// end inline asm
	ld.local.f32 	%f317, [%rd6];
	add.f32 	%f318, %f316, %f317;
	st.local.f32 	[%rd6], %f318;
$L__BB5_214:
	ld.local.u32 	%r147, [%rd5+416];
	setp.eq.s32 	%p636, %r147, -1;
	@%p636 bra 	$L__BB5_216;
	mul.lo.s32 	%r837, %r147, %r175;
	cvt.s64.s32 	%rd443, %r837;
	add.s64 	%rd444, %rd443, %rd4;
	shl.b64 	%rd445, %rd444, 2;
	add.s64 	%rd442, %rd8, %rd445;
	// begin inline asm
	ld.global.nc.f32 %f319, [%rd442];
	// end inline asm
	ld.local.f32 	%f320, [%rd6];
	add.f32 	%f321, %f319, %f320;
	st.local.f32 	[%rd6], %f321;
$L__BB5_216:
	ld.local.u32 	%r148, [%rd5+420];
	setp.eq.s32 	%p637, %r148, -1;
	@%p637 bra 	$L__BB5_218;
	mul.lo.s32 	%r838, %r148, %r175;
	cvt.s64.s32 	%rd447, %r838;
	add.s64 	%rd448, %rd447, %rd4;
	shl.b64 	%rd449, %rd448, 2;
	add.s64 	%rd446, %rd8, %rd449;
	// begin inline asm
	ld.global.nc.f32 %f322, [%rd446];
	// end inline asm
	ld.local.f32 	%f323, [%rd6];
	add.f32 	%f324, %f322, %f323;
	st.local.f32 	[%rd6], %f324;
$L__BB5_218:
	ld.local.u32 	%r149, [%rd5+424];
	setp.eq.s32 	%p638, %r149, -1;
	@%p638 bra 	$L__BB5_220;
	mul.lo.s32 	%r839, %r149, %r175;
	cvt.s64.s32 	%rd451, %r839;
	add.s64 	%rd452, %rd451, %rd4;
	shl.b64 	%rd453, %rd452, 2;
	add.s64 	%rd450, %rd8, %rd453;
	// begin inline asm
	ld.global.nc.f32 %f325, [%rd450];
	// end inline asm
	ld.local.f32 	%f326, [%rd6];
	add.f32 	%f327, %f325, %f326;
	st.local.f32 	[%rd6], %f327;
$L__BB5_220:
	ld.local.u32 	%r150, [%rd5+428];
	setp.eq.s32 	%p639, %r150, -1;
	@%p639 bra 	$L__BB5_222;
	mul.lo.s32 	%r840, %r150, %r175;
	cvt.s64.s32 	%rd455, %r840;
	add.s64 	%rd456, %rd455, %rd4;
	shl.b64 	%rd457, %rd456, 2;
	add.s64 	%rd454, %rd8, %rd457;
	// begin inline asm
	ld.global.nc.f32 %f328, [%rd454];
	// end inline asm
	ld.local.f32 	%f329, [%rd6];
	add.f32 	%f330, %f328, %f329;
	st.local.f32 	[%rd6], %f330;
$L__BB5_222:
	ld.local.u32 	%r151, [%rd5+432];
	setp.eq.s32 	%p640, %r151, -1;
	@%p640 bra 	$L__BB5_224;
	mul.lo.s32 	%r841, %r151, %r175;
	cvt.s64.s32 	%rd459, %r841;
	add.s64 	%rd460, %rd459, %rd4;
	shl.b64 	%rd461, %rd460, 2;
	add.s64 	%rd458, %rd8, %rd461;
	// begin inline asm
	ld.global.nc.f32 %f331, [%rd458];
	// end inline asm
	ld.local.f32 	%f332, [%rd6];
	add.f32 	%f333, %f331, %f332;
	st.local.f32 	[%rd6], %f333;
$L__BB5_224:
	ld.local.u32 	%r152, [%rd5+436];
	setp.eq.s32 	%p641, %r152, -1;
	@%p641 bra 	$L__BB5_226;
	mul.lo.s32 	%r842, %r152, %r175;
	cvt.s64.s32 	%rd463, %r842;
	add.s64 	%rd464, %rd463, %rd4;
	shl.b64 	%rd465, %rd464, 2;
	add.s64 	%rd462, %rd8, %rd465;
	// begin inline asm
	ld.global.nc.f32 %f334, [%rd462];
	// end inline asm
	ld.local.f32 	%f335, [%rd6];
	add.f32 	%f336, %f334, %f335;
	st.local.f32 	[%rd6], %f336;
$L__BB5_226:
	ld.local.u32 	%r153, [%rd5+440];
	setp.eq.s32 	%p642, %r153, -1;
	@%p642 bra 	$L__BB5_228;
	mul.lo.s32 	%r843, %r153, %r175;
	cvt.s64.s32 	%rd467, %r843;
	add.s64 	%rd468, %rd467, %rd4;
	shl.b64 	%rd469, %rd468, 2;
	add.s64 	%rd466, %rd8, %rd469;
	// begin inline asm
	ld.global.nc.f32 %f337, [%rd466];
	// end inline asm
	ld.local.f32 	%f338, [%rd6];
	add.f32 	%f339, %f337, %f338;
	st.local.f32 	[%rd6], %f339;
$L__BB5_228:
	ld.local.u32 	%r154, [%rd5+444];
	setp.eq.s32 	%p643, %r154, -1;
	@%p643 bra 	$L__BB5_230;
	mul.lo.s32 	%r844, %r154, %r175;
	cvt.s64.s32 	%rd471, %r844;
	add.s64 	%rd472, %rd471, %rd4;
	shl.b64 	%rd473, %rd472, 2;
	add.s64 	%rd470, %rd8, %rd473;
	// begin inline asm
	ld.global.nc.f32 %f340, [%rd470];
	// end inline asm
	ld.local.f32 	%f341, [%rd6];
	add.f32 	%f342, %f340, %f341;
	st.local.f32 	[%rd6], %f342;
$L__BB5_230:
	ld.local.u32 	%r155, [%rd5+448];
	setp.eq.s32 	%p644, %r155, -1;
	@%p644 bra 	$L__BB5_232;
	mul.lo.s32 	%r845, %r155, %r175;
	cvt.s64.s32 	%rd475, %r845;
	add.s64 	%rd476, %rd475, %rd4;
	shl.b64 	%rd477, %rd476, 2;
	add.s64 	%rd474, %rd8, %rd477;
	// begin inline asm
	ld.global.nc.f32 %f343, [%rd474];
	// end inline asm
	ld.local.f32 	%f344, [%rd6];
	add.f32 	%f345, %f343, %f344;
	st.local.f32 	[%rd6], %f345;
$L__BB5_232:
	ld.local.u32 	%r156, [%rd5+452];
	setp.eq.s32 	%p645, %r156, -1;
	@%p645 bra 	$L__BB5_234;
	mul.lo.s32 	%r846, %r156, %r175;
	cvt.s64.s32 	%rd479, %r846;
	add.s64 	%rd480, %rd479, %rd4;
	shl.b64 	%rd481, %rd480, 2;
	add.s64 	%rd478, %rd8, %rd481;
	// begin inline asm
	ld.global.nc.f32 %f346, [%rd478];
	// end inline asm
	ld.local.f32 	%f347, [%rd6];
	add.f32 	%f348, %f346, %f347;
	st.local.f32 	[%rd6], %f348;
$L__BB5_234:
	ld.local.u32 	%r157, [%rd5+456];
	setp.eq.s32 	%p646, %r157, -1;
	@%p646 bra 	$L__BB5_236;
	mul.lo.s32 	%r847, %r157, %r175;
	cvt.s64.s32 	%rd483, %r847;
	add.s64 	%rd484, %rd483, %rd4;
	shl.b64 	%rd485, %rd484, 2;
	add.s64 	%rd482, %rd8, %rd485;
	// begin inline asm
	ld.global.nc.f32 %f349, [%rd482];
	// end inline asm
	ld.local.f32 	%f350, [%rd6];
	add.f32 	%f351, %f349, %f350;
	st.local.f32 	[%rd6], %f351;
$L__BB5_236:
	ld.local.u32 	%r158, [%rd5+460];
	setp.eq.s32 	%p647, %r158, -1;
	@%p647 bra 	$L__BB5_238;
	mul.lo.s32 	%r848, %r158, %r175;
	cvt.s64.s32 	%rd487, %r848;
	add.s64 	%rd488, %rd487, %rd4;
	shl.b64 	%rd489, %rd488, 2;
	add.s64 	%rd486, %rd8, %rd489;
	// begin inline asm
	ld.global.nc.f32 %f352, [%rd486];
	// end inline asm
	ld.local.f32 	%f353, [%rd6];
	add.f32 	%f354, %f352, %f353;
	st.local.f32 	[%rd6], %f354;
$L__BB5_238:
	ld.local.u32 	%r159, [%rd5+464];
	setp.eq.s32 	%p648, %r159, -1;
	@%p648 bra 	$L__BB5_240;
	mul.lo.s32 	%r849, %r159, %r175;
	cvt.s64.s32 	%rd491, %r849;
	add.s64 	%rd492, %rd491, %rd4;
	shl.b64 	%rd493, %rd492, 2;
	add.s64 	%rd490, %rd8, %rd493;
	// begin inline asm
	ld.global.nc.f32 %f355, [%rd490];
	// end inline asm
	ld.local.f32 	%f356, [%rd6];
	add.f32 	%f357, %f355, %f356;
	st.local.f32 	[%rd6], %f357;
$L__BB5_240:
	ld.local.u32 	%r160, [%rd5+468];
	setp.eq.s32 	%p649, %r160, -1;
	@%p649 bra 	$L__BB5_242;
	mul.lo.s32 	%r850, %r160, %r175;
	cvt.s64.s32 	%rd495, %r850;
	add.s64 	%rd496, %rd495, %rd4;
	shl.b64 	%rd497, %rd496, 2;
	add.s64 	%rd494, %rd8, %rd497;
	// begin inline asm
	ld.global.nc.f32 %f358, [%rd494];
	// end inline asm
	ld.local.f32 	%f359, [%rd6];
	add.f32 	%f360, %f358, %f359;
	st.local.f32 	[%rd6], %f360;
$L__BB5_242:
	ld.local.u32 	%r161, [%rd5+472];
	setp.eq.s32 	%p650, %r161, -1;
	@%p650 bra 	$L__BB5_244;
	mul.lo.s32 	%r851, %r161, %r175;
	cvt.s64.s32 	%rd499, %r851;
	add.s64 	%rd500, %rd499, %rd4;
	shl.b64 	%rd501, %rd500, 2;
	add.s64 	%rd498, %rd8, %rd501;
	// begin inline asm
	ld.global.nc.f32 %f361, [%rd498];
	// end inline asm
	ld.local.f32 	%f362, [%rd6];
	add.f32 	%f363, %f361, %f362;
	st.local.f32 	[%rd6], %f363;
$L__BB5_244:
	ld.local.u32 	%r162, [%rd5+476];
	setp.eq.s32 	%p651, %r162, -1;
	@%p651 bra 	$L__BB5_246;
	mul.lo.s32 	%r852, %r162, %r175;
	cvt.s64.s32 	%rd503, %r852;
	add.s64 	%rd504, %rd503, %rd4;
	shl.b64 	%rd505, %rd504, 2;
	add.s64 	%rd502, %rd8, %rd505;
	// begin inline asm
	ld.global.nc.f32 %f364, [%rd502];
	// end inline asm
	ld.local.f32 	%f365, [%rd6];
	add.f32 	%f366, %f364, %f365;
	st.local.f32 	[%rd6], %f366;
$L__BB5_246:
	ld.local.u32 	%r163, [%rd5+480];
	setp.eq.s32 	%p652, %r163, -1;
	@%p652 bra 	$L__BB5_248;
	mul.lo.s32 	%r853, %r163, %r175;
	cvt.s64.s32 	%rd507, %r853;
	add.s64 	%rd508, %rd507, %rd4;
	shl.b64 	%rd509, %rd508, 2;
	add.s64 	%rd506, %rd8, %rd509;
	// begin inline asm
	ld.global.nc.f32 %f367, [%rd506];
	// end inline asm
	ld.local.f32 	%f368, [%rd6];
	add.f32 	%f369, %f367, %f368;
	st.local.f32 	[%rd6], %f369;
$L__BB5_248:
	ld.local.u32 	%r164, [%rd5+484];
	setp.eq.s32 	%p653, %r164, -1;
	@%p653 bra 	$L__BB5_250;
	mul.lo.s32 	%r854, %r164, %r175;
	cvt.s64.s32 	%rd511, %r854;
	add.s64 	%rd512, %rd511, %rd4;
	shl.b64 	%rd513, %rd512, 2;
	add.s64 	%rd510, %rd8, %rd513;
	// begin inline asm
	ld.global.nc.f32 %f370, [%rd510];
	// end inline asm
	ld.local.f32 	%f371, [%rd6];
	add.f32 	%f372, %f370, %f371;
	st.local.f32 	[%rd6], %f372;
$L__BB5_250:
	ld.local.u32 	%r165, [%rd5+488];
	setp.eq.s32 	%p654, %r165, -1;
	@%p654 bra 	$L__BB5_252;
	mul.lo.s32 	%r855, %r165, %r175;
	cvt.s64.s32 	%rd515, %r855;
	add.s64 	%rd516, %rd515, %rd4;
	shl.b64 	%rd517, %rd516, 2;
	add.s64 	%rd514, %rd8, %rd517;
	// begin inline asm
	ld.global.nc.f32 %f373, [%rd514];
	// end inline asm
	ld.local.f32 	%f374, [%rd6];
	add.f32 	%f375, %f373, %f374;
	st.local.f32 	[%rd6], %f375;
$L__BB5_252:
	ld.local.u32 	%r166, [%rd5+492];
	setp.eq.s32 	%p655, %r166, -1;
	@%p655 bra 	$L__BB5_254;
	mul.lo.s32 	%r856, %r166, %r175;
	cvt.s64.s32 	%rd519, %r856;
	add.s64 	%rd520, %rd519, %rd4;
	shl.b64 	%rd521, %rd520, 2;
	add.s64 	%rd518, %rd8, %rd521;
	// begin inline asm
	ld.global.nc.f32 %f376, [%rd518];
	// end inline asm
	ld.local.f32 	%f377, [%rd6];
	add.f32 	%f378, %f376, %f377;
	st.local.f32 	[%rd6], %f378;
$L__BB5_254:
	ld.local.u32 	%r167, [%rd5+496];
	setp.eq.s32 	%p656, %r167, -1;
	@%p656 bra 	$L__BB5_256;
	mul.lo.s32 	%r857, %r167, %r175;
	cvt.s64.s32 	%rd523, %r857;
	add.s64 	%rd524, %rd523, %rd4;
	shl.b64 	%rd525, %rd524, 2;
	add.s64 	%rd522, %rd8, %rd525;
	// begin inline asm
	ld.global.nc.f32 %f379, [%rd522];
	// end inline asm
	ld.local.f32 	%f380, [%rd6];
	add.f32 	%f381, %f379, %f380;
	st.local.f32 	[%rd6], %f381;
$L__BB5_256:
	ld.local.u32 	%r168, [%rd5+500];
	setp.eq.s32 	%p657, %r168, -1;
	@%p657 bra 	$L__BB5_258;
	mul.lo.s32 	%r858, %r168, %r175;
	cvt.s64.s32 	%rd527, %r858;
	add.s64 	%rd528, %rd527, %rd4;
	shl.b64 	%rd529, %rd528, 2;
	add.s64 	%rd526, %rd8, %rd529;
	// begin inline asm
	ld.global.nc.f32 %f382, [%rd526];
	// end inline asm
	ld.local.f32 	%f383, [%rd6];
	add.f32 	%f384, %f382, %f383;
	st.local.f32 	[%rd6], %f384;
$L__BB5_258:
	ld.local.u32 	%r169, [%rd5+504];
	setp.eq.s32 	%p658, %r169, -1;
	@%p658 bra 	$L__BB5_260;
	mul.lo.s32 	%r859, %r169, %r175;
	cvt.s64.s32 	%rd531, %r859;
	add.s64 	%rd532, %rd531, %rd4;
	shl.b64 	%rd533, %rd532, 2;
	add.s64 	%rd530, %rd8, %rd533;
	// begin inline asm
	ld.global.nc.f32 %f385, [%rd530];
	// end inline asm
	ld.local.f32 	%f386, [%rd6];
	add.f32 	%f387, %f385, %f386;
	st.local.f32 	[%rd6], %f387;
$L__BB5_260:
	ld.local.u32 	%r170, [%rd5+508];
	setp.eq.s32 	%p659, %r170, -1;
	@%p659 bra 	$L__BB5_262;
	mul.lo.s32 	%r860, %r170, %r175;
	cvt.s64.s32 	%rd535, %r860;
	add.s64 	%rd536, %rd535, %rd4;
	shl.b64 	%rd537, %rd536, 2;
	add.s64 	%rd534, %rd8, %rd537;
	// begin inline asm
	ld.global.nc.f32 %f388, [%rd534];
	// end inline asm
	ld.local.f32 	%f389, [%rd6];
	add.f32 	%f390, %f388, %f389;
	st.local.f32 	[%rd6], %f390;
$L__BB5_262:
	add.s32 	%r886, %r886, 1;
	setp.ne.s32 	%p660, %r886, 4;
	@%p660 bra 	$L__BB5_6;
	add.s32 	%r868, %r868, 32;
	setp.lt.s32 	%p661, %r868, %r190;
	add.s32 	%r869, %r869, 32;
	@%p661 bra 	$L__BB5_3;
	ld.local.f32 	%f391, [%rd1];
$L__BB5_265:
	ld.param.u64 	%rd547, [_Z19spmm4_full_full_newPKhPKfPfPKiS5_ii_param_2];
	cvta.to.global.u64 	%rd3, %rd547;
	shl.b32 	%r7, %r2, 2;
	setp.neu.f32 	%p662, %f391, 0f00000000;
	@%p662 bra 	$L__BB5_266;
	bra.uni 	$L__BB5_267;
$L__BB5_266:
	mad.lo.s32 	%r861, %r7, %r175, %r3;
	mul.wide.s32 	%rd538, %r861, 4;
	add.s64 	%rd539, %rd3, %rd538;
	st.global.f32 	[%rd539], %f391;
$L__BB5_267:
	ld.local.f32 	%f3, [%rd1+4];
	setp.eq.f32 	%p663, %f3, 0f00000000;
	@%p663 bra 	$L__BB5_269;
	mad.lo.s32 	%r862, %r175, %r7, %r175;
	add.s32 	%r863, %r862, %r3;
	mul.wide.s32 	%rd540, %r863, 4;
	add.s64 	%rd541, %rd3, %rd540;
	st.global.f32 	[%rd541], %f3;
$L__BB5_269:
	ld.local.f32 	%f4, [%rd1+8];
	setp.eq.f32 	%p664, %f4, 0f00000000;
	@%p664 bra 	$L__BB5_271;
	add.s32 	%r864, %r7, 2;
	mad.lo.s32 	%r865, %r864, %r175, %r3;
	mul.wide.s32 	%rd542, %r865, 4;
	add.s64 	%rd543, %rd3, %rd542;
	st.global.f32 	[%rd543], %f4;
$L__BB5_271:
	ld.local.f32 	%f5, [%rd1+12];
	setp.eq.f32 	%p665, %f5, 0f00000000;
	@%p665 bra 	$L__BB5_273;
	add.s32 	%r866, %r7, 3;
	mad.lo.s32 	%r867, %r866, %r175, %r3;
	mul.wide.s32 	%rd544, %r867, 4;
	add.s64 	%rd545, %rd3, %rd544;
	st.global.f32 	[%rd545], %f5;
$L__BB5_273:
	ret;

}
	// .globl	_Z20spmm4_full_full_new2PKhPKfPfPKiS5_ii
.visible .entry _Z20spmm4_full_full_new2PKhPKfPfPKiS5_ii(
	.param .u64 .ptr .align 1 _Z20spmm4_full_full_new2PKhPKfPfPKiS5_ii_param_0,
	.param .u64 .ptr .align 1 _Z20spmm4_full_full_new2PKhPKfPfPKiS5_ii_param_1,
	.param .u64 .ptr .align 1 _Z20spmm4_full_full_new2PKhPKfPfPKiS5_ii_param_2,
	.param .u64 .ptr .align 1 _Z20spmm4_full_full_new2PKhPKfPfPKiS5_ii_param_3,
	.param .u64 .ptr .align 1 _Z20spmm4_full_full_new2PKhPKfPfPKiS5_ii_param_4,
	.param .u32 _Z20spmm4_full_full_new2PKhPKfPfPKiS5_ii_param_5,
	.param .u32 _Z20spmm4_full_full_new2PKhPKfPfPKiS5_ii_param_6
)
{
	.reg .pred 	%p<77>;
	.reg .b32 	%r<137>;
	.reg .b32 	%f<531>;
	.reg .b64 	%rd<101>;

	ld.param.u64 	%rd6, [_Z20spmm4_full_full_new2PKhPKfPfPKiS5_ii_param_3];
	ld.param.u32 	%r54, [_Z20spmm4_full_full_new2PKhPKfPfPKiS5_ii_param_5];
	ld.param.u32 	%r55, [_Z20spmm4_full_full_new2PKhPKfPfPKiS5_ii_param_6];
	// begin inline asm
	mov.u32 %r56, %laneid;
	// end inline asm
	shr.s32 	%r57, %r55, 31;
	shr.u32 	%r58, %r57, 27;
	add.s32 	%r59, %r55, %r58;
	shr.s32 	%r60, %r59, 5;
	div.s32 	%r61, 1024, %r55;
	mov.u32 	%r62, %tid.x;
	shr.u32 	%r63, %r62, 5;
	mov.u32 	%r64, %ctaid.x;
	div.u32 	%r65, %r63, %r60;
	mad.lo.s32 	%r2, %r61, %r64, %r65;
	mul.lo.s32 	%r66, %r65, %r60;
	sub.s32 	%r67, %r63, %r66;
	shl.b32 	%r68, %r67, 5;
	and.b32  	%r69, %r56, -4;
	add.s32 	%r3, %r68, %r69;
	setp.ge.s32 	%p1, %r2, %r54;
	@%p1 bra 	$L__BB6_78;
	rem.s32 	%r72, %r2, %r54;
	mul.wide.s32 	%rd10, %r72, 4;
	add.s64 	%rd8, %rd6, %rd10;
	// begin inline asm
	ld.global.nc.s32 %r132, [%rd8];
	// end inline asm
	add.s64 	%rd9, %rd8, 4;
	// begin inline asm
	ld.global.nc.s32 %r71, [%rd9];
	// end inline asm
	setp.ge.s32 	%p2, %r132, %r71;
	mov.f32 	%f403, 0f00000000;
	mov.f32 	%f404, %f403;
	mov.f32 	%f405, %f403;
	mov.f32 	%f406, %f403;
	@%p2 bra 	$L__BB6_70;
	shr.u32 	%r73, %r56, 2;
	add.s32 	%r131, %r132, %r73;
	shl.b32 	%r130, %r131, 2;
	mov.f32 	%f403, 0f00000000;
$L__BB6_3:
	setp.ge.s32 	%p3, %r131, %r71;
	mov.b32 	%r133, -1;
	mov.u32 	%r134, %r133;
	mov.u32 	%r135, %r133;
	mov.u32 	%r136, %r133;
	@%p3 bra 	$L__BB6_5;
	ld.param.u64 	%rd100, [_Z20spmm4_full_full_new2PKhPKfPfPKiS5_ii_param_4];
	ld.param.u64 	%rd90, [_Z20spmm4_full_full_new2PKhPKfPfPKiS5_ii_param_0];
	mul.wide.s32 	%rd13, %r131, 4;
	add.s64 	%rd11, %rd100, %rd13;
	// begin inline asm
	ld.global.nc.s32 %r75, [%rd11];
	// end inline asm
	cvt.s64.s32 	%rd14, %r130;
	and.b32  	%r77, %r56, 3;
	cvt.u64.u32 	%rd15, %r77;
	add.s64 	%rd16, %rd14, %rd15;
	add.s64 	%rd12, %rd90, %rd16;
	// begin inline asm
	ld.global.nc.u8 %r76, [%rd12];
	// end inline asm
	shl.b32 	%r78, %r75, 2;
	and.b32  	%r79, %r76, 8;
	setp.eq.s32 	%p4, %r79, 0;
	selp.b32 	%r136, -1, %r78, %p4;
	and.b32  	%r80, %r76, 4;
	setp.eq.s32 	%p5, %r80, 0;
	or.b32  	%r81, %r78, 1;
	selp.b32 	%r135, -1, %r81, %p5;
	and.b32  	%r82, %r76, 2;
	setp.eq.s32 	%p6, %r82, 0;
	or.b32  	%r83, %r78, 2;
	selp.b32 	%r134, -1, %r83, %p6;
	and.b32  	%r84, %r76, 1;
	setp.eq.b32 	%p7, %r84, 1;
	or.b32  	%r85, %r78, 3;
	selp.b32 	%r133, %r85, -1, %p7;
$L__BB6_5:
	and.b32  	%r86, %r56, 3;
	shfl.sync.idx.b32	%r19|%p8, %r136, %r86, 31, -1;
	or.b32  	%r87, %r86, 4;
	shfl.sync.idx.b32	%r20|%p9, %r136, %r87, 31, -1;
	or.b32  	%r88, %r86, 8;
	shfl.sync.idx.b32	%r21|%p10, %r136, %r88, 31, -1;
	or.b32  	%r89, %r86, 12;
	shfl.sync.idx.b32	%r22|%p11, %r136, %r89, 31, -1;
	or.b32  	%r90, %r86, 16;
	shfl.sync.idx.b32	%r23|%p12, %r136, %r90, 31, -1;
	or.b32  	%r91, %r86, 20;
	shfl.sync.idx.b32	%r24|%p13, %r136, %r91, 31, -1;
	or.b32  	%r92, %r86, 24;
	shfl.sync.idx.b32	%r25|%p14, %r136, %r92, 31, -1;
	or.b32  	%r93, %r86, 28;
	shfl.sync.idx.b32	%r26|%p15, %r136, %r93, 31, -1;
	shfl.sync.idx.b32	%r27|%p16, %r135, %r86, 31, -1;
	shfl.sync.idx.b32	%r28|%p17, %r135, %r87, 31, -1;
	shfl.sync.idx.b32	%r29|%p18, %r135, %r88, 31, -1;
	shfl.sync.idx.b32	%r30|%p19, %r135, %r89, 31, -1;
	shfl.sync.idx.b32	%r31|%p20, %r135, %r90, 31, -1;
	shfl.sync.idx.b32	%r32|%p21, %r135, %r91, 31, -1;
	shfl.sync.idx.b32	%r33|%p22, %r135, %r92, 31, -1;
	shfl.sync.idx.b32	%r34|%p23, %r135, %r93, 31, -1;
	shfl.sync.idx.b32	%r35|%p24, %r134, %r86, 31, -1;
	shfl.sync.idx.b32	%r36|%p25, %r134, %r87, 31, -1;
	shfl.sync.idx.b32	%r37|%p26, %r134, %r88, 31, -1;
	shfl.sync.idx.b32	%r38|%p27, %r134, %r89, 31, -1;
	shfl.sync.idx.b32	%r39|%p28, %r134, %r90, 31, -1;
	shfl.sync.idx.b32	%r40|%p29, %r134, %r91, 31, -1;
	shfl.sync.idx.b32	%r41|%p30, %r134, %r92, 31, -1;
	shfl.sync.idx.b32	%r42|%p31, %r134, %r93, 31, -1;
	shfl.sync.idx.b32	%r43|%p32, %r133, %r86, 31, -1;
	shfl.sync.idx.b32	%r44|%p33, %r133, %r87, 31, -1;
	shfl.sync.idx.b32	%r45|%p34, %r133, %r88, 31, -1;
	shfl.sync.idx.b32	%r46|%p35, %r133, %r89, 31, -1;
	shfl.sync.idx.b32	%r47|%p36, %r133, %r90, 31, -1;
	shfl.sync.idx.b32	%r48|%p37, %r133, %r91, 31, -1;
	shfl.sync.idx.b32	%r49|%p38, %r133, %r92, 31, -1;
	shfl.sync.idx.b32	%r50|%p39, %r133, %r93, 31, -1;
	setp.eq.s32 	%p40, %r19, -1;
	@%p40 bra 	$L__BB6_7;
	ld.param.u64 	%rd91, [_Z20spmm4_full_full_new2PKhPKfPfPKiS5_ii_param_1];
	mad.lo.s32 	%r94, %r19, %r55, %r3;
	cvta.to.global.u64 	%rd17, %rd91;
	mul.wide.s32 	%rd18, %r94, 4;
	add.s64 	%rd19, %rd17, %rd18;
	ld.global.nc.f32 	%f267, [%rd19];
	add.f32 	%f406, %f267, %f406;
	ld.global.nc.f32 	%f268, [%rd19+4];
	add.f32 	%f405, %f268, %f405;
	ld.global.nc.f32 	%f269, [%rd19+8];
	add.f32 	%f404, %f269, %f404;
	ld.global.nc.f32 	%f270, [%rd19+12];
	add.f32 	%f403, %f270, %f403;
$L__BB6_7:
	setp.eq.s32 	%p41, %r20, -1;
	@%p41 bra 	$L__BB6_9;
	ld.param.u64 	%rd92, [_Z20spmm4_full_full_new2PKhPKfPfPKiS5_ii_param_1];
	mad.lo.s32 	%r95, %r20, %r55, %r3;
	cvta.to.global.u64 	%rd20, %rd92;
	mul.wide.s32 	%rd21, %r95, 4;
	add.s64 	%rd22, %rd20, %rd21;
	ld.global.nc.f32 	%f271, [%rd22];
	add.f32 	%f406, %f271, %f406;
	ld.global.nc.f32 	%f272, [%rd22+4];
	add.f32 	%f405, %f272, %f405;
	ld.global.nc.f32 	%f273, [%rd22+8];
	add.f32 	%f404, %f273, %f404;
	ld.global.nc.f32 	%f274, [%rd22+12];
	add.f32 	%f403, %f274, %f403;
$L__BB6_9:
	setp.eq.s32 	%p42, %r21, -1;
	@%p42 bra 	$L__BB6_11;
	ld.param.u64 	%rd93, [_Z20spmm4_full_full_new2PKhPKfPfPKiS5_ii_param_1];
	mad.lo.s32 	%r96, %r21, %r55, %r3;
	cvta.to.global.u64 	%rd23, %rd93;
	mul.wide.s32 	%rd24, %r96, 4;
	add.s64 	%rd25, %rd23, %rd24;
	ld.global.nc.f32 	%f275, [%rd25];
	add.f32 	%f406, %f275, %f406;
	ld.global.nc.f32 	%f276, [%rd25+4];
	add.f32 	%f405, %f276, %f405;
	ld.global.nc.f32 	%f277, [%rd25+8];
	add.f32 	%f404, %f277, %f404;
	ld.global.nc.f32 	%f278, [%rd25+12];
	add.f32 	%f403, %f278, %f403;
$L__BB6_11:
	setp.eq.s32 	%p43, %r22, -1;
	@%p43 bra 	$L__BB6_13;
	ld.param.u64 	%rd94, [_Z20spmm4_full_full_new2PKhPKfPfPKiS5_ii_param_1];
	mad.lo.s32 	%r97, %r22, %r55, %r3;
	cvta.to.global.u64 	%rd26, %rd94;
	mul.wide.s32 	%rd27, %r97, 4;
	add.s64 	%rd28, %rd26, %rd27;
	ld.global.nc.f32 	%f279, [%rd28];
	add.f32 	%f406, %f279, %f406;
	ld.global.nc.f32 	%f280, [%rd28+4];
	add.f32 	%f405, %f280, %f405;
	ld.global.nc.f32 	%f281, [%rd28+8];
	add.f32 	%f404, %f281, %f404;
	ld.global.nc.f32 	%f282, [%rd28+12];
	add.f32 	%f403, %f282, %f403;
$L__BB6_13:
	setp.eq.s32 	%p44, %r23, -1;
	@%p44 bra 	$L__BB6_15;
	ld.param.u64 	%rd95, [_Z20spmm4_full_full_new2PKhPKfPfPKiS5_ii_param_1];
	mad.lo.s32 	%r98, %r23, %r55, %r3;
	cvta.to.global.u64 	%rd29, %rd95;
	mul.wide.s32 	%rd30, %r98, 4;
	add.s64 	%rd31, %rd29, %rd30;
	ld.global.nc.f32 	%f283, [%rd31];
	add.f32 	%f406, %f283, %f406;
	ld.global.nc.f32 	%f284, [%rd31+4];
	add.f32 	%f405, %f284, %f405;
	ld.global.nc.f32 	%f285, [%rd31+8];
	add.f32 	%f404, %f285, %f404;
	ld.global.nc.f32 	%f286, [%rd31+12];
	add.f32 	%f403, %f286, %f403;
$L__BB6_15:
	setp.eq.s32 	%p45, %r24, -1;
	@%p45 bra 	$L__BB6_17;
	ld.param.u64 	%rd96, [_Z20spmm4_full_full_new2PKhPKfPfPKiS5_ii_param_1];
	mad.lo.s32 	%r99, %r24, %r55, %r3;
	cvta.to.global.u64 	%rd32, %rd96;
	mul.wide.s32 	%rd33, %r99, 4;
	add.s64 	%rd34, %rd32, %rd33;
	ld.global.nc.f32 	%f287, [%rd34];
	add.f32 	%f406, %f287, %f406;
	ld.global.nc.f32 	%f288, [%rd34+4];
	add.f32 	%f405, %f288, %f405;
	ld.global.nc.f32 	%f289, [%rd34+8];
	add.f32 	%f404, %f289, %f404;
	ld.global.nc.f32 	%f290, [%rd34+12];
	add.f32 	%f403, %f290, %f403;
$L__BB6_17:
	setp.eq.s32 	%p46, %r25, -1;
	@%p46 bra 	$L__BB6_19;
	ld.param.u64 	%rd97, [_Z20spmm4_full_full_new2PKhPKfPfPKiS5_ii_param_1];
	mad.lo.s32 	%r100, %r25, %r55, %r3;
	cvta.to.global.u64 	%rd35, %rd97;
	mul.wide.s32 	%rd36, %r100, 4;
	add.s64 	%rd37, %rd35, %rd36;
	ld.global.nc.f32 	%f291, [%rd37];
	add.f32 	%f406, %f291, %f406;
	ld.global.nc.f32 	%f292, [%rd37+4];
	add.f32 	%f405, %f292, %f405;
	ld.global.nc.f32 	%f293, [%rd37+8];
	add.f32 	%f404, %f293, %f404;
	ld.global.nc.f32 	%f294, [%rd37+12];
	add.f32 	%f403, %f294, %f403;
$L__BB6_19:
	ld.param.u64 	%rd98, [_Z20spmm4_full_full_new2PKhPKfPfPKiS5_ii_param_1];
	cvta.to.global.u64 	%rd2, %rd98;
	setp.eq.s32 	%p47, %r26, -1;
	@%p47 bra 	$L__BB6_21;
	mad.lo.s32 	%r101, %r26, %r55, %r3;
	mul.wide.s32 	%rd38, %r101, 4;
	add.s64 	%rd39, %rd2, %rd38;
	ld.global.nc.f32 	%f295, [%rd39];
	add.f32 	%f406, %f295, %f406;
	ld.global.nc.f32 	%f296, [%rd39+4];
	add.f32 	%f405, %f296, %f405;
	ld.global.nc.f32 	%f297, [%rd39+8];
	add.f32 	%f404, %f297, %f404;
	ld.global.nc.f32 	%f298, [%rd39+12];
	add.f32 	%f403, %f298, %f403;
$L__BB6_21:
	setp.eq.s32 	%p48, %r27, -1;
	@%p48 bra 	$L__BB6_23;
	mad.lo.s32 	%r102, %r27, %r55, %r3;
	mul.wide.s32 	%rd40, %r102, 4;
	add.s64 	%rd41, %rd2, %rd40;
	ld.global.nc.f32 	%f299, [%rd41];
	add.f32 	%f406, %f299, %f406;
	ld.global.nc.f32 	%f300, [%rd41+4];
	add.f32 	%f405, %f300, %f405;
	ld.global.nc.f32 	%f301, [%rd41+8];
	add.f32 	%f404, %f301, %f404;
	ld.global.nc.f32 	%f302, [%rd41+12];
	add.f32 	%f403, %f302, %f403;
$L__BB6_23:
	setp.eq.s32 	%p49, %r28, -1;
	@%p49 bra 	$L__BB6_25;
	mad.lo.s32 	%r103, %r28, %r55, %r3;
	mul.wide.s32 	%rd42, %r103, 4;
	add.s64 	%rd43, %rd2, %rd42;
	ld.global.nc.f32 	%f303, [%rd43];
	add.f32 	%f406, %f303, %f406;
	ld.global.nc.f32 	%f304, [%rd43+4];
	add.f32 	%f405, %f304, %f405;
	ld.global.nc.f32 	%f305, [%rd43+8];
	add.f32 	%f404, %f305, %f404;
	ld.global.nc.f32 	%f306, [%rd43+12];
	add.f32 	%f403, %f306, %f403;
$L__BB6_25:
	setp.eq.s32 	%p50, %r29, -1;
	@%p50 bra 	$L__BB6_27;
	mad.lo.s32 	%r104, %r29, %r55, %r3;
	mul.wide.s32 	%rd44, %r104, 4;
	add.s64 	%rd45, %rd2, %rd44;
	ld.global.nc.f32 	%f307, [%rd45];
	add.f32 	%f406, %f307, %f406;
	ld.global.nc.f32 	%f308, [%rd45+4];
	add.f32 	%f405, %f308, %f405;
	ld.global.nc.f32 	%f309, [%rd45+8];
	add.f32 	%f404, %f309, %f404;
	ld.global.nc.f32 	%f310, [%rd45+12];
	add.f32 	%f403, %f310, %f403;
$L__BB6_27:
	setp.eq.s32 	%p51, %r30, -1;
	@%p51 bra 	$L__BB6_29;
	mad.lo.s32 	%r105, %r30, %r55, %r3;
	mul.wide.s32 	%rd46, %r105, 4;
	add.s64 	%rd47, %rd2, %rd46;
	ld.global.nc.f32 	%f311, [%rd47];
	add.f32 	%f406, %f311, %f406;
	ld.global.nc.f32 	%f312, [%rd47+4];
	add.f32 	%f405, %f312, %f405;
	ld.global.nc.f32 	%f313, [%rd47+8];
	add.f32 	%f404, %f313, %f404;
	ld.global.nc.f32 	%f314, [%rd47+12];
	add.f32 	%f403, %f314, %f403;
$L__BB6_29:
	setp.eq.s32 	%p52, %r31, -1;
	@%p52 bra 	$L__BB6_31;
	mad.lo.s32 	%r106, %r31, %r55, %r3;
	mul.wide.s32 	%rd48, %r106, 4;
	add.s64 	%rd49, %rd2, %rd48;
	ld.global.nc.f32 	%f315, [%rd49];
	add.f32 	%f406, %f315, %f406;
	ld.global.nc.f32 	%f316, [%rd49+4];
	add.f32 	%f405, %f316, %f405;
	ld.global.nc.f32 	%f317, [%rd49+8];
	add.f32 	%f404, %f317, %f404;
	ld.global.nc.f32 	%f318, [%rd49+12];
	add.f32 	%f403, %f318, %f403;
$L__BB6_31:
	setp.eq.s32 	%p53, %r32, -1;
	@%p53 bra 	$L__BB6_33;
	mad.lo.s32 	%r107, %r32, %r55, %r3;
	mul.wide.s32 	%rd50, %r107, 4;
	add.s64 	%rd51, %rd2, %rd50;
	ld.global.nc.f32 	%f319, [%rd51];
	add.f32 	%f406, %f319, %f406;
	ld.global.nc.f32 	%f320, [%rd51+4];
	add.f32 	%f405, %f320, %f405;
	ld.global.nc.f32 	%f321, [%rd51+8];
	add.f32 	%f404, %f321, %f404;
	ld.global.nc.f32 	%f322, [%rd51+12];
	add.f32 	%f403, %f322, %f403;
$L__BB6_33:
	setp.eq.s32 	%p54, %r33, -1;
	@%p54 bra 	$L__BB6_35;
	mad.lo.s32 	%r108, %r33, %r55, %r3;
	mul.wide.s32 	%rd52, %r108, 4;
	add.s64 	%rd53, %rd2, %rd52;
	ld.global.nc.f32 	%f323, [%rd53];
	add.f32 	%f406, %f323, %f406;
	ld.global.nc.f32 	%f324, [%rd53+4];
	add.f32 	%f405, %f324, %f405;
	ld.global.nc.f32 	%f325, [%rd53+8];
	add.f32 	%f404, %f325, %f404;
	ld.global.nc.f32 	%f326, [%rd53+12];
	add.f32 	%f403, %f326, %f403;
$L__BB6_35:
	setp.eq.s32 	%p55, %r34, -1;
	@%p55 bra 	$L__BB6_37;
	mad.lo.s32 	%r109, %r34, %r55, %r3;
	mul.wide.s32 	%rd54, %r109, 4;
	add.s64 	%rd55, %rd2, %rd54;
	ld.global.nc.f32 	%f327, [%rd55];
	add.f32 	%f406, %f327, %f406;
	ld.global.nc.f32 	%f328, [%rd55+4];
	add.f32 	%f405, %f328, %f405;
	ld.global.nc.f32 	%f329, [%rd55+8];
	add.f32 	%f404, %f329, %f404;
	ld.global.nc.f32 	%f330, [%rd55+12];
	add.f32 	%f403, %f330, %f403;
$L__BB6_37:
	setp.eq.s32 	%p56, %r35, -1;
	@%p56 bra 	$L__BB6_39;
	mad.lo.s32 	%r110, %r35, %r55, %r3;
	mul.wide.s32 	%rd56, %r110, 4;
	add.s64 	%rd57, %rd2, %rd56;
	ld.global.nc.f32 	%f331, [%rd57];
	add.f32 	%f406, %f331, %f406;
	ld.global.nc.f32 	%f332, [%rd57+4];
	add.f32 	%f405, %f332, %f405;
	ld.global.nc.f32 	%f333, [%rd57+8];
	add.f32 	%f404, %f333, %f404;
	ld.global.nc.f32 	%f334, [%rd57+12];
	add.f32 	%f403, %f334, %f403;
$L__BB6_39:
	setp.eq.s32 	%p57, %r36, -1;
	@%p57 bra 	$L__BB6_41;
	mad.lo.s32 	%r111, %r36, %r55, %r3;
	mul.wide.s32 	%rd58, %r111, 4;
	add.s64 	%rd59, %rd2, %rd58;
	ld.global.nc.f32 	%f335, [%rd59];
	add.f32 	%f406, %f335, %f406;
	ld.global.nc.f32 	%f336, [%rd59+4];
	add.f32 	%f405, %f336, %f405;
	ld.global.nc.f32 	%f337, [%rd59+8];
	add.f32 	%f404, %f337, %f404;
	ld.global.nc.f32 	%f338, [%rd59+12];
	add.f32 	%f403, %f338, %f403;
$L__BB6_41:
	setp.eq.s32 	%p58, %r37, -1;
	@%p58 bra 	$L__BB6_43;
	mad.lo.s32 	%r112, %r37, %r55, %r3;
	mul.wide.s32 	%rd60, %r112, 4;
	add.s64 	%rd61, %rd2, %rd60;
	ld.global.nc.f32 	%f339, [%rd61];
	add.f32 	%f406, %f339, %f406;
	ld.global.nc.f32 	%f340, [%rd61+4];
	add.f32 	%f405, %f340, %f405;
	ld.global.nc.f32 	%f341, [%rd61+8];
	add.f32 	%f404, %f341, %f404;
	ld.global.nc.f32 	%f342, [%rd61+12];
	add.f32 	%f403, %f342, %f403;
$L__BB6_43:
	setp.eq.s32 	%p59, %r38, -1;
	@%p59 bra 	$L__BB6_45;
	mad.lo.s32 	%r113, %r38, %r55, %r3;
	mul.wide.s32 	%rd62, %r113, 4;
	add.s64 	%rd63, %rd2, %rd62;
	ld.global.nc.f32 	%f343, [%rd63];
	add.f32 	%f406, %f343, %f406;
	ld.global.nc.f32 	%f344, [%rd63+4];
	add.f32 	%f405, %f344, %f405;
	ld.global.nc.f32 	%f345, [%rd63+8];
	add.f32 	%f404, %f345, %f404;
	ld.global.nc.f32 	%f346, [%rd63+12];
	add.f32 	%f403, %f346, %f403;
$L__BB6_45:
	setp.eq.s32 	%p60, %r39, -1;
	@%p60 bra 	$L__BB6_47;
	mad.lo.s32 	%r114, %r39, %r55, %r3;
	mul.wide.s32 	%rd64, %r114, 4;
	add.s64 	%rd65, %rd2, %rd64;
	ld.global.nc.f32 	%f347, [%rd65];
	add.f32 	%f406, %f347, %f406;
	ld.global.nc.f32 	%f348, [%rd65+4];
	add.f32 	%f405, %f348, %f405;
	ld.global.nc.f32 	%f349, [%rd65+8];
	add.f32 	%f404, %f349, %f404;
	ld.global.nc.f32 	%f350, [%rd65+12];
	add.f32 	%f403, %f350, %f403;
$L__BB6_47:
	setp.eq.s32 	%p61, %r40, -1;
	@%p61 bra 	$L__BB6_49;
	mad.lo.s32 	%r115, %r40, %r55, %r3;
	mul.wide.s32 	%rd66, %r115, 4;
	add.s64 	%rd67, %rd2, %rd66;
	ld.global.nc.f32 	%f351, [%rd67];
	add.f32 	%f406, %f351, %f406;
	ld.global.nc.f32 	%f352, [%rd67+4];
	add.f32 	%f405, %f352, %f405;
	ld.global.nc.f32 	%f353, [%rd67+8];
	add.f32 	%f404, %f353, %f404;
	ld.global.nc.f32 	%f354, [%rd67+12];
	add.f32 	%f403, %f354, %f403;
$L__BB6_49:
	setp.eq.s32 	%p62, %r41, -1;
	@%p62 bra 	$L__BB6_51;
	mad.lo.s32 	%r116, %r41, %r55, %r3;
	mul.wide.s32 	%rd68, %r116, 4;
	add.s64 	%rd69, %rd2, %rd68;
	ld.global.nc.f32 	%f355, [%rd69];
	add.f32 	%f406, %f355, %f406;
	ld.global.nc.f32 	%f356, [%rd69+4];
	add.f32 	%f405, %f356, %f405;
	ld.global.nc.f32 	%f357, [%rd69+8];
	add.f32 	%f404, %f357, %f404;
	ld.global.nc.f32 	%f358, [%rd69+12];
	add.f32 	%f403, %f358, %f403;
$L__BB6_51:
	setp.eq.s32 	%p63, %r42, -1;
	@%p63 bra 	$L__BB6_53;
	mad.lo.s32 	%r117, %r42, %r55, %r3;
	mul.wide.s32 	%rd70, %r117, 4;
	add.s64 	%rd71, %rd2, %rd70;
	ld.global.nc.f32 	%f359, [%rd71];
	add.f32 	%f406, %f359, %f406;
	ld.global.nc.f32 	%f360, [%rd71+4];
	add.f32 	%f405, %f360, %f405;
	ld.global.nc.f32 	%f361, [%rd71+8];
	add.f32 	%f404, %f361, %f404;
	ld.global.nc.f32 	%f362, [%rd71+12];
	add.f32 	%f403, %f362, %f403;
$L__BB6_53:
	setp.eq.s32 	%p64, %r43, -1;
	@%p64 bra 	$L__BB6_55;
	mad.lo.s32 	%r118, %r43, %r55, %r3;
	mul.wide.s32 	%rd72, %r118, 4;
	add.s64 	%rd73, %rd2, %rd72;
	ld.global.nc.f32 	%f363, [%rd73];
	add.f32 	%f406, %f363, %f406;
	ld.global.nc.f32 	%f364, [%rd73+4];
	add.f32 	%f405, %f364, %f405;
	ld.global.nc.f32 	%f365, [%rd73+8];
	add.f32 	%f404, %f365, %f404;
	ld.global.nc.f32 	%f366, [%rd73+12];
	add.f32 	%f403, %f366, %f403;
$L__BB6_55:
	setp.eq.s32 	%p65, %r44, -1;
	@%p65 bra 	$L__BB6_57;
	mad.lo.s32 	%r119, %r44, %r55, %r3;
	mul.wide.s32 	%rd74, %r119, 4;
	add.s64 	%rd75, %rd2, %rd74;
	ld.global.nc.f32 	%f367, [%rd75];
	add.f32 	%f406, %f367, %f406;
	ld.global.nc.f32 	%f368, [%rd75+4];
	add.f32 	%f405, %f368, %f405;
	ld.global.nc.f32 	%f369, [%rd75+8];
	add.f32 	%f404, %f369, %f404;
	ld.global.nc.f32 	%f370, [%rd75+12];
	add.f32 	%f403, %f370, %f403;
$L__BB6_57:
	setp.eq.s32 	%p66, %r45, -1;
	@%p66 bra 	$L__BB6_59;
	mad.lo.s32 	%r120, %r45, %r55, %r3;
	mul.wide.s32 	%rd76, %r120, 4;
	add.s64 	%rd77, %rd2, %rd76;
	ld.global.nc.f32 	%f371, [%rd77];
	add.f32 	%f406, %f371, %f406;
	ld.global.nc.f32 	%f372, [%rd77+4];
	add.f32 	%f405, %f372, %f405;
	ld.global.nc.f32 	%f373, [%rd77+8];
	add.f32 	%f404, %f373, %f404;
	ld.global.nc.f32 	%f374, [%rd77+12];
	add.f32 	%f403, %f374, %f403;
$L__BB6_59:
	setp.eq.s32 	%p67, %r46, -1;
	@%p67 bra 	$L__BB6_61;
	mad.lo.s32 	%r121, %r46, %r55, %r3;
	mul.wide.s32 	%rd78, %r121, 4;
	add.s64 	%rd79, %rd2, %rd78;
	ld.global.nc.f32 	%f375, [%rd79];
	add.f32 	%f406, %f375, %f406;
	ld.global.nc.f32 	%f376, [%rd79+4];
	add.f32 	%f405, %f376, %f405;
	ld.global.nc.f32 	%f377, [%rd79+8];
	add.f32 	%f404, %f377, %f404;
	ld.global.nc.f32 	%f378, [%rd79+12];
	add.f32 	%f403, %f378, %f403;
$L__BB6_61:
	setp.eq.s32 	%p68, %r47, -1;
	@%p68 bra 	$L__BB6_63;
	mad.lo.s32 	%r122, %r47, %r55, %r3;
	mul.wide.s32 	%rd80, %r122, 4;
	add.s64 	%rd81, %rd2, %rd80;
	ld.global.nc.f32 	%f379, [%rd81];
	add.f32 	%f406, %f379, %f406;
	ld.global.nc.f32 	%f380, [%rd81+4];
	add.f32 	%f405, %f380, %f405;
	ld.global.nc.f32 	%f381, [%rd81+8];
	add.f32 	%f404, %f381, %f404;
	ld.global.nc.f32 	%f382, [%rd81+12];
	add.f32 	%f403, %f382, %f403;
$L__BB6_63:
	setp.eq.s32 	%p69, %r48, -1;
	@%p69 bra 	$L__BB6_65;
	mad.lo.s32 	%r123, %r48, %r55, %r3;
	mul.wide.s32 	%rd82, %r123, 4;
	add.s64 	%rd83, %rd2, %rd82;
	ld.global.nc.f32 	%f383, [%rd83];
	add.f32 	%f406, %f383, %f406;
	ld.global.nc.f32 	%f384, [%rd83+4];
	add.f32 	%f405, %f384, %f405;
	ld.global.nc.f32 	%f385, [%rd83+8];
	add.f32 	%f404, %f385, %f404;
	ld.global.nc.f32 	%f386, [%rd83+12];
	add.f32 	%f403, %f386, %f403;
$L__BB6_65:
	setp.eq.s32 	%p70, %r49, -1;
	@%p70 bra 	$L__BB6_67;
	mad.lo.s32 	%r124, %r49, %r55, %r3;
	mul.wide.s32 	%rd84, %r124, 4;
	add.s64 	%rd85, %rd2, %rd84;
	ld.global.nc.f32 	%f387, [%rd85];
	add.f32 	%f406, %f387, %f406;
	ld.global.nc.f32 	%f388, [%rd85+4];
	add.f32 	%f405, %f388, %f405;
	ld.global.nc.f32 	%f389, [%rd85+8];
	add.f32 	%f404, %f389, %f404;
	ld.global.nc.f32 	%f390, [%rd85+12];
	add.f32 	%f403, %f390, %f403;
$L__BB6_67:
	setp.eq.s32 	%p71, %r50, -1;
	@%p71 bra 	$L__BB6_69;
	mad.lo.s32 	%r125, %r50, %r55, %r3;
	mul.wide.s32 	%rd86, %r125, 4;
	add.s64 	%rd87, %rd2, %rd86;
	ld.global.nc.f32 	%f391, [%rd87];
	add.f32 	%f406, %f391, %f406;
	ld.global.nc.f32 	%f392, [%rd87+4];
	add.f32 	%f405, %f392, %f405;
	ld.global.nc.f32 	%f393, [%rd87+8];
	add.f32 	%f404, %f393, %f404;
	ld.global.nc.f32 	%f394, [%rd87+12];
	add.f32 	%f403, %f394, %f403;
$L__BB6_69:
	add.s32 	%r132, %r132, 8;
	add.s32 	%r131, %r131, 8;
	add.s32 	%r130, %r130, 32;
	setp.lt.s32 	%p72, %r132, %r71;
	@%p72 bra 	$L__BB6_3;
$L__BB6_70:
	ld.param.u64 	%rd99, [_Z20spmm4_full_full_new2PKhPKfPfPKiS5_ii_param_2];
	shl.b32 	%r126, %r2, 2;
	and.b32  	%r127, %r56, 3;
	or.b32  	%r128, %r126, %r127;
	mad.lo.s32 	%r129, %r128, %r55, %r3;
	setp.neu.f32 	%p73, %f406, 0f00000000;
	cvta.to.global.u64 	%rd88, %rd99;
	mul.wide.s32 	%rd89, %r129, 4;
	add.s64 	%rd1, %rd88, %rd89;
	@%p73 bra 	$L__BB6_71;
	bra.uni 	$L__BB6_72;
$L__BB6_71:
	st.global.f32 	[%rd1], %f406;
$L__BB6_72:
	setp.eq.f32 	%p74, %f405, 0f00000000;
	@%p74 bra 	$L__BB6_74;
	st.global.f32 	[%rd1+4], %f405;
$L__BB6_74:
	setp.eq.f32 	%p75, %f404, 0f00000000;
	@%p75 bra 	$L__BB6_76;
	st.global.f32 	[%rd1+8], %f404;
$L__BB6_76:
	setp.eq.f32 	%p76, %f403, 0f00000000;
	@%p76 bra 	$L__BB6_78;
	st.global.f32 	[%rd1+12], %f403;
$L__BB6_78:
	ret;

}
	// .globl	_Z20spmm4_full_full_new3PKhPKfPfPKiS5_ii
.visible .entry _Z20spmm4_full_full_new3PKhPKfPfPKiS5_ii(
	.param .u64 .ptr .align 1 _Z20spmm4_full_full_new3PKhPKfPfPKiS5_ii_param_0,
	.param .u64 .ptr .align 1 _Z20spmm4_full_full_new3PKhPKfPfPKiS5_ii_param_1,
	.param .u64 .ptr .align 1 _Z20spmm4_full_full_new3PKhPKfPfPKiS5_ii_param_2,
	.param .u64 .ptr .align 1 _Z20spmm4_full_full_new3PKhPKfPfPKiS5_ii_param_3,
	.param .u64 .ptr .align 1 _Z20spmm4_full_full_new3PKhPKfPfPKiS5_ii_param_4,
	.param .u32 _Z20spmm4_full_full_new3PKhPKfPfPKiS5_ii_param_5,
	.param .u32 _Z20spmm4_full_full_new3PKhPKfPfPKiS5_ii_param_6
)
{
	.reg .pred 	%p<49>;
	.reg .b32 	%r<108>;
	.reg .b32 	%f<547>;
	.reg .b64 	%rd<51>;

	ld.param.u64 	%rd4, [_Z20spmm4_full_full_new3PKhPKfPfPKiS5_ii_param_0];
	ld.param.u64 	%rd8, [_Z20spmm4_full_full_new3PKhPKfPfPKiS5_ii_param_1];
	ld.param.u64 	%rd5, [_Z20spmm4_full_full_new3PKhPKfPfPKiS5_ii_param_2];
	ld.param.u64 	%rd6, [_Z20spmm4_full_full_new3PKhPKfPfPKiS5_ii_param_3];
	ld.param.u64 	%rd7, [_Z20spmm4_full_full_new3PKhPKfPfPKiS5_ii_param_4];
	ld.param.u32 	%r41, [_Z20spmm4_full_full_new3PKhPKfPfPKiS5_ii_param_5];
	ld.param.u32 	%r42, [_Z20spmm4_full_full_new3PKhPKfPfPKiS5_ii_param_6];
	cvta.to.global.u64 	%rd1, %rd8;
	// begin inline asm
	mov.u32 %r43, %laneid;
	// end inline asm
	shr.s32 	%r44, %r42, 31;
	shr.u32 	%r45, %r44, 27;
	add.s32 	%r46, %r42, %r45;
	shr.s32 	%r47, %r46, 5;
	div.s32 	%r48, 1024, %r42;
	mov.u32 	%r49, %tid.x;
	shr.u32 	%r50, %r49, 5;
	mov.u32 	%r51, %ctaid.x;
	mul.lo.s32 	%r52, %r51, %r48;
	shl.b32 	%r53, %r52, 1;
	div.u32 	%r54, %r50, %r47;
	shl.b32 	%r55, %r54, 1;
	shr.u32 	%r56, %r43, 4;
	add.s32 	%r57, %r55, %r56;
	add.s32 	%r2, %r57, %r53;
	mul.lo.s32 	%r58, %r54, %r47;
	sub.s32 	%r59, %r50, %r58;
	shl.b32 	%r60, %r59, 5;
	shr.u32 	%r61, %r43, 2;
	and.b32  	%r3, %r61, 3;
	shl.b32 	%r62, %r43, 1;
	and.b32  	%r63, %r62, 24;
	or.b32  	%r4, %r60, %r63;
	setp.ge.s32 	%p1, %r2, %r41;
	@%p1 bra 	$L__BB7_54;
	rem.s32 	%r66, %r2, %r41;
	mul.wide.s32 	%rd11, %r66, 4;
	add.s64 	%rd9, %rd6, %rd11;
	// begin inline asm
	ld.global.nc.s32 %r103, [%rd9];
	// end inline asm
	add.s64 	%rd10, %rd9, 4;
	// begin inline asm
	ld.global.nc.s32 %r65, [%rd10];
	// end inline asm
	setp.ge.s32 	%p2, %r103, %r65;
	mov.f32 	%f419, 0f00000000;
	mov.f32 	%f420, %f419;
	mov.f32 	%f421, %f419;
	mov.f32 	%f422, %f419;
	mov.f32 	%f423, %f419;
	mov.f32 	%f424, %f419;
	mov.f32 	%f425, %f419;
	mov.f32 	%f426, %f419;
	@%p2 bra 	$L__BB7_38;
	and.b32  	%r67, %r43, 3;
	cvt.u64.u32 	%rd2, %r67;
	and.b32  	%r7, %r43, -13;
	or.b32  	%r8, %r7, 12;
	add.s32 	%r102, %r103, %r3;
	shl.b32 	%r101, %r102, 2;
	mov.f32 	%f419, 0f00000000;
$L__BB7_3:
	setp.ge.s32 	%p3, %r102, %r65;
	mov.b32 	%r104, -1;
	mov.u32 	%r105, %r104;
	mov.u32 	%r106, %r104;
	mov.u32 	%r107, %r104;
	@%p3 bra 	$L__BB7_5;
	mul.wide.s32 	%rd14, %r102, 4;
	add.s64 	%rd12, %rd7, %rd14;
	// begin inline asm
	ld.global.nc.s32 %r69, [%rd12];
	// end inline asm
	cvt.s64.s32 	%rd15, %r101;
	add.s64 	%rd16, %rd15, %rd2;
	add.s64 	%rd13, %rd4, %rd16;
	// begin inline asm
	ld.global.nc.u8 %r70, [%rd13];
	// end inline asm
	shl.b32 	%r71, %r69, 2;
	and.b32  	%r72, %r70, 8;
	setp.eq.s32 	%p4, %r72, 0;
	selp.b32 	%r107, -1, %r71, %p4;
	and.b32  	%r73, %r70, 4;
	setp.eq.s32 	%p5, %r73, 0;
	or.b32  	%r74, %r71, 1;
	selp.b32 	%r106, -1, %r74, %p5;
	and.b32  	%r75, %r70, 2;
	setp.eq.s32 	%p6, %r75, 0;
	or.b32  	%r76, %r71, 2;
	selp.b32 	%r105, -1, %r76, %p6;
	and.b32  	%r77, %r70, 1;
	setp.eq.b32 	%p7, %r77, 1;
	or.b32  	%r78, %r71, 3;
	selp.b32 	%r104, %r78, -1, %p7;
$L__BB7_5:
	shfl.sync.idx.b32	%r22|%p8, %r107, %r7, 31, -1;
	add.s32 	%r79, %r7, 4;
	shfl.sync.idx.b32	%r23|%p9, %r107, %r79, 31, -1;
	add.s32 	%r80, %r7, 8;
	shfl.sync.idx.b32	%r24|%p10, %r107, %r80, 31, -1;
	shfl.sync.idx.b32	%r25|%p11, %r107, %r8, 31, -1;
	shfl.sync.idx.b32	%r26|%p12, %r106, %r7, 31, -1;
	shfl.sync.idx.b32	%r27|%p13, %r106, %r79, 31, -1;
	shfl.sync.idx.b32	%r28|%p14, %r106, %r80, 31, -1;
	shfl.sync.idx.b32	%r29|%p15, %r106, %r8, 31, -1;
	shfl.sync.idx.b32	%r30|%p16, %r105, %r7, 31, -1;
	shfl.sync.idx.b32	%r31|%p17, %r105, %r79, 31, -1;
	shfl.sync.idx.b32	%r32|%p18, %r105, %r80, 31, -1;
	shfl.sync.idx.b32	%r33|%p19, %r105, %r8, 31, -1;
	shfl.sync.idx.b32	%r34|%p20, %r104, %r7, 31, -1;
	shfl.sync.idx.b32	%r35|%p21, %r104, %r79, 31, -1;
	shfl.sync.idx.b32	%r36|%p22, %r104, %r80, 31, -1;
	shfl.sync.idx.b32	%r37|%p23, %r104, %r8, 31, -1;
	setp.eq.s32 	%p24, %r22, -1;
	@%p24 bra 	$L__BB7_7;
	mad.lo.s32 	%r81, %r22, %r42, %r4;
	mul.wide.s32 	%rd17, %r81, 4;
	add.s64 	%rd18, %rd1, %rd17;
	ld.global.nc.f32 	%f275, [%rd18];
	add.f32 	%f426, %f275, %f426;
	ld.global.nc.f32 	%f276, [%rd18+4];
	add.f32 	%f425, %f276, %f425;
	ld.global.nc.f32 	%f277, [%rd18+8];
	add.f32 	%f424, %f277, %f424;
	ld.global.nc.f32 	%f278, [%rd18+12];
	add.f32 	%f423, %f278, %f423;
	ld.global.nc.f32 	%f279, [%rd18+16];
	add.f32 	%f422, %f279, %f422;
	ld.global.nc.f32 	%f280, [%rd18+20];
	add.f32 	%f421, %f280, %f421;
	ld.global.nc.f32 	%f281, [%rd18+24];
	add.f32 	%f420, %f281, %f420;
	ld.global.nc.f32 	%f282, [%rd18+28];
	add.f32 	%f419, %f282, %f419;
$L__BB7_7:
	setp.eq.s32 	%p25, %r23, -1;
	@%p25 bra 	$L__BB7_9;
	mad.lo.s32 	%r82, %r23, %r42, %r4;
	mul.wide.s32 	%rd19, %r82, 4;
	add.s64 	%rd20, %rd1, %rd19;
	ld.global.nc.f32 	%f283, [%rd20];
	add.f32 	%f426, %f283, %f426;
	ld.global.nc.f32 	%f284, [%rd20+4];
	add.f32 	%f425, %f284, %f425;
	ld.global.nc.f32 	%f285, [%rd20+8];
	add.f32 	%f424, %f285, %f424;
	ld.global.nc.f32 	%f286, [%rd20+12];
	add.f32 	%f423, %f286, %f423;
	ld.global.nc.f32 	%f287, [%rd20+16];
	add.f32 	%f422, %f287, %f422;
	ld.global.nc.f32 	%f288, [%rd20+20];
	add.f32 	%f421, %f288, %f421;
	ld.global.nc.f32 	%f289, [%rd20+24];
	add.f32 	%f420, %f289, %f420;
	ld.global.nc.f32 	%f290, [%rd20+28];
	add.f32 	%f419, %f290, %f419;
$L__BB7_9:
	setp.eq.s32 	%p26, %r24, -1;
	@%p26 bra 	$L__BB7_11;
	mad.lo.s32 	%r83, %r24, %r42, %r4;
	mul.wide.s32 	%rd21, %r83, 4;
	add.s64 	%rd22, %rd1, %rd21;
	ld.global.nc.f32 	%f291, [%rd22];
	add.f32 	%f426, %f291, %f426;
	ld.global.nc.f32 	%f292, [%rd22+4];
	add.f32 	%f425, %f292, %f425;
	ld.global.nc.f32 	%f293, [%rd22+8];
	add.f32 	%f424, %f293, %f424;
	ld.global.nc.f32 	%f294, [%rd22+12];
	add.f32 	%f423, %f294, %f423;
	ld.global.nc.f32 	%f295, [%rd22+16];
	add.f32 	%f422, %f295, %f422;
	ld.global.nc.f32 	%f296, [%rd22+20];
	add.f32 	%f421, %f296, %f421;
	ld.global.nc.f32 	%f297, [%rd22+24];
	add.f32 	%f420, %f297, %f420;
	ld.global.nc.f32 	%f298, [%rd22+28];
	add.f32 	%f419, %f298, %f419;
$L__BB7_11:
	setp.eq.s32 	%p27, %r25, -1;
	@%p27 bra 	$L__BB7_13;
	mad.lo.s32 	%r84, %r25, %r42, %r4;
	mul.wide.s32 	%rd23, %r84, 4;
	add.s64 	%rd24, %rd1, %rd23;
	ld.global.nc.f32 	%f299, [%rd24];
	add.f32 	%f426, %f299, %f426;
	ld.global.nc.f32 	%f300, [%rd24+4];
	add.f32 	%f425, %f300, %f425;
	ld.global.nc.f32 	%f301, [%rd24+8];
	add.f32 	%f424, %f301, %f424;
	ld.global.nc.f32 	%f302, [%rd24+12];
	add.f32 	%f423, %f302, %f423;
	ld.global.nc.f32 	%f303, [%rd24+16];
	add.f32 	%f422, %f303, %f422;
	ld.global.nc.f32 	%f304, [%rd24+20];
	add.f32 	%f421, %f304, %f421;
	ld.global.nc.f32 	%f305, [%rd24+24];
	add.f32 	%f420, %f305, %f420;
	ld.global.nc.f32 	%f306, [%rd24+28];
	add.f32 	%f419, %f306, %f419;
$L__BB7_13:
	setp.eq.s32 	%p28, %r26, -1;
	@%p28 bra 	$L__BB7_15;
	mad.lo.s32 	%r85, %r26, %r42, %r4;
	mul.wide.s32 	%rd25, %r85, 4;
	add.s64 	%rd26, %rd1, %rd25;
	ld.global.nc.f32 	%f307, [%rd26];
	add.f32 	%f426, %f307, %f426;
	ld.global.nc.f32 	%f308, [%rd26+4];
	add.f32 	%f425, %f308, %f425;
	ld.global.nc.f32 	%f309, [%rd26+8];
	add.f32 	%f424, %f309, %f424;
	ld.global.nc.f32 	%f310, [%rd26+12];
	add.f32 	%f423, %f310, %f423;
	ld.global.nc.f32 	%f311, [%rd26+16];
	add.f32 	%f422, %f311, %f422;
	ld.global.nc.f32 	%f312, [%rd26+20];
	add.f32 	%f421, %f312, %f421;
	ld.global.nc.f32 	%f313, [%rd26+24];
	add.f32 	%f420, %f313, %f420;
	ld.global.nc.f32 	%f314, [%rd26+28];
	add.f32 	%f419, %f314, %f419;
$L__BB7_15:
	setp.eq.s32 	%p29, %r27, -1;
	@%p29 bra 	$L__BB7_17;
	mad.lo.s32 	%r86, %r27, %r42, %r4;
	mul.wide.s32 	%rd27, %r86, 4;
	add.s64 	%rd28, %rd1, %rd27;
	ld.global.nc.f32 	%f315, [%rd28];
	add.f32 	%f426, %f315, %f426;
	ld.global.nc.f32 	%f316, [%rd28+4];
	add.f32 	%f425, %f316, %f425;
	ld.global.nc.f32 	%f317, [%rd28+8];
	add.f32 	%f424, %f317, %f424;
	ld.global.nc.f32 	%f318, [%rd28+12];
	add.f32 	%f423, %f318, %f423;
	ld.global.nc.f32 	%f319, [%rd28+16];
	add.f32 	%f422, %f319, %f422;
	ld.global.nc.f32 	%f320, [%rd28+20];
	add.f32 	%f421, %f320, %f421;
	ld.global.nc.f32 	%f321, [%rd28+24];
	add.f32 	%f420, %f321, %f420;
	ld.global.nc.f32 	%f322, [%rd28+28];
	add.f32 	%f419, %f322, %f419;
$L__BB7_17:
	setp.eq.s32 	%p30, %r28, -1;
	@%p30 bra 	$L__BB7_19;
	mad.lo.s32 	%r87, %r28, %r42, %r4;
	mul.wide.s32 	%rd29, %r87, 4;
	add.s64 	%rd30, %rd1, %rd29;
	ld.global.nc.f32 	%f323, [%rd30];
	add.f32 	%f426, %f323, %f426;
	ld.global.nc.f32 	%f324, [%rd30+4];
	add.f32 	%f425, %f324, %f425;
	ld.global.nc.f32 	%f325, [%rd30+8];
	add.f32 	%f424, %f325, %f424;
	ld.global.nc.f32 	%f326, [%rd30+12];
	add.f32 	%f423, %f326, %f423;
	ld.global.nc.f32 	%f327, [%rd30+16];
	add.f32 	%f422, %f327, %f422;
	ld.global.nc.f32 	%f328, [%rd30+20];
	add.f32 	%f421, %f328, %f421;
	ld.global.nc.f32 	%f329, [%rd30+24];
	add.f32 	%f420, %f329, %f420;
	ld.global.nc.f32 	%f330, [%rd30+28];
	add.f32 	%f419, %f330, %f419;
$L__BB7_19:
	setp.eq.s32 	%p31, %r29, -1;
	@%p31 bra 	$L__BB7_21;
	mad.lo.s32 	%r88, %r29, %r42, %r4;
	mul.wide.s32 	%rd31, %r88, 4;
	add.s64 	%rd32, %rd1, %rd31;
	ld.global.nc.f32 	%f331, [%rd32];
	add.f32 	%f426, %f331, %f426;
	ld.global.nc.f32 	%f332, [%rd32+4];
	add.f32 	%f425, %f332, %f425;
	ld.global.nc.f32 	%f333, [%rd32+8];
	add.f32 	%f424, %f333, %f424;
	ld.global.nc.f32 	%f334, [%rd32+12];
	add.f32 	%f423, %f334, %f423;
	ld.global.nc.f32 	%f335, [%rd32+16];
	add.f32 	%f422, %f335, %f422;
	ld.global.nc.f32 	%f336, [%rd32+20];
	add.f32 	%f421, %f336, %f421;
	ld.global.nc.f32 	%f337, [%rd32+24];
	add.f32 	%f420, %f337, %f420;
	ld.global.nc.f32 	%f338, [%rd32+28];
	add.f32 	%f419, %f338, %f419;
$L__BB7_21:
	setp.eq.s32 	%p32, %r30, -1;
	@%p32 bra 	$L__BB7_23;
	mad.lo.s32 	%r89, %r30, %r42, %r4;
	mul.wide.s32 	%rd33, %r89, 4;
	add.s64 	%rd34, %rd1, %rd33;
	ld.global.nc.f32 	%f339, [%rd34];
	add.f32 	%f426, %f339, %f426;
	ld.global.nc.f32 	%f340, [%rd34+4];
	add.f32 	%f425, %f340, %f425;
	ld.global.nc.f32 	%f341, [%rd34+8];
	add.f32 	%f424, %f341, %f424;
	ld.global.nc.f32 	%f342, [%rd34+12];
	add.f32 	%f423, %f342, %f423;
	ld.global.nc.f32 	%f343, [%rd34+16];
	add.f32 	%f422, %f343, %f422;
	ld.global.nc.f32 	%f344, [%rd34+20];
	add.f32 	%f421, %f344, %f421;
	ld.global.nc.f32 	%f345, [%rd34+24];
	add.f32 	%f420, %f345, %f420;
	ld.global.nc.f32 	%f346, [%rd34+28];
	add.f32 	%f419, %f346, %f419;
$L__BB7_23:
	setp.eq.s32 	%p33, %r31, -1;
	@%p33 bra 	$L__BB7_25;
	mad.lo.s32 	%r90, %r31, %r42, %r4;
	mul.wide.s32 	%rd35, %r90, 4;
	add.s64 	%rd36, %rd1, %rd35;
	ld.global.nc.f32 	%f347, [%rd36];
	add.f32 	%f426, %f347, %f426;
	ld.global.nc.f32 	%f348, [%rd36+4];
	add.f32 	%f425, %f348, %f425;
	ld.global.nc.f32 	%f349, [%rd36+8];
	add.f32 	%f424, %f349, %f424;
	ld.global.nc.f32 	%f350, [%rd36+12];
	add.f32 	%f423, %f350, %f423;
	ld.global.nc.f32 	%f351, [%rd36+16];
	add.f32 	%f422, %f351, %f422;
	ld.global.nc.f32 	%f352, [%rd36+20];
	add.f32 	%f421, %f352, %f421;
	ld.global.nc.f32 	%f353, [%rd36+24];
	add.f32 	%f420, %f353, %f420;
	ld.global.nc.f32 	%f354, [%rd36+28];
	add.f32 	%f419, %f354, %f419;
$L__BB7_25:
	setp.eq.s32 	%p34, %r32, -1;
	@%p34 bra 	$L__BB7_27;
	mad.lo.s32 	%r91, %r32, %r42, %r4;
	mul.wide.s32 	%rd37, %r91, 4;
	add.s64 	%rd38, %rd1, %rd37;
	ld.global.nc.f32 	%f355, [%rd38];
	add.f32 	%f426, %f355, %f426;
	ld.global.nc.f32 	%f356, [%rd38+4];
	add.f32 	%f425, %f356, %f425;
	ld.global.nc.f32 	%f357, [%rd38+8];
	add.f32 	%f424, %f357, %f424;
	ld.global.nc.f32 	%f358, [%rd38+12];
	add.f32 	%f423, %f358, %f423;
	ld.global.nc.f32 	%f359, [%rd38+16];
	add.f32 	%f422, %f359, %f422;
	ld.global.nc.f32 	%f360, [%rd38+20];
	add.f32 	%f421, %f360, %f421;
	ld.global.nc.f32 	%f361, [%rd38+24];
	add.f32 	%f420, %f361, %f420;
	ld.global.nc.f32 	%f362, [%rd38+28];
	add.f32 	%f419, %f362, %f419;
$L__BB7_27:
	setp.eq.s32 	%p35, %r33, -1;
	@%p35 bra 	$L__BB7_29;
	mad.lo.s32 	%r92, %r33, %r42, %r4;
	mul.wide.s32 	%rd39, %r92, 4;
	add.s64 	%rd40, %rd1, %rd39;
	ld.global.nc.f32 	%f363, [%rd40];
	add.f32 	%f426, %f363, %f426;
	ld.global.nc.f32 	%f364, [%rd40+4];
	add.f32 	%f425, %f364, %f425;
	ld.global.nc.f32 	%f365, [%rd40+8];
	add.f32 	%f424, %f365, %f424;
	ld.global.nc.f32 	%f366, [%rd40+12];
	add.f32 	%f423, %f366, %f423;
	ld.global.nc.f32 	%f367, [%rd40+16];
	add.f32 	%f422, %f367, %f422;
	ld.global.nc.f32 	%f368, [%rd40+20];
	add.f32 	%f421, %f368, %f421;
	ld.global.nc.f32 	%f369, [%rd40+24];
	add.f32 	%f420, %f369, %f420;
	ld.global.nc.f32 	%f370, [%rd40+28];
	add.f32 	%f419, %f370, %f419;
$L__BB7_29:
	setp.eq.s32 	%p36, %r34, -1;
	@%p36 bra 	$L__BB7_31;
	mad.lo.s32 	%r93, %r34, %r42, %r4;
	mul.wide.s32 	%rd41, %r93, 4;
	add.s64 	%rd42, %rd1, %rd41;
	ld.global.nc.f32 	%f371, [%rd42];
	add.f32 	%f426, %f371, %f426;
	ld.global.nc.f32 	%f372, [%rd42+4];
	add.f32 	%f425, %f372, %f425;
	ld.global.nc.f32 	%f373, [%rd42+8];
	add.f32 	%f424, %f373, %f424;
	ld.global.nc.f32 	%f374, [%rd42+12];
	add.f32 	%f423, %f374, %f423;
	ld.global.nc.f32 	%f375, [%rd42+16];
	add.f32 	%f422, %f375, %f422;
	ld.global.nc.f32 	%f376, [%rd42+20];
	add.f32 	%f421, %f376, %f421;
	ld.global.nc.f32 	%f377, [%rd42+24];
	add.f32 	%f420, %f377, %f420;
	ld.global.nc.f32 	%f378, [%rd42+28];
	add.f32 	%f419, %f378, %f419;
$L__BB7_31:
	setp.eq.s32 	%p37, %r35, -1;
	@%p37 bra 	$L__BB7_33;
	mad.lo.s32 	%r94, %r35, %r42, %r4;
	mul.wide.s32 	%rd43, %r94, 4;
	add.s64 	%rd44, %rd1, %rd43;
	ld.global.nc.f32 	%f379, [%rd44];
	add.f32 	%f426, %f379, %f426;
	ld.global.nc.f32 	%f380, [%rd44+4];
	add.f32 	%f425, %f380, %f425;
	ld.global.nc.f32 	%f381, [%rd44+8];
	add.f32 	%f424, %f381, %f424;
	ld.global.nc.f32 	%f382, [%rd44+12];
	add.f32 	%f423, %f382, %f423;
	ld.global.nc.f32 	%f383, [%rd44+16];
	add.f32 	%f422, %f383, %f422;
	ld.global.nc.f32 	%f384, [%rd44+20];
	add.f32 	%f421, %f384, %f421;
	ld.global.nc.f32 	%f385, [%rd44+24];
	add.f32 	%f420, %f385, %f420;
	ld.global.nc.f32 	%f386, [%rd44+28];
	add.f32 	%f419, %f386, %f419;
$L__BB7_33:
	setp.eq.s32 	%p38, %r36, -1;
	@%p38 bra 	$L__BB7_35;
	mad.lo.s32 	%r95, %r36, %r42, %r4;
	mul.wide.s32 	%rd45, %r95, 4;
	add.s64 	%rd46, %rd1, %rd45;
	ld.global.nc.f32 	%f387, [%rd46];
	add.f32 	%f426, %f387, %f426;
	ld.global.nc.f32 	%f388, [%rd46+4];
	add.f32 	%f425, %f388, %f425;
	ld.global.nc.f32 	%f389, [%rd46+8];
	add.f32 	%f424, %f389, %f424;
	ld.global.nc.f32 	%f390, [%rd46+12];
	add.f32 	%f423, %f390, %f423;
	ld.global.nc.f32 	%f391, [%rd46+16];
	add.f32 	%f422, %f391, %f422;
	ld.global.nc.f32 	%f392, [%rd46+20];
	add.f32 	%f421, %f392, %f421;
	ld.global.nc.f32 	%f393, [%rd46+24];
	add.f32 	%f420, %f393, %f420;
	ld.global.nc.f32 	%f394, [%rd46+28];
	add.f32 	%f419, %f394, %f419;
$L__BB7_35:
	setp.eq.s32 	%p39, %r37, -1;
	@%p39 bra 	$L__BB7_37;
	mad.lo.s32 	%r96, %r37, %r42, %r4;
	mul.wide.s32 	%rd47, %r96, 4;
	add.s64 	%rd48, %rd1, %rd47;
	ld.global.nc.f32 	%f395, [%rd48];
	add.f32 	%f426, %f395, %f426;
	ld.global.nc.f32 	%f396, [%rd48+4];
	add.f32 	%f425, %f396, %f425;
	ld.global.nc.f32 	%f397, [%rd48+8];
	add.f32 	%f424, %f397, %f424;
	ld.global.nc.f32 	%f398, [%rd48+12];
	add.f32 	%f423, %f398, %f423;
	ld.global.nc.f32 	%f399, [%rd48+16];
	add.f32 	%f422, %f399, %f422;
	ld.global.nc.f32 	%f400, [%rd48+20];
	add.f32 	%f421, %f400, %f421;
	ld.global.nc.f32 	%f401, [%rd48+24];
	add.f32 	%f420, %f401, %f420;
	ld.global.nc.f32 	%f402, [%rd48+28];
	add.f32 	%f419, %f402, %f419;
$L__BB7_37:
	add.s32 	%r103, %r103, 4;
	add.s32 	%r102, %r102, 4;
	add.s32 	%r101, %r101, 16;
	setp.lt.s32 	%p40, %r103, %r65;
	@%p40 bra 	$L__BB7_3;
$L__BB7_38:
	shl.b32 	%r97, %r2, 2;
	and.b32  	%r98, %r43, 3;
	or.b32  	%r99, %r97, %r98;
	mad.lo.s32 	%r100, %r99, %r42, %r4;
	setp.neu.f32 	%p41, %f426, 0f00000000;
	cvta.to.global.u64 	%rd49, %rd5;
	mul.wide.s32 	%rd50, %r100, 4;
	add.s64 	%rd3, %rd49, %rd50;
	@%p41 bra 	$L__BB7_39;
	bra.uni 	$L__BB7_40;
$L__BB7_39:
	st.global.f32 	[%rd3], %f426;
$L__BB7_40:
	setp.eq.f32 	%p42, %f425, 0f00000000;
	@%p42 bra 	$L__BB7_42;
	st.global.f32 	[%rd3+4], %f425;
$L__BB7_42:
	setp.eq.f32 	%p43, %f424, 0f00000000;
	@%p43 bra 	$L__BB7_44;
	st.global.f32 	[%rd3+8], %f424;
$L__BB7_44:
	setp.eq.f32 	%p44, %f423, 0f00000000;
	@%p44 bra 	$L__BB7_46;
	st.global.f32 	[%rd3+12], %f423;
$L__BB7_46:
	setp.eq.f32 	%p45, %f422, 0f00000000;
	@%p45 bra 	$L__BB7_48;
	st.global.f32 	[%rd3+16], %f422;
$L__BB7_48:
	setp.eq.f32 	%p46, %f421, 0f00000000;
	@%p46 bra 	$L__BB7_50;
	st.global.f32 	[%rd3+20], %f421;
$L__BB7_50:
	setp.eq.f32 	%p47, %f420, 0f00000000;
	@%p47 bra 	$L__BB7_52;
	st.global.f32 	[%rd3+24], %f420;
$L__BB7_52:
	setp.eq.f32 	%p48, %f419, 0f00000000;
	@%p48 bra 	$L__BB7_54;
	st.global.f32 	[%rd3+28], %f419;
$L__BB7_54:
	ret;

}


// ===== COMPILED SASS (sm_100) =====

	.target	sm_100

	.elftype	@"ET_EXEC"


//--------------------- .note.nv.tkinfo           --------------------------
	.section	.note.nv.tkinfo,"",@"SHT_NOTE"
	.sectionflags	@"SHF_NOTE_NV_TKINFO"
	.tkinfo
        /*0018*/ 	.word	0x00000002
        /*0030*/ 	.string	""
        /*0030*/ 	.string	"ptxas"
        /*0030*/ 	.string	"Cuda compilation tools, release 13.0, V13.0.88"
        /*0030*/ 	.string	"Build cuda_13.0.r13.0/compiler.36424714_0"
        /*0030*/ 	.string	"-arch sm_100 -m 64 "



//--------------------- .note.nv.cuinfo           --------------------------
	.section	.note.nv.cuinfo,"",@"SHT_NOTE"
	.sectionflags	@"SHF_NOTE_NV_CUINFO"
        /*0018*/ 	.short	0x0002
        /*001a*/ 	.short	0x0064
        /*001c*/ 	.short	0x0082
	.zero		2


//--------------------- .nv.info                  --------------------------
	.section	.nv.info,"",@"SHT_CUDA_INFO"
	.align	4


	//----- nvinfo : EIATTR_REGCOUNT
	.align		4
        /*0000*/ 	.byte	0x04, 0x2f
        /*0002*/ 	.short	(.L_1 - .L_0)
	.align		4
.L_0:
        /*0004*/ 	.word	index@(_Z32spmm4_full_full_1_1024_lessthan8PKhPKfPfPKiS5_ii)
        /*0008*/ 	.word	0x00000020


	//----- nvinfo : EIATTR_FRAME_SIZE
	.align		4
.L_1:
        /*000c*/ 	.byte	0x04, 0x11
        /*000e*/ 	.short	(.L_3 - .L_2)
	.align		4
.L_2:
        /*0010*/ 	.word	index@(_Z32spmm4_full_full_1_1024_lessthan8PKhPKfPfPKiS5_ii)
        /*0014*/ 	.word	0x00000000


	//----- nvinfo : EIATTR_REGCOUNT
	.align		4
.L_3:
        /*0018*/ 	.byte	0x04, 0x2f
        /*001a*/ 	.short	(.L_5 - .L_4)
	.align		4
.L_4:
        /*001c*/ 	.word	index@(_Z22spmm4_full_full_1_1024PKhPKfPfPKiS5_ii)
        /*0020*/ 	.word	0x00000038


	//----- nvinfo : EIATTR_FRAME_SIZE
	.align		4
.L_5:
        /*0024*/ 	.byte	0x04, 0x11
        /*0026*/ 	.short	(.L_7 - .L_6)
	.align		4
.L_6:
        /*0028*/ 	.word	index@(_Z22spmm4_full_full_1_1024PKhPKfPfPKiS5_ii)
        /*002c*/ 	.word	0x00000000


	//----- nvinfo : EIATTR_REGCOUNT
	.align		4
.L_7:
        /*0030*/ 	.byte	0x04, 0x2f
        /*0032*/ 	.short	(.L_9 - .L_8)
	.align		4
.L_8:
        /*0034*/ 	.word	index@(_Z22spmm4_full_full_2_1024PKhPKfPfPKiS5_ii)
        /*0038*/ 	.word	0x00000040


	//----- nvinfo : EIATTR_FRAME_SIZE
	.align		4
.L_9:
        /*003c*/ 	.byte	0x04, 0x11
        /*003e*/ 	.short	(.L_11 - .L_10)
	.align		4
.L_10:
        /*0040*/ 	.word	index@(_Z22spmm4_full_full_2_1024PKhPKfPfPKiS5_ii)
        /*0044*/ 	.word	0x00000000


	//----- nvinfo : EIATTR_REGCOUNT
	.align		4
.L_11:
        /*0048*/ 	.byte	0x04, 0x2f
        /*004a*/ 	.short	(.L_13 - .L_12)
	.align		4
.L_12:
        /*004c*/ 	.word	index@(_Z22spmm4_full_full_4_1024PKhPKfPfPKiS5_ii)
        /*0050*/ 	.word	0x00000040


	//----- nvinfo : EIATTR_FRAME_SIZE
	.align		4
.L_13:
        /*0054*/ 	.byte	0x04, 0x11
        /*0056*/ 	.short	(.L_15 - .L_14)
	.align		4
.L_14:
        /*0058*/ 	.word	index@(_Z22spmm4_full_full_4_1024PKhPKfPfPKiS5_ii)
        /*005c*/ 	.word	0x00000000


	//----- nvinfo : EIATTR_REGCOUNT
	.align		4
.L_15:
        /*0060*/ 	.byte	0x04, 0x2f
        /*0062*/ 	.short	(.L_17 - .L_16)
	.align		4
.L_16:
        /*0064*/ 	.word	index@(_Z22spmm4_full_full_8_1024PKhPKfPfPKiS5_ii)
        /*0068*/ 	.word	0x00000040


	//----- nvinfo : EIATTR_FRAME_SIZE
	.align		4
.L_17:
        /*006c*/ 	.byte	0x04, 0x11
        /*006e*/ 	.short	(.L_19 - .L_18)
	.align		4
.L_18:
        /*0070*/ 	.word	index@(_Z22spmm4_full_full_8_1024PKhPKfPfPKiS5_ii)
        /*0074*/ 	.word	0x00000000


	//----- nvinfo : EIATTR_REGCOUNT
	.align		4
.L_19:
        /*0078*/ 	.byte	0x04, 0x2f
        /*007a*/ 	.short	(.L_21 - .L_20)
	.align		4
.L_20:
        /*007c*/ 	.word	index@(_Z19spmm4_full_full_newPKhPKfPfPKiS5_ii)
        /*0080*/ 	.word	0x0000002a


	//----- nvinfo : EIATTR_FRAME_SIZE
	.align		4
.L_21:
        /*0084*/ 	.byte	0x04, 0x11
        /*0086*/ 	.short	(.L_23 - .L_22)
	.align		4
.L_22:
        /*0088*/ 	.word	index@(_Z19spmm4_full_full_newPKhPKfPfPKiS5_ii)
        /*008c*/ 	.word	0x00000810


	//----- nvinfo : EIATTR_REGCOUNT
	.align		4
.L_23:
        /*0090*/ 	.byte	0x04, 0x2f
        /*0092*/ 	.short	(.L_25 - .L_24)
	.align		4
.L_24:
        /*0094*/ 	.word	index@(_Z20spmm4_full_full_new2PKhPKfPfPKiS5_ii)
        /*0098*/ 	.word	0x00000038


	//----- nvinfo : EIATTR_FRAME_SIZE
	.align		4
.L_25:
        /*009c*/ 	.byte	0x04, 0x11
        /*009e*/ 	.short	(.L_27 - .L_26)
	.align		4
.L_26:
        /*00a0*/ 	.word	index@(_Z20spmm4_full_full_new2PKhPKfPfPKiS5_ii)
        /*00a4*/ 	.word	0x00000000


	//----- nvinfo : EIATTR_REGCOUNT
	.align		4
.L_27:
        /*00a8*/ 	.byte	0x04, 0x2f
        /*00aa*/ 	.short	(.L_29 - .L_28)
	.align		4
.L_28:
        /*00ac*/ 	.word	index@(_Z20spmm4_full_full_new3PKhPKfPfPKiS5_ii)
        /*00b0*/ 	.word	0x00000028


	//----- nvinfo : EIATTR_FRAME_SIZE
	.align		4
.L_29:
        /*00b4*/ 	.byte	0x04, 0x11
        /*00b6*/ 	.short	(.L_31 - .L_30)
	.align		4
.L_30:
        /*00b8*/ 	.word	index@(_Z20spmm4_full_full_new3PKhPKfPfPKiS5_ii)
        /*00bc*/ 	.word	0x00000000


	//----- nvinfo : EIATTR_MIN_STACK_SIZE
	.align		4
.L_31:
        /*00c0*/ 	.byte	0x04, 0x12
        /*00c2*/ 	.short	(.L_33 - .L_32)
	.align		4
.L_32:
        /*00c4*/ 	.word	index@(_Z20spmm4_full_full_new3PKhPKfPfPKiS5_ii)
        /*00c8*/ 	.word	0x00000000


	//----- nvinfo : EIATTR_MIN_STACK_SIZE
	.align		4
.L_33:
        /*00cc*/ 	.byte	0x04, 0x12
        /*00ce*/ 	.short	(.L_35 - .L_34)
	.align		4
.L_34:
        /*00d0*/ 	.word	index@(_Z20spmm4_full_full_new2PKhPKfPfPKiS5_ii)
        /*00d4*/ 	.word	0x00000000


	//----- nvinfo : EIATTR_MIN_STACK_SIZE
	.align		4
.L_35:
        /*00d8*/ 	.byte	0x04, 0x12
        /*00da*/ 	.short	(.L_37 - .L_36)
	.align		4
.L_36:
        /*00dc*/ 	.word	index@(_Z19spmm4_full_full_newPKhPKfPfPKiS5_ii)
        /*00e0*/ 	.word	0x00000810


	//----- nvinfo : EIATTR_MIN_STACK_SIZE
	.align		4
.L_37:
        /*00e4*/ 	.byte	0x04, 0x12
        /*00e6*/ 	.short	(.L_39 - .L_38)
	.align		4
.L_38:
        /*00e8*/ 	.word	index@(_Z22spmm4_full_full_8_1024PKhPKfPfPKiS5_ii)
        /*00ec*/ 	.word	0x00000000


	//----- nvinfo : EIATTR_MIN_STACK_SIZE
	.align		4
.L_39:
        /*00f0*/ 	.byte	0x04, 0x12
        /*00f2*/ 	.short	(.L_41 - .L_40)
	.align		4
.L_40:
        /*00f4*/ 	.word	index@(_Z22spmm4_full_full_4_1024PKhPKfPfPKiS5_ii)
        /*00f8*/ 	.word	0x00000000


	//----- nvinfo : EIATTR_MIN_STACK_SIZE
	.align		4
.L_41:
        /*00fc*/ 	.byte	0x04, 0x12
        /*00fe*/ 	.short	(.L_43 - .L_42)
	.align		4
.L_42:
        /*0100*/ 	.word	index@(_Z22spmm4_full_full_2_1024PKhPKfPfPKiS5_ii)
        /*0104*/ 	.word	0x00000000


	//----- nvinfo : EIATTR_MIN_STACK_SIZE
	.align		4
.L_43:
        /*0108*/ 	.byte	0x04, 0x12
        /*010a*/ 	.short	(.L_45 - .L_44)
	.align		4
.L_44:
        /*010c*/ 	.word	index@(_Z22spmm4_full_full_1_1024PKhPKfPfPKiS5_ii)
        /*0110*/ 	.word	0x00000000


	//----- nvinfo : EIATTR_MIN_STACK_SIZE
	.align		4
.L_45:
        /*0114*/ 	.byte	0x04, 0x12
        /*0116*/ 	.short	(.L_47 - .L_46)
	.align		4
.L_46:
        /*0118*/ 	.word	index@(_Z32spmm4_full_full_1_1024_lessthan8PKhPKfPfPKiS5_ii)
        /*011c*/ 	.word	0x00000000
.L_47:


//--------------------- .nv.compat                --------------------------
	.section	.nv.compat,"",@"SHT_CUDA_COMPAT_INFO"
	.align	4
        /*0000*/ 	.byte	0x02, 0x09, 0x00, 0x00, 0x02, 0x02, 0x01, 0x00, 0x02, 0x05, 0x05, 0x00, 0x03, 0x07, 0x01, 0x01
        /*0010*/ 	.byte	0x02, 0x03, 0x00, 0x00, 0x02, 0x06, 0x01, 0x00, 0x04, 0x0b, 0x08, 0x00, 0x09, 0x00, 0x00, 0x00
        /*0020*/ 	.byte	0x00, 0x00, 0x00, 0x00


//--------------------- .nv.info._Z20spmm4_full_full_new3PKhPKfPfPKiS5_ii --------------------------
	.section	.nv.info._Z20spmm4_full_full_new3PKhPKfPfPKiS5_ii,"",@"SHT_CUDA_INFO"
	.sectionflags	@""
	.align	4


	//----- nvinfo : EIATTR_CUDA_API_VERSION
	.align		4
        /*0000*/ 	.byte	0x04, 0x37
        /*0002*/ 	.short	(.L_49 - .L_48)
.L_48:
        /*0004*/ 	.word	0x00000082


	//----- nvinfo : EIATTR_KPARAM_INFO
	.align		4
.L_49:
        /*0008*/ 	.byte	0x04, 0x17
        /*000a*/ 	.short	(.L_51 - .L_50)
.L_50:
        /*000c*/ 	.word	0x00000000
        /*0010*/ 	.short	0x0006
        /*0012*/ 	.short	0x002c
        /*0014*/ 	.byte	0x00, 0xf0, 0x11, 0x00


	//----- nvinfo : EIATTR_KPARAM_INFO
	.align		4
.L_51:
        /*0018*/ 	.byte	0x04, 0x17
        /*001a*/ 	.short	(.L_53 - .L_52)
.L_52:
        /*001c*/ 	.word	0x00000000
        /*0020*/ 	.short	0x0005
        /*0022*/ 	.short	0x0028
        /*0024*/ 	.byte	0x00, 0xf0, 0x11, 0x00


	//----- nvinfo : EIATTR_KPARAM_INFO
	.align		4
.L_53:
        /*0028*/ 	.byte	0x04, 0x17
        /*002a*/ 	.short	(.L_55 - .L_54)
.L_54:
        /*002c*/ 	.word	0x00000000
        /*0030*/ 	.short	0x0004
        /*0032*/ 	.short	0x0020
        /*0034*/ 	.byte	0x00, 0xf5, 0x21, 0x00


	//----- nvinfo : EIATTR_KPARAM_INFO
	.align		4
.L_55:
        /*0038*/ 	.byte	0x04, 0x17
        /*003a*/ 	.short	(.L_57 - .L_56)
.L_56:
        /*003c*/ 	.word	0x00000000
        /*0040*/ 	.short	0x0003
        /*0042*/ 	.short	0x0018
        /*0044*/ 	.byte	0x00, 0xf5, 0x21, 0x00


	//----- nvinfo : EIATTR_KPARAM_INFO
	.align		4
.L_57:
        /*0048*/ 	.byte	0x04, 0x17
        /*004a*/ 	.short	(.L_59 - .L_58)
.L_58:
        /*004c*/ 	.word	0x00000000
        /*0050*/ 	.short	0x0002
        /*0052*/ 	.short	0x0010
        /*0054*/ 	.byte	0x00, 0xf5, 0x21, 0x00


	//----- nvinfo : EIATTR_KPARAM_INFO
	.align		4
.L_59:
        /*0058*/ 	.byte	0x04, 0x17
        /*005a*/ 	.short	(.L_61 - .L_60)
.L_60:
        /*005c*/ 	.word	0x00000000
        /*0060*/ 	.short	0x0001
        /*0062*/ 	.short	0x0008
        /*0064*/ 	.byte	0x00, 0xf5, 0x21, 0x00


	//----- nvinfo : EIATTR_KPARAM_INFO
	.align		4
.L_61:
        /*0068*/ 	.byte	0x04, 0x17
        /*006a*/ 	.short	(.L_63 - .L_62)
.L_62:
        /*006c*/ 	.word	0x00000000
        /*0070*/ 	.short	0x0000
        /*0072*/ 	.short	0x0000
        /*0074*/ 	.byte	0x00, 0xf5, 0x21, 0x00


	//----- nvinfo : EIATTR_SPARSE_MMA_MASK
	.align		4
.L_63:
        /*0078*/ 	.byte	0x03, 0x50
        /*007a*/ 	.short	0x0000


	//----- nvinfo : EIATTR_MAXREG_COUNT
	.align		4
        /*007c*/ 	.byte	0x03, 0x1b
        /*007e*/ 	.short	0x00ff


	//----- nvinfo : EIATTR_MERCURY_ISA_VERSION
	.align		4
        /*0080*/ 	.byte	0x03, 0x5f
        /*0082*/ 	.short	0x0101


	//----- nvinfo : EIATTR_COOP_GROUP_MASK_REGIDS
	.align		4
        /*0084*/ 	.byte	0x04, 0x29
        /*0086*/ 	.short	(.L_65 - .L_64)


	//   ....[0]....
.L_64:
        /*0088*/ 	.word	0xffffffff


	//   ....[1]....
        /*008c*/ 	.word	0xffffffff


	//   ....[2]....
        /*0090*/ 	.word	0xffffffff


	//   ....[3]....
        /*0094*/ 	.word	0xffffffff


	//   ....[4]....
        /*0098*/ 	.word	0xffffffff


	//   ....[5]....
        /*009c*/ 	.word	0xffffffff


	//   ....[6]....
        /*00a0*/ 	.word	0xffffffff


	//   ....[7]....
        /*00a4*/ 	.word	0xffffffff


	//   ....[8]....
        /*00a8*/ 	.word	0xffffffff


	//   ....[9]....
        /*00ac*/ 	.word	0xffffffff


	//   ....[10]....
        /*00b0*/ 	.word	0xffffffff


	//   ....[11]....
        /*00b4*/ 	.word	0xffffffff


	//   ....[12]....
        /*00b8*/ 	.word	0xffffffff


	//   ....[13]....
        /*00bc*/ 	.word	0xffffffff


	//   ....[14]....
        /*00c0*/ 	.word	0xffffffff


	//   ....[15]....
        /*00c4*/ 	.word	0xffffffff


	//   ....[16]....
        /*00c8*/ 	.word	0x0500000e


	//   ....[17]....
        /*00cc*/ 	.word	0x0500000e


	//   ....[18]....
        /*00d0*/ 	.word	0x0500000e


	//   ....[19]....
        /*00d4*/ 	.word	0x0500000e


	//   ....[20]....
        /*00d8*/ 	.word	0x0500000e


	//   ....[21]....
        /*00dc*/ 	.word	0x0500000e


	//   ....[22]....
        /*00e0*/ 	.word	0x0500000e


	//   ....[23]....
        /*00e4*/ 	.word	0x0500000e


	//   ....[24]....
        /*00e8*/ 	.word	0x0500000e


	//   ....[25]....
        /*00ec*/ 	.word	0x0500000e


	//   ....[26]....
        /*00f0*/ 	.word	0x0500000e


	//   ....[27]....
        /*00f4*/ 	.word	0x0500000e


	//   ....[28]....
        /*00f8*/ 	.word	0x0500000e


	//   ....[29]....
        /*00fc*/ 	.word	0x0500000e


	//   ....[30]....
        /*0100*/ 	.word	0x0500000e


	//   ....[31]....
        /*0104*/ 	.word	0x0500000e


	//----- nvinfo : EIATTR_COOP_GROUP_INSTR_OFFSETS
	.align		4
.L_65:
        /*0108*/ 	.byte	0x04, 0x28
        /*010a*/ 	.short	(.L_67 - .L_66)


	//   ....[0]....
.L_66:
        /*010c*/ 	.word	0x00000860


	//   ....[1]....
        /*0110*/ 	.word	0x00000880


	//   ....[2]....
        /*0114*/ 	.word	0x00000890


	//   ....[3]....
        /*0118*/ 	.word	0x000008a0


	//   ....[4]....
        /*011c*/ 	.word	0x000008b0


	//   ....[5]....
        /*0120*/ 	.word	0x000008c0


	//   ....[6]....
        /*0124*/ 	.word	0x000008d0


	//   ....[7]....
        /*0128*/ 	.word	0x000008e0


	//   ....[8]....
        /*012c*/ 	.word	0x000008f0


	//   ....[9]....
        /*0130*/ 	.word	0x00000900


	//   ....[10]....
        /*0134*/ 	.word	0x00000910


	//   ....[11]....
        /*0138*/ 	.word	0x00000920


	//   ....[12]....
        /*013c*/ 	.word	0x00000930


	//   ....[13]....
        /*0140*/ 	.word	0x00000940


	//   ....[14]....
        /*0144*/ 	.word	0x00000950


	//   ....[15]....
        /*0148*/ 	.word	0x00000960


	//   ....[16]....
        /*014c*/ 	.word	0x000020b0


	//   ....[17]....
        /*0150*/ 	.word	0x00002130


	//   ....[18]....
        /*0154*/ 	.word	0x00002180


	//   ....[19]....
        /*0158*/ 	.word	0x000021d0


	//   ....[20]....
        /*015c*/ 	.word	0x00002230


	//   ....[21]....
        /*0160*/ 	.word	0x00002280


	//   ....[22]....
        /*0164*/ 	.word	0x000022d0


	//   ....[23]....
        /*0168*/ 	.word	0x00002320


	//   ....[24]....
        /*016c*/ 	.word	0x00002380


	//   ....[25]....
        /*0170*/ 	.word	0x000023d0


	//   ....[26]....
        /*0174*/ 	.word	0x00002420


	//   ....[27]....
        /*0178*/ 	.word	0x00002470


	//   ....[28]....
        /*017c*/ 	.word	0x000024d0


	//   ....[29]....
        /*0180*/ 	.word	0x00002520


	//   ....[30]....
        /*0184*/ 	.word	0x00002570


	//   ....[31]....
        /*0188*/ 	.word	0x000025c0


	//----- nvinfo : EIATTR_VRC_CTA_INIT_COUNT
	.align		4
.L_67:
        /*018c*/ 	.byte	0x02, 0x4a
	.zero		1
	.zero		1


	//----- nvinfo : EIATTR_EXIT_INSTR_OFFSETS
	.align		4
        /*0190*/ 	.byte	0x04, 0x1c
        /*0192*/ 	.short	(.L_69 - .L_68)


	//   ....[0]....
.L_68:
        /*0194*/ 	.word	0x00000370


	//   ....[1]....
        /*0198*/ 	.word	0x00002010


	//   ....[2]....
        /*019c*/ 	.word	0x00002030


	//----- nvinfo : EIATTR_CRS_STACK_SIZE
	.align		4
.L_69:
        /*01a0*/ 	.byte	0x04, 0x1e
        /*01a2*/ 	.short	(.L_71 - .L_70)
.L_70:
        /*01a4*/ 	.word	0x00000000


	//----- nvinfo : EIATTR_CBANK_PARAM_SIZE
	.align		4
.L_71:
        /*01a8*/ 	.byte	0x03, 0x19
        /*01aa*/ 	.short	0x0030


	//----- nvinfo : EIATTR_PARAM_CBANK
	.align		4
        /*01ac*/ 	.byte	0x04, 0x0a
        /*01ae*/ 	.short	(.L_73 - .L_72)
	.align		4
.L_72:
        /*01b0*/ 	.word	index@(.nv.constant0._Z20spmm4_full_full_new3PKhPKfPfPKiS5_ii)
        /*01b4*/ 	.short	0x0380
        /*01b6*/ 	.short	0x0030


	//----- nvinfo : EIATTR_SW_WAR
	.align		4
.L_73:
        /*01b8*/ 	.byte	0x04, 0x36
        /*01ba*/ 	.short	(.L_75 - .L_74)
.L_74:
        /*01bc*/ 	.word	0x00000008
.L_75:


//--------------------- .nv.info._Z20spmm4_full_full_new2PKhPKfPfPKiS5_ii --------------------------
	.section	.nv.info._Z20spmm4_full_full_new2PKhPKfPfPKiS5_ii,"",@"SHT_CUDA_INFO"
	.sectionflags	@""
	.align	4


	//----- nvinfo : EIATTR_CUDA_API_VERSION
	.align		4
        /*0000*/ 	.byte	0x04, 0x37
        /*0002*/ 	.short	(.L_77 - .L_76)
.L_76:
        /*0004*/ 	.word	0x00000082


	//----- nvinfo : EIATTR_KPARAM_INFO
	.align		4
.L_77:
        /*0008*/ 	.byte	0x04, 0x17
        /*000a*/ 	.short	(.L_79 - .L_78)
.L_78:
        /*000c*/ 	.word	0x00000000
        /*0010*/ 	.short	0x0006
        /*0012*/ 	.short	0x002c
        /*0014*/ 	.byte	0x00, 0xf0, 0x11, 0x00


	//----- nvinfo : EIATTR_KPARAM_INFO
	.align		4
.L_79:
        /*0018*/ 	.byte	0x04, 0x17
        /*001a*/ 	.short	(.L_81 - .L_80)
.L_80:
        /*001c*/ 	.word	0x00000000
        /*0020*/ 	.short	0x0005
        /*0022*/ 	.short	0x0028
        /*0024*/ 	.byte	0x00, 0xf0, 0x11, 0x00


	//----- nvinfo : EIATTR_KPARAM_INFO
	.align		4
.L_81:
        /*0028*/ 	.byte	0x04, 0x17
        /*002a*/ 	.short	(.L_83 - .L_82)
.L_82:
        /*002c*/ 	.word	0x00000000
        /*0030*/ 	.short	0x0004
        /*0032*/ 	.short	0x0020
        /*0034*/ 	.byte	0x00, 0xf5, 0x21, 0x00


	//----- nvinfo : EIATTR_KPARAM_INFO
	.align		4
.L_83:
        /*0038*/ 	.byte	0x04, 0x17
        /*003a*/ 	.short	(.L_85 - .L_84)
.L_84:
        /*003c*/ 	.word	0x00000000
        /*0040*/ 	.short	0x0003
        /*0042*/ 	.short	0x0018
        /*0044*/ 	.byte	0x00, 0xf5, 0x21, 0x00


	//----- nvinfo : EIATTR_KPARAM_INFO
	.align		4
.L_85:
        /*0048*/ 	.byte	0x04, 0x17
        /*004a*/ 	.short	(.L_87 - .L_86)
.L_86:
        /*004c*/ 	.word	0x00000000
        /*0050*/ 	.short	0x0002
        /*0052*/ 	.short	0x0010
        /*0054*/ 	.byte	0x00, 0xf5, 0x21, 0x00


	//----- nvinfo : EIATTR_KPARAM_INFO
	.align		4
.L_87:
        /*0058*/ 	.byte	0x04, 0x17
        /*005a*/ 	.short	(.L_89 - .L_88)
.L_88:
        /*005c*/ 	.word	0x00000000
        /*0060*/ 	.short	0x0001
        /*0062*/ 	.short	0x0008
        /*0064*/ 	.byte	0x00, 0xf5, 0x21, 0x00


	//----- nvinfo : EIATTR_KPARAM_INFO
	.align		4
.L_89:
        /*0068*/ 	.byte	0x04, 0x17
        /*006a*/ 	.short	(.L_91 - .L_90)
.L_90:
        /*006c*/ 	.word	0x00000000
        /*0070*/ 	.short	0x0000
        /*0072*/ 	.short	0x0000
        /*0074*/ 	.byte	0x00, 0xf5, 0x21, 0x00


	//----- nvinfo : EIATTR_SPARSE_MMA_MASK
	.align		4
.L_91:
        /*0078*/ 	.byte	0x03, 0x50
        /*007a*/ 	.short	0x0000


	//----- nvinfo : EIATTR_MAXREG_COUNT
	.align		4
        /*007c*/ 	.byte	0x03, 0x1b
        /*007e*/ 	.short	0x00ff


	//----- nvinfo : EIATTR_MERCURY_ISA_VERSION
	.align		4
        /*0080*/ 	.byte	0x03, 0x5f
        /*0082*/ 	.short	0x0101


	//----- nvinfo : EIATTR_COOP_GROUP_MASK_REGIDS
	.align		4
        /*0084*/ 	.byte	0x04, 0x29
        /*0086*/ 	.short	(.L_93 - .L_92)


	//   ....[0]....
.L_92:
        /*0088*/ 	.word	0xffffffff


	//   ....[1]....
        /*008c*/ 	.word	0xffffffff


	//   ....[2]....
        /*0090*/ 	.word	0xffffffff


	//   ....[3]....
        /*0094*/ 	.word	0xffffffff


	//   ....[4]....
        /*0098*/ 	.word	0xffffffff


	//   ....[5]....
        /*009c*/ 	.word	0xffffffff


	//   ....[6]....
        /*00a0*/ 	.word	0xffffffff


	//   ....[7]....
        /*00a4*/ 	.word	0xffffffff


	//   ....[8]....
        /*00a8*/ 	.word	0xffffffff


	//   ....[9]....
        /*00ac*/ 	.word	0xffffffff


	//   ....[10]....
        /*00b0*/ 	.word	0xffffffff


	//   ....[11]....
        /*00b4*/ 	.word	0xffffffff


	//   ....[12]....
        /*00b8*/ 	.word	0xffffffff


	//   ....[13]....
        /*00bc*/ 	.word	0xffffffff


	//   ....[14]....
        /*00c0*/ 	.word	0xffffffff


	//   ....[15]....
        /*00c4*/ 	.word	0xffffffff


	//   ....[16]....
        /*00c8*/ 	.word	0xffffffff


	//   ....[17]....
        /*00cc*/ 	.word	0xffffffff


	//   ....[18]....
        /*00d0*/ 	.word	0xffffffff


	//   ....[19]....
        /*00d4*/ 	.word	0xffffffff


	//   ....[20]....
        /*00d8*/ 	.word	0xffffffff


	//   ....[21]....
        /*00dc*/ 	.word	0xffffffff


	//   ....[22]....
        /*00e0*/ 	.word	0xffffffff


	//   ....[23]....
        /*00e4*/ 	.word	0xffffffff


	//   ....[24]....
        /*00e8*/ 	.word	0xffffffff


	//   ....[25]....
        /*00ec*/ 	.word	0xffffffff


	//   ....[26]....
        /*00f0*/ 	.word	0xffffffff


	//   ....[27]....
        /*00f4*/ 	.word	0xffffffff


	//   ....[28]....
        /*00f8*/ 	.word	0xffffffff


	//   ....[29]....
        /*00fc*/ 	.word	0xffffffff


	//   ....[30]....
        /*0100*/ 	.word	0xffffffff


	//   ....[31]....
        /*0104*/ 	.word	0xffffffff


	//   ....[32]....
        /*0108*/ 	.word	0x0500001a


	//   ....[33]....
        /*010c*/ 	.word	0x0500001a


	//   ....[34]....
        /*0110*/ 	.word	0x0500001a


	//   ....[35]....
        /*0114*/ 	.word	0x0500001a


	//   ....[36]....
        /*0118*/ 	.word	0x0500001a


	//   ....[37]....
        /*011c*/ 	.word	0x0500001a


	//   ....[38]....
        /*0120*/ 	.word	0x0500001a


	//   ....[39]....
        /*0124*/ 	.word	0x0500001a


	//   ....[40]....
        /*0128*/ 	.word	0x0500001a


	//   ....[41]....
        /*012c*/ 	.word	0x0500001a


	//   ....[42]....
        /*0130*/ 	.word	0x0500001a


	//   ....[43]....
        /*0134*/ 	.word	0x0500001a


	//   ....[44]....
        /*0138*/ 	.word	0x0500001a


	//   ....[45]....
        /*013c*/ 	.word	0x0500001a


	//   ....[46]....
        /*0140*/ 	.word	0x0500001a


	//   ....[47]....
        /*0144*/ 	.word	0x0500001a


	//   ....[48]....
        /*0148*/ 	.word	0x0500001a


	//   ....[49]....
        /*014c*/ 	.word	0x0500001a


	//   ....[50]....
        /*0150*/ 	.word	0x0500001a


	//   ....[51]....
        /*0154*/ 	.word	0x0500001a


	//   ....[52]....
        /*0158*/ 	.word	0x0500001a


	//   ....[53]....
        /*015c*/ 	.word	0x0500001a


	//   ....[54]....
        /*0160*/ 	.word	0x0500001a


	//   ....[55]....
        /*0164*/ 	.word	0x0500001a


	//   ....[56]....
        /*0168*/ 	.word	0x0500001a


	//   ....[57]....
        /*016c*/ 	.word	0x0500001a


	//   ....[58]....
        /*0170*/ 	.word	0x0500001a


	//   ....[59]....
        /*0174*/ 	.word	0x0500001a


	//   ....[60]....
        /*0178*/ 	.word	0x0500001a


	//   ....[61]....
        /*017c*/ 	.word	0x0500001a


	//   ....[62]....
        /*0180*/ 	.word	0x0500001a


	//   ....[63]....
        /*0184*/ 	.word	0x0500001a


	//----- nvinfo : EIATTR_COOP_GROUP_INSTR_OFFSETS
	.align		4
.L_93:
        /*0188*/ 	.byte	0x04, 0x28
        /*018a*/ 	.short	(.L_95 - .L_94)


	//   ....[0]....
.L_94:
        /*018c*/ 	.word	0x00000810


	//   ....[1]....
        /*0190*/ 	.word	0x00000840


	//   ....[2]....
        /*0194*/ 	.word	0x00000870


	//   ....[3]....
        /*0198*/ 	.word	0x000008a0


	//   ....[4]....
        /*019c*/ 	.word	0x000008b0


	//   ....[5]....
        /*01a0*/ 	.word	0x000008c0


	//   ....[6]....
        /*01a4*/ 	.word	0x000008d0


	//   ....[7]....
        /*01a8*/ 	.word	0x000008e0


	//   ....[8]....
        /*01ac*/ 	.word	0x000008f0


	//   ....[9]....
        /*01b0*/ 	.word	0x00000900


	//   ....[10]....
        /*01b4*/ 	.word	0x00000910


	//   ....[11]....
        /*01b8*/ 	.word	0x00000920


	//   ....[12]....
        /*01bc*/ 	.word	0x00000930


	//   ....[13]....
        /*01c0*/ 	.word	0x00000940


	//   ....[14]....
        /*01c4*/ 	.word	0x00000950


	//   ....[15]....
        /*01c8*/ 	.word	0x00000960


	//   ....[16]....
        /*01cc*/ 	.word	0x00000970


	//   ....[17]....
        /*01d0*/ 	.word	0x00000980


	//   ....[18]....
        /*01d4*/ 	.word	0x00000990


	//   ....[19]....
        /*01d8*/ 	.word	0x000009a0


	//   ....[20]....
        /*01dc*/ 	.word	0x000009b0


	//   ....[21]....
        /*01e0*/ 	.word	0x000009c0


	//   ....[22]....
        /*01e4*/ 	.word	0x000009d0


	//   ....[23]....
        /*01e8*/ 	.word	0x000009e0


	//   ....[24]....
        /*01ec*/ 	.word	0x000009f0


	//   ....[25]....
        /*01f0*/ 	.word	0x00000a00


	//   ....[26]....
        /*01f4*/ 	.word	0x00000a10


	//   ....[27]....
        /*01f8*/ 	.word	0x00000a20


	//   ....[28]....
        /*01fc*/ 	.word	0x00000a30


	//   ....[29]....
        /*0200*/ 	.word	0x00000a40


	//   ....[30]....
        /*0204*/ 	.word	0x00000a50


	//   ....[31]....
        /*0208*/ 	.word	0x00000a60


	//   ....[32]....
        /*020c*/ 	.word	0x00002600


	//   ....[33]....
        /*0210*/ 	.word	0x000026a0


	//   ....[34]....
        /*0214*/ 	.word	0x00002740


	//   ....[35]....
        /*0218*/ 	.word	0x00002790


	//   ....[36]....
        /*021c*/ 	.word	0x000027e0


	//   ....[37]....
        /*0220*/ 	.word	0x00002830


	//   ....[38]....
        /*0224*/ 	.word	0x00002880


	//   ....[39]....
        /*0228*/ 	.word	0x000028d0


	//   ....[40]....
        /*022c*/ 	.word	0x00002930


	//   ....[41]....
        /*0230*/ 	.word	0x00002980


	//   ....[42]....
        /*0234*/ 	.word	0x000029d0


	//   ....[43]....
        /*0238*/ 	.word	0x00002a20


	//   ....[44]....
        /*023c*/ 	.word	0x00002a70


	//   ....[45]....
        /*0240*/ 	.word	0x00002ac0


	//   ....[46]....
        /*0244*/ 	.word	0x00002b10


	//   ....[47]....
        /*0248*/ 	.word	0x00002b60


	//   ....[48]....
        /*024c*/ 	.word	0x00002bc0


	//   ....[49]....
        /*0250*/ 	.word	0x00002c10


	//   ....[50]....
        /*0254*/ 	.word	0x00002c60


	//   ....[51]....
        /*0258*/ 	.word	0x00002cb0


	//   ....[52]....
        /*025c*/ 	.word	0x00002d00


	//   ....[53]....
        /*0260*/ 	.word	0x00002d50


	//   ....[54]....
        /*0264*/ 	.word	0x00002da0


	//   ....[55]....
        /*0268*/ 	.word	0x00002df0


	//   ....[56]....
        /*026c*/ 	.word	0x00002e50


	//   ....[57]....
        /*0270*/ 	.word	0x00002ea0


	//   ....[58]....
        /*0274*/ 	.word	0x00002ef0


	//   ....[59]....
        /*0278*/ 	.word	0x00002f40


	//   ....[60]....
        /*027c*/ 	.word	0x00002f90


	//   ....[61]....
        /*0280*/ 	.word	0x00002fe0


	//   ....[62]....
        /*0284*/ 	.word	0x00003030


	//   ....[63]....
        /*0288*/ 	.word	0x00003080


	//----- nvinfo : EIATTR_VRC_CTA_INIT_COUNT
	.align		4
.L_95:
        /*028c*/ 	.byte	0x02, 0x4a
	.zero		1
	.zero		1


	//----- nvinfo : EIATTR_EXIT_INSTR_OFFSETS
	.align		4
        /*0290*/ 	.byte	0x04, 0x1c
        /*0292*/ 	.short	(.L_97 - .L_96)


	//   ....[0]....
.L_96:
        /*0294*/ 	.word	0x00000330


	//   ....[1]....
        /*0298*/ 	.word	0x00002580


	//   ....[2]....
        /*029c*/ 	.word	0x000025a0


	//----- nvinfo : EIATTR_CRS_STACK_SIZE
	.align		4
.L_97:
        /*02a0*/ 	.byte	0x04, 0x1e
        /*02a2*/ 	.short	(.L_99 - .L_98)
.L_98:
        /*02a4*/ 	.word	0x00000000


	//----- nvinfo : EIATTR_CBANK_PARAM_SIZE
	.align		4
.L_99:
        /*02a8*/ 	.byte	0x03, 0x19
        /*02aa*/ 	.short	0x0030


	//----- nvinfo : EIATTR_PARAM_CBANK
	.align		4
        /*02ac*/ 	.byte	0x04, 0x0a
        /*02ae*/ 	.short	(.L_101 - .L_100)
	.align		4
.L_100:
        /*02b0*/ 	.word	index@(.nv.constant0._Z20spmm4_full_full_new2PKhPKfPfPKiS5_ii)
        /*02b4*/ 	.short	0x0380
        /*02b6*/ 	.short	0x0030


	//----- nvinfo : EIATTR_SW_WAR
	.align		4
.L_101:
        /*02b8*/ 	.byte	0x04, 0x36
        /*02ba*/ 	.short	(.L_103 - .L_102)
.L_102:
        /*02bc*/ 	.word	0x00000008
.L_103:


//--------------------- .nv.info._Z19spmm4_full_full_newPKhPKfPfPKiS5_ii --------------------------
	.section	.nv.info._Z19spmm4_full_full_newPKhPKfPfPKiS5_ii,"",@"SHT_CUDA_INFO"
	.sectionflags	@""
	.align	4


	//----- nvinfo : EIATTR_CUDA_API_VERSION
	.align		4
        /*0000*/ 	.byte	0x04, 0x37
        /*0002*/ 	.short	(.L_105 - .L_104)
.L_104:
        /*0004*/ 	.word	0x00000082


	//----- nvinfo : EIATTR_KPARAM_INFO
	.align		4
.L_105:
        /*0008*/ 	.byte	0x04, 0x17
        /*000a*/ 	.short	(.L_107 - .L_106)
.L_106:
        /*000c*/ 	.word	0x00000000
        /*0010*/ 	.short	0x0006
        /*0012*/ 	.short	0x002c
        /*0014*/ 	.byte	0x00, 0xf0, 0x11, 0x00


	//----- nvinfo : EIATTR_KPARAM_INFO
	.align		4
.L_107:
        /*0018*/ 	.byte	0x04, 0x17
        /*001a*/ 	.short	(.L_109 - .L_108)
.L_108:
        /*001c*/ 	.word	0x00000000
        /*0020*/ 	.short	0x0005
        /*0022*/ 	.short	0x0028
        /*0024*/ 	.byte	0x00, 0xf0, 0x11, 0x00


	//----- nvinfo : EIATTR_KPARAM_INFO
	.align		4
.L_109:
        /*0028*/ 	.byte	0x04, 0x17
        /*002a*/ 	.short	(.L_111 - .L_110)
.L_110:
        /*002c*/ 	.word	0x00000000
        /*0030*/ 	.short	0x0004
        /*0032*/ 	.short	0x0020
        /*0034*/ 	.byte	0x00, 0xf5, 0x21, 0x00


	//----- nvinfo : EIATTR_KPARAM_INFO
	.align		4
.L_111:
        /*0038*/ 	.byte	0x04, 0x17
        /*003a*/ 	.short	(.L_113 - .L_112)
.L_112:
        /*003c*/ 	.word	0x00000000
        /*0040*/ 	.short	0x0003
        /*0042*/ 	.short	0x0018
        /*0044*/ 	.byte	0x00, 0xf5, 0x21, 0x00


	//----- nvinfo : EIATTR_KPARAM_INFO
	.align		4
.L_113:
        /*0048*/ 	.byte	0x04, 0x17
        /*004a*/ 	.short	(.L_115 - .L_114)
.L_114:
        /*004c*/ 	.word	0x00000000
        /*0050*/ 	.short	0x0002
        /*0052*/ 	.short	0x0010
        /*0054*/ 	.byte	0x00, 0xf5, 0x21, 0x00


	//----- nvinfo : EIATTR_KPARAM_INFO
	.align		4
.L_115:
        /*0058*/ 	.byte	0x04, 0x17
        /*005a*/ 	.short	(.L_117 - .L_116)
.L_116:
        /*005c*/ 	.word	0x00000000
        /*0060*/ 	.short	0x0001
        /*0062*/ 	.short	0x0008
        /*0064*/ 	.byte	0x00, 0xf5, 0x21, 0x00


	//----- nvinfo : EIATTR_KPARAM_INFO
	.align		4
.L_117:
        /*0068*/ 	.byte	0x04, 0x17
        /*006a*/ 	.short	(.L_119 - .L_118)
.L_118:
        /*006c*/ 	.word	0x00000000
        /*0070*/ 	.short	0x0000
        /*0072*/ 	.short	0x0000
        /*0074*/ 	.byte	0x00, 0xf5, 0x21, 0x00


	//----- nvinfo : EIATTR_SPARSE_MMA_MASK
	.align		4
.L_119:
        /*0078*/ 	.byte	0x03, 0x50
        /*007a*/ 	.short	0x0000


	//----- nvinfo : EIATTR_MAXREG_COUNT
	.align		4
        /*007c*/ 	.byte	0x03, 0x1b
        /*007e*/ 	.short	0x00ff


	//----- nvinfo : EIATTR_MERCURY_ISA_VERSION
	.align		4
        /*0080*/ 	.byte	0x03, 0x5f
        /*0082*/ 	.short	0x0101


	//----- nvinfo : EIATTR_COOP_GROUP_MASK_REGIDS
	.align		4
        /*0084*/ 	.byte	0x04, 0x29
        /*0086*/ 	.short	(.L_121 - .L_120)


	//   ....[0]....
.L_120:
        /*0088*/ 	.word	0xffffffff


	//   ....[1]....
        /*008c*/ 	.word	0xffffffff


	//   ....[2]....
        /*0090*/ 	.word	0xffffffff


	//   ....[3]....
        /*0094*/ 	.word	0xffffffff


	//   ....[4]....
        /*0098*/ 	.word	0xffffffff


	//   ....[5]....
        /*009c*/ 	.word	0xffffffff


	//   ....[6]....
        /*00a0*/ 	.word	0xffffffff


	//   ....[7]....
        /*00a4*/ 	.word	0xffffffff


	//   ....[8]....
        /*00a8*/ 	.word	0xffffffff


	//   ....[9]....
        /*00ac*/ 	.word	0xffffffff


	//   ....[10]....
        /*00b0*/ 	.word	0xffffffff


	//   ....[11]....
        /*00b4*/ 	.word	0xffffffff


	//   ....[12]....
        /*00b8*/ 	.word	0xffffffff


	//   ....[13]....
        /*00bc*/ 	.word	0xffffffff


	//   ....[14]....
        /*00c0*/ 	.word	0xffffffff


	//   ....[15]....
        /*00c4*/ 	.word	0xffffffff


	//   ....[16]....
        /*00c8*/ 	.word	0xffffffff


	//   ....[17]....
        /*00cc*/ 	.word	0xffffffff


	//   ....[18]....
        /*00d0*/ 	.word	0xffffffff


	//   ....[19]....
        /*00d4*/ 	.word	0xffffffff


	//   ....[20]....
        /*00d8*/ 	.word	0xffffffff


	//   ....[21]....
        /*00dc*/ 	.word	0xffffffff


	//   ....[22]....
        /*00e0*/ 	.word	0xffffffff


	//   ....[23]....
        /*00e4*/ 	.word	0xffffffff


	//   ....[24]....
        /*00e8*/ 	.word	0xffffffff


	//   ....[25]....
        /*00ec*/ 	.word	0xffffffff


	//   ....[26]....
        /*00f0*/ 	.word	0xffffffff


	//   ....[27]....
        /*00f4*/ 	.word	0xffffffff


	//   ....[28]....
        /*00f8*/ 	.word	0xffffffff


	//   ....[29]....
        /*00fc*/ 	.word	0xffffffff


	//   ....[30]....
        /*0100*/ 	.word	0xffffffff


	//   ....[31]....
        /*0104*/ 	.word	0xffffffff


	//   ....[32]....
        /*0108*/ 	.word	0xffffffff


	//   ....[33]....
        /*010c*/ 	.word	0xffffffff


	//   ....[34]....
        /*0110*/ 	.word	0xffffffff


	//   ....[35]....
        /*0114*/ 	.word	0xffffffff


	//   ....[36]....
        /*0118*/ 	.word	0xffffffff


	//   ....[37]....
        /*011c*/ 	.word	0xffffffff


	//   ....[38]....
        /*0120*/ 	.word	0xffffffff


	//   ....[39]....
        /*0124*/ 	.word	0xffffffff


	//   ....[40]....
        /*0128*/ 	.word	0xffffffff


	//   ....[41]....
        /*012c*/ 	.word	0xffffffff


	//   ....[42]....
        /*0130*/ 	.word	0xffffffff


	//   ....[43]....
        /*0134*/ 	.word	0xffffffff


	//   ....[44]....
        /*0138*/ 	.word	0xffffffff


	//   ....[45]....
        /*013c*/ 	.word	0xffffffff


	//   ....[46]....
        /*0140*/ 	.word	0xffffffff


	//   ....[47]....
        /*0144*/ 	.word	0xffffffff


	//   ....[48]....
        /*0148*/ 	.word	0xffffffff


	//   ....[49]....
        /*014c*/ 	.word	0xffffffff


	//   ....[50]....
        /*0150*/ 	.word	0xffffffff


	//   ....[51]....
        /*0154*/ 	.word	0xffffffff


	//   ....[52]....
        /*0158*/ 	.word	0xffffffff


	//   ....[53]....
        /*015c*/ 	.word	0xffffffff


	//   ....[54]....
        /*0160*/ 	.word	0xffffffff


	//   ....[55]....
        /*0164*/ 	.word	0xffffffff


	//   ....[56]....
        /*0168*/ 	.word	0xffffffff


	//   ....[57]....
        /*016c*/ 	.word	0xffffffff


	//   ....[58]....
        /*0170*/ 	.word	0xffffffff


	//   ....[59]....
        /*0174*/ 	.word	0xffffffff


	//   ....[60]....
        /*0178*/ 	.word	0xffffffff


	//   ....[61]....
        /*017c*/ 	.word	0xffffffff


	//   ....[62]....
        /*0180*/ 	.word	0xffffffff


	//   ....[63]....
        /*0184*/ 	.word	0xffffffff


	//   ....[64]....
        /*0188*/ 	.word	0xffffffff


	//   ....[65]....
        /*018c*/ 	.word	0xffffffff


	//   ....[66]....
        /*0190*/ 	.word	0xffffffff


	//   ....[67]....
        /*0194*/ 	.word	0xffffffff


	//   ....[68]....
        /*0198*/ 	.word	0xffffffff


	//   ....[69]....
        /*019c*/ 	.word	0xffffffff


	//   ....[70]....
        /*01a0*/ 	.word	0xffffffff


	//   ....[71]....
        /*01a4*/ 	.word	0xffffffff


	//   ....[72]....
        /*01a8*/ 	.word	0xffffffff


	//   ....[73]....
        /*01ac*/ 	.word	0xffffffff


	//   ....[74]....
        /*01b0*/ 	.word	0xffffffff


	//   ....[75]....
        /*01b4*/ 	.word	0xffffffff


	//   ....[76]....
        /*01b8*/ 	.word	0xffffffff


	//   ....[77]....
        /*01bc*/ 	.word	0xffffffff


	//   ....[78]....
        /*01c0*/ 	.word	0xffffffff


	//   ....[79]....
        /*01c4*/ 	.word	0xffffffff


	//   ....[80]....
        /*01c8*/ 	.word	0xffffffff


	//   ....[81]....
        /*01cc*/ 	.word	0xffffffff


	//   ....[82]....
        /*01d0*/ 	.word	0xffffffff


	//   ....[83]....
        /*01d4*/ 	.word	0xffffffff


	//   ....[84]....
        /*01d8*/ 	.word	0xffffffff


	//   ....[85]....
        /*01dc*/ 	.word	0xffffffff


	//   ....[86]....
        /*01e0*/ 	.word	0xffffffff


	//   ....[87]....
        /*01e4*/ 	.word	0xffffffff


	//   ....[88]....
        /*01e8*/ 	.word	0xffffffff


	//   ....[89]....
        /*01ec*/ 	.word	0xffffffff


	//   ....[90]....
        /*01f0*/ 	.word	0xffffffff


	//   ....[91]....
        /*01f4*/ 	.word	0xffffffff


	//   ....[92]....
        /*01f8*/ 	.word	0xffffffff


	//   ....[93]....
        /*01fc*/ 	.word	0xffffffff


	//   ....[94]....
        /*0200*/ 	.word	0xffffffff


	//   ....[95]....
        /*0204*/ 	.word	0xffffffff


	//   ....[96]....
        /*0208*/ 	.word	0xffffffff


	//   ....[97]....
        /*020c*/ 	.word	0xffffffff


	//   ....[98]....
        /*0210*/ 	.word	0xffffffff


	//   ....[99]....
        /*0214*/ 	.word	0xffffffff


	//   ....[100]....
        /*0218*/ 	.word	0xffffffff


	//   ....[101]....
        /*021c*/ 	.word	0xffffffff


	//   ....[102]....
        /*0220*/ 	.word	0xffffffff


	//   ....[103]....
        /*0224*/ 	.word	0xffffffff


	//   ....[104]....
        /*0228*/ 	.word	0xffffffff


	//   ....[105]....
        /*022c*/ 	.word	0xffffffff


	//   ....[106]....
        /*0230*/ 	.word	0xffffffff


	//   ....[107]....
        /*0234*/ 	.word	0xffffffff


	//   ....[108]....
        /*0238*/ 	.word	0xffffffff


	//   ....[109]....
        /*023c*/ 	.word	0xffffffff


	//   ....[110]....
        /*0240*/ 	.word	0xffffffff


	//   ....[111]....
        /*0244*/ 	.word	0xffffffff


	//   ....[112]....
        /*0248*/ 	.word	0xffffffff


	//   ....[113]....
        /*024c*/ 	.word	0xffffffff


	//   ....[114]....
        /*0250*/ 	.word	0xffffffff


	//   ....[115]....
        /*0254*/ 	.word	0xffffffff


	//   ....[116]....
        /*0258*/ 	.word	0xffffffff


	//   ....[117]....
        /*025c*/ 	.word	0xffffffff


	//   ....[118]....
        /*0260*/ 	.word	0xffffffff


	//   ....[119]....
        /*0264*/ 	.word	0xffffffff


	//   ....[120]....
        /*0268*/ 	.word	0xffffffff


	//   ....[121]....
        /*026c*/ 	.word	0xffffffff


	//   ....[122]....
        /*0270*/ 	.word	0xffffffff


	//   ....[123]....
        /*0274*/ 	.word	0xffffffff


	//   ....[124]....
        /*0278*/ 	.word	0xffffffff


	//   ....[125]....
        /*027c*/ 	.word	0xffffffff


	//   ....[126]....
        /*0280*/ 	.word	0xffffffff


	//   ....[127]....
        /*0284*/ 	.word	0xffffffff


	//   ....[128]....
        /*0288*/ 	.word	0xffffffff


	//   ....[129]....
        /*028c*/ 	.word	0xffffffff


	//   ....[130]....
        /*0290*/ 	.word	0xffffffff


	//   ....[131]....
        /*0294*/ 	.word	0xffffffff


	//   ....[132]....
        /*0298*/ 	.word	0xffffffff


	//   ....[133]....
        /*029c*/ 	.word	0xffffffff


	//   ....[134]....
        /*02a0*/ 	.word	0xffffffff


	//   ....[135]....
        /*02a4*/ 	.word	0xffffffff


	//   ....[136]....
        /*02a8*/ 	.word	0xffffffff


	//   ....[137]....
        /*02ac*/ 	.word	0xffffffff


	//   ....[138]....
        /*02b0*/ 	.word	0xffffffff


	//   ....[139]....
        /*02b4*/ 	.word	0xffffffff


	//   ....[140]....
        /*02b8*/ 	.word	0xffffffff


	//   ....[141]....
        /*02bc*/ 	.word	0xffffffff


	//   ....[142]....
        /*02c0*/ 	.word	0xffffffff


	//   ....[143]....
        /*02c4*/ 	.word	0xffffffff


	//   ....[144]....
        /*02c8*/ 	.word	0xffffffff


	//   ....[145]....
        /*02cc*/ 	.word	0xffffffff


	//   ....[146]....
        /*02d0*/ 	.word	0xffffffff


	//   ....[147]....
        /*02d4*/ 	.word	0xffffffff


	//   ....[148]....
        /*02d8*/ 	.word	0xffffffff


	//   ....[149]....
        /*02dc*/ 	.word	0xffffffff


	//   ....[150]....
        /*02e0*/ 	.word	0xffffffff


	//   ....[151]....
        /*02e4*/ 	.word	0xffffffff


	//   ....[152]....
        /*02e8*/ 	.word	0xffffffff


	//   ....[153]....
        /*02ec*/ 	.word	0xffffffff


	//   ....[154]....
        /*02f0*/ 	.word	0xffffffff


	//   ....[155]....
        /*02f4*/ 	.word	0xffffffff


	//   ....[156]....
        /*02f8*/ 	.word	0xffffffff


	//   ....[157]....
        /*02fc*/ 	.word	0xffffffff


	//   ....[158]....
        /*0300*/ 	.word	0xffffffff


	//   ....[159]....
        /*0304*/ 	.word	0xffffffff


	//   ....[160]....
        /*0308*/ 	.word	0xffffffff


	//   ....[161]....
        /*030c*/ 	.word	0xffffffff


	//   ....[162]....
        /*0310*/ 	.word	0xffffffff


	//   ....[163]....
        /*0314*/ 	.word	0xffffffff


	//   ....[164]....
        /*0318*/ 	.word	0xffffffff


	//   ....[165]....
        /*031c*/ 	.word	0xffffffff


	//   ....[166]....
        /*0320*/ 	.word	0xffffffff


	//   ....[167]....
        /*0324*/ 	.word	0xffffffff


	//   ....[168]....
        /*0328*/ 	.word	0xffffffff


	//   ....[169]....
        /*032c*/ 	.word	0xffffffff


	//   ....[170]....
        /*0330*/ 	.word	0xffffffff


	//   ....[171]....
        /*0334*/ 	.word	0xffffffff


	//   ....[172]....
        /*0338*/ 	.word	0xffffffff


	//   ....[173]....
        /*033c*/ 	.word	0xffffffff


	//   ....[174]....
        /*0340*/ 	.word	0xffffffff


	//   ....[175]....
        /*0344*/ 	.word	0xffffffff


	//   ....[176]....
        /*0348*/ 	.word	0xffffffff


	//   ....[177]....
        /*034c*/ 	.word	0xffffffff


	//   ....[178]....
        /*0350*/ 	.word	0xffffffff


	//   ....[179]....
        /*0354*/ 	.word	0xffffffff


	//   ....[180]....
        /*0358*/ 	.word	0xffffffff


	//   ....[181]....
        /*035c*/ 	.word	0xffffffff


	//   ....[182]....
        /*0360*/ 	.word	0xffffffff


	//   ....[183]....
        /*0364*/ 	.word	0xffffffff


	//   ....[184]....
        /*0368*/ 	.word	0xffffffff


	//   ....[185]....
        /*036c*/ 	.word	0xffffffff


	//   ....[186]....
        /*0370*/ 	.word	0xffffffff


	//   ....[187]....
        /*0374*/ 	.word	0xffffffff


	//   ....[188]....
        /*0378*/ 	.word	0xffffffff


	//   ....[189]....
        /*037c*/ 	.word	0xffffffff


	//   ....[190]....
        /*0380*/ 	.word	0xffffffff


	//   ....[191]....
        /*0384*/ 	.word	0xffffffff


	//   ....[192]....
        /*0388*/ 	.word	0xffffffff


	//   ....[193]....
        /*038c*/ 	.word	0xffffffff


	//   ....[194]....
        /*0390*/ 	.word	0xffffffff


	//   ....[195]....
        /*0394*/ 	.word	0xffffffff


	//   ....[196]....
        /*0398*/ 	.word	0xffffffff


	//   ....[197]....
        /*039c*/ 	.word	0xffffffff


	//   ....[198]....
        /*03a0*/ 	.word	0xffffffff


	//   ....[199]....
        /*03a4*/ 	.word	0xffffffff


	//   ....[200]....
        /*03a8*/ 	.word	0xffffffff


	//   ....[201]....
        /*03ac*/ 	.word	0xffffffff


	//   ....[202]....
        /*03b0*/ 	.word	0xffffffff


	//   ....[203]....
        /*03b4*/ 	.word	0xffffffff


	//   ....[204]....
        /*03b8*/ 	.word	0xffffffff


	//   ....[205]....
        /*03bc*/ 	.word	0xffffffff


	//   ....[206]....
        /*03c0*/ 	.word	0xffffffff


	//   ....[207]....
        /*03c4*/ 	.word	0xffffffff


	//   ....[208]....
        /*03c8*/ 	.word	0xffffffff


	//   ....[209]....
        /*03cc*/ 	.word	0xffffffff


	//   ....[210]....
        /*03d0*/ 	.word	0xffffffff


	//   ....[211]....
        /*03d4*/ 	.word	0xffffffff


	//   ....[212]....
        /*03d8*/ 	.word	0xffffffff


	//   ....[213]....
        /*03dc*/ 	.word	0xffffffff


	//   ....[214]....
        /*03e0*/ 	.word	0xffffffff


	//   ....[215]....
        /*03e4*/ 	.word	0xffffffff


	//   ....[216]....
        /*03e8*/ 	.word	0xffffffff


	//   ....[217]....
        /*03ec*/ 	.word	0xffffffff


	//   ....[218]....
        /*03f0*/ 	.word	0xffffffff


	//   ....[219]....
        /*03f4*/ 	.word	0xffffffff


	//   ....[220]....
        /*03f8*/ 	.word	0xffffffff


	//   ....[221]....
        /*03fc*/ 	.word	0xffffffff


	//   ....[222]....
        /*0400*/ 	.word	0xffffffff


	//   ....[223]....
        /*0404*/ 	.word	0xffffffff


	//   ....[224]....
        /*0408*/ 	.word	0xffffffff


	//   ....[225]....
        /*040c*/ 	.word	0xffffffff


	//   ....[226]....
        /*0410*/ 	.word	0xffffffff


	//   ....[227]....
        /*0414*/ 	.word	0xffffffff


	//   ....[228]....
        /*0418*/ 	.word	0xffffffff


	//   ....[229]....
        /*041c*/ 	.word	0xffffffff


	//   ....[230]....
        /*0420*/ 	.word	0xffffffff


	//   ....[231]....
        /*0424*/ 	.word	0xffffffff


	//   ....[232]....
        /*0428*/ 	.word	0xffffffff


	//   ....[233]....
        /*042c*/ 	.word	0xffffffff


	//   ....[234]....
        /*0430*/ 	.word	0xffffffff


	//   ....[235]....
        /*0434*/ 	.word	0xffffffff


	//   ....[236]....
        /*0438*/ 	.word	0xffffffff


	//   ....[237]....
        /*043c*/ 	.word	0xffffffff


	//   ....[238]....
        /*0440*/ 	.word	0xffffffff


	//   ....[239]....
        /*0444*/ 	.word	0xffffffff


	//   ....[240]....
        /*0448*/ 	.word	0xffffffff


	//   ....[241]....
        /*044c*/ 	.word	0xffffffff


	//   ....[242]....
        /*0450*/ 	.word	0xffffffff


	//   ....[243]....
        /*0454*/ 	.word	0xffffffff


	//   ....[244]....
        /*0458*/ 	.word	0xffffffff


	//   ....[245]....
        /*045c*/ 	.word	0xffffffff


	//   ....[246]....
        /*0460*/ 	.word	0xffffffff


	//   ....[247]....
        /*0464*/ 	.word	0xffffffff


	//   ....[248]....
        /*0468*/ 	.word	0xffffffff


	//   ....[249]....
        /*046c*/ 	.word	0xffffffff


	//   ....[250]....
        /*0470*/ 	.word	0xffffffff


	//   ....[251]....
        /*0474*/ 	.word	0xffffffff


	//   ....[252]....
        /*0478*/ 	.word	0xffffffff


	//   ....[253]....
        /*047c*/ 	.word	0xffffffff


	//   ....[254]....
        /*0480*/ 	.word	0xffffffff


	//   ....[255]....
        /*0484*/ 	.word	0xffffffff


	//   ....[0]....
        /*0488*/ 	.word	0xffffffff


	//   ....[1]....
        /*048c*/ 	.word	0xffffffff


	//   ....[2]....
        /*0490*/ 	.word	0xffffffff


	//   ....[3]....
        /*0494*/ 	.word	0xffffffff


	//   ....[4]....
        /*0498*/ 	.word	0xffffffff


	//   ....[5]....
        /*049c*/ 	.word	0xffffffff


	//   ....[6]....
        /*04a0*/ 	.word	0xffffffff


	//   ....[7]....
        /*04a4*/ 	.word	0xffffffff


	//   ....[8]....
        /*04a8*/ 	.word	0xffffffff


	//   ....[9]....
        /*04ac*/ 	.word	0xffffffff


	//   ....[10]....
        /*04b0*/ 	.word	0xffffffff


	//   ....[11]....
        /*04b4*/ 	.word	0xffffffff


	//   ....[12]....
        /*04b8*/ 	.word	0xffffffff


	//   ....[13]....
        /*04bc*/ 	.word	0xffffffff


	//   ....[14]....
        /*04c0*/ 	.word	0xffffffff


	//   ....[15]....
        /*04c4*/ 	.word	0xffffffff


	//   ....[16]....
        /*04c8*/ 	.word	0xffffffff


	//   ....[17]....
        /*04cc*/ 	.word	0xffffffff


	//   ....[18]....
        /*04d0*/ 	.word	0xffffffff


	//   ....[19]....
        /*04d4*/ 	.word	0xffffffff


	//   ....[20]....
        /*04d8*/ 	.word	0xffffffff


	//   ....[21]....
        /*04dc*/ 	.word	0xffffffff


	//   ....[22]....
        /*04e0*/ 	.word	0xffffffff


	//   ....[23]....
        /*04e4*/ 	.word	0xffffffff


	//   ....[24]....
        /*04e8*/ 	.word	0xffffffff


	//   ....[25]....
        /*04ec*/ 	.word	0xffffffff


	//   ....[26]....
        /*04f0*/ 	.word	0xffffffff


	//   ....[27]....
        /*04f4*/ 	.word	0xffffffff


	//   ....[28]....
        /*04f8*/ 	.word	0xffffffff


	//   ....[29]....
        /*04fc*/ 	.word	0xffffffff


	//   ....[30]....
        /*0500*/ 	.word	0xffffffff


	//   ....[31]....
        /*0504*/ 	.word	0xffffffff


	//   ....[32]....
        /*0508*/ 	.word	0xffffffff


	//   ....[33]....
        /*050c*/ 	.word	0xffffffff


	//   ....[34]....
        /*0510*/ 	.word	0xffffffff


	//   ....[35]....
        /*0514*/ 	.word	0xffffffff


	//   ....[36]....
        /*0518*/ 	.word	0xffffffff


	//   ....[37]....
        /*051c*/ 	.word	0xffffffff


	//   ....[38]....
        /*0520*/ 	.word	0xffffffff


	//   ....[39]....
        /*0524*/ 	.word	0xffffffff


	//   ....[40]....
        /*0528*/ 	.word	0xffffffff


	//   ....[41]....
        /*052c*/ 	.word	0xffffffff


	//   ....[42]....
        /*0530*/ 	.word	0xffffffff


	//   ....[43]....
        /*0534*/ 	.word	0xffffffff


	//   ....[44]....
        /*0538*/ 	.word	0xffffffff


	//   ....[45]....
        /*053c*/ 	.word	0xffffffff


	//   ....[46]....
        /*0540*/ 	.word	0xffffffff


	//   ....[47]....
        /*0544*/ 	.word	0xffffffff


	//   ....[48]....
        /*0548*/ 	.word	0xffffffff


	//   ....[49]....
        /*054c*/ 	.word	0xffffffff


	//   ....[50]....
        /*0550*/ 	.word	0xffffffff


	//   ....[51]....
        /*0554*/ 	.word	0xffffffff


	//   ....[52]....
        /*0558*/ 	.word	0xffffffff


	//   ....[53]....
        /*055c*/ 	.word	0xffffffff


	//   ....[54]....
        /*0560*/ 	.word	0xffffffff


	//   ....[55]....
        /*0564*/ 	.word	0xffffffff


	//   ....[56]....
        /*0568*/ 	.word	0xffffffff


	//   ....[57]....
        /*056c*/ 	.word	0xffffffff


	//   ....[58]....
        /*0570*/ 	.word	0xffffffff


	//   ....[59]....
        /*0574*/ 	.word	0xffffffff


	//   ....[60]....
        /*0578*/ 	.word	0xffffffff


	//   ....[61]....
        /*057c*/ 	.word	0xffffffff


	//   ....[62]....
        /*0580*/ 	.word	0xffffffff


	//   ....[63]....
        /*0584*/ 	.word	0xffffffff


	//   ....[64]....
        /*0588*/ 	.word	0xffffffff


	//   ....[65]....
        /*058c*/ 	.word	0xffffffff


	//   ....[66]....
        /*0590*/ 	.word	0xffffffff


	//   ....[67]....
        /*0594*/ 	.word	0xffffffff


	//   ....[68]....
        /*0598*/ 	.word	0xffffffff


	//   ....[69]....
        /*059c*/ 	.word	0xffffffff


	//   ....[70]....
        /*05a0*/ 	.word	0xffffffff


	//   ....[71]....
        /*05a4*/ 	.word	0xffffffff


	//   ....[72]....
        /*05a8*/ 	.word	0xffffffff


	//   ....[73]....
        /*05ac*/ 	.word	0xffffffff


	//   ....[74]....
        /*05b0*/ 	.word	0xffffffff


	//   ....[75]....
        /*05b4*/ 	.word	0xffffffff


	//   ....[76]....
        /*05b8*/ 	.word	0xffffffff


	//   ....[77]....
        /*05bc*/ 	.word	0xffffffff


	//   ....[78]....
        /*05c0*/ 	.word	0xffffffff


	//   ....[79]....
        /*05c4*/ 	.word	0xffffffff


	//   ....[80]....
        /*05c8*/ 	.word	0xffffffff


	//   ....[81]....
        /*05cc*/ 	.word	0xffffffff


	//   ....[82]....
        /*05d0*/ 	.word	0xffffffff


	//   ....[83]....
        /*05d4*/ 	.word	0xffffffff


	//   ....[84]....
        /*05d8*/ 	.word	0xffffffff


	//   ....[85]....
        /*05dc*/ 	.word	0xffffffff


	//   ....[86]....
        /*05e0*/ 	.word	0xffffffff


	//   ....[87]....
        /*05e4*/ 	.word	0xffffffff


	//   ....[88]....
        /*05e8*/ 	.word	0xffffffff


	//   ....[89]....
        /*05ec*/ 	.word	0xffffffff


	//   ....[90]....
        /*05f0*/ 	.word	0xffffffff


	//   ....[91]....
        /*05f4*/ 	.word	0xffffffff


	//   ....[92]....
        /*05f8*/ 	.word	0xffffffff


	//   ....[93]....
        /*05fc*/ 	.word	0xffffffff


	//   ....[94]....
        /*0600*/ 	.word	0xffffffff


	//   ....[95]....
        /*0604*/ 	.word	0xffffffff


	//   ....[96]....
        /*0608*/ 	.word	0xffffffff


	//   ....[97]....
        /*060c*/ 	.word	0xffffffff


	//   ....[98]....
        /*0610*/ 	.word	0xffffffff


	//   ....[99]....
        /*0614*/ 	.word	0xffffffff


	//   ....[100]....
        /*0618*/ 	.word	0xffffffff


	//   ....[101]....
        /*061c*/ 	.word	0xffffffff


	//   ....[102]....
        /*0620*/ 	.word	0xffffffff


	//   ....[103]....
        /*0624*/ 	.word	0xffffffff


	//   ....[104]....
        /*0628*/ 	.word	0xffffffff


	//   ....[105]....
        /*062c*/ 	.word	0xffffffff


	//   ....[106]....
        /*0630*/ 	.word	0xffffffff


	//   ....[107]....
        /*0634*/ 	.word	0xffffffff


	//   ....[108]....
        /*0638*/ 	.word	0xffffffff


	//   ....[109]....
        /*063c*/ 	.word	0xffffffff


	//   ....[110]....
        /*0640*/ 	.word	0xffffffff


	//   ....[111]....
        /*0644*/ 	.word	0xffffffff


	//   ....[112]....
        /*0648*/ 	.word	0xffffffff


	//   ....[113]....
        /*064c*/ 	.word	0xffffffff


	//   ....[114]....
        /*0650*/ 	.word	0xffffffff


	//   ....[115]....
        /*0654*/ 	.word	0xffffffff


	//   ....[116]....
        /*0658*/ 	.word	0xffffffff


	//   ....[117]....
        /*065c*/ 	.word	0xffffffff


	//   ....[118]....
        /*0660*/ 	.word	0xffffffff


	//   ....[119]....
        /*0664*/ 	.word	0xffffffff


	//   ....[120]....
        /*0668*/ 	.word	0xffffffff


	//   ....[121]....
        /*066c*/ 	.word	0xffffffff


	//   ....[122]....
        /*0670*/ 	.word	0xffffffff


	//   ....[123]....
        /*0674*/ 	.word	0xffffffff


	//   ....[124]....
        /*0678*/ 	.word	0xffffffff


	//   ....[125]....
        /*067c*/ 	.word	0xffffffff


	//   ....[126]....
        /*0680*/ 	.word	0xffffffff


	//   ....[127]....
        /*0684*/ 	.word	0xffffffff


	//   ....[128]....
        /*0688*/ 	.word	0xffffffff


	//   ....[129]....
        /*068c*/ 	.word	0xffffffff


	//   ....[130]....
        /*0690*/ 	.word	0xffffffff


	//   ....[131]....
        /*0694*/ 	.word	0xffffffff


	//   ....[132]....
        /*0698*/ 	.word	0xffffffff


	//   ....[133]....
        /*069c*/ 	.word	0xffffffff


	//   ....[134]....
        /*06a0*/ 	.word	0xffffffff


	//   ....[135]....
        /*06a4*/ 	.word	0xffffffff


	//   ....[136]....
        /*06a8*/ 	.word	0xffffffff


	//   ....[137]....
        /*06ac*/ 	.word	0xffffffff


	//   ....[138]....
        /*06b0*/ 	.word	0xffffffff


	//   ....[139]....
        /*06b4*/ 	.word	0xffffffff


	//   ....[140]....
        /*06b8*/ 	.word	0xffffffff


	//   ....[141]....
        /*06bc*/ 	.word	0xffffffff


	//   ....[142]....
        /*06c0*/ 	.word	0xffffffff


	//   ....[143]....
        /*06c4*/ 	.word	0xffffffff


	//   ....[144]....
        /*06c8*/ 	.word	0xffffffff


	//   ....[145]....
        /*06cc*/ 	.word	0xffffffff


	//   ....[146]....
        /*06d0*/ 	.word	0xffffffff


	//   ....[147]....
        /*06d4*/ 	.word	0xffffffff


	//   ....[148]....
        /*06d8*/ 	.word	0xffffffff


	//   ....[149]....
        /*06dc*/ 	.word	0xffffffff


	//   ....[150]....
        /*06e0*/ 	.word	0xffffffff


	//   ....[151]....
        /*06e4*/ 	.word	0xffffffff


	//   ....[152]....
        /*06e8*/ 	.word	0xffffffff


	//   ....[153]....
        /*06ec*/ 	.word	0xffffffff


	//   ....[154]....
        /*06f0*/ 	.word	0xffffffff


	//   ....[155]....
        /*06f4*/ 	.word	0xffffffff


	//   ....[156]....
        /*06f8*/ 	.word	0xffffffff


	//   ....[157]....
        /*06fc*/ 	.word	0xffffffff


	//   ....[158]....
        /*0700*/ 	.word	0xffffffff


	//   ....[159]....
        /*0704*/ 	.word	0xffffffff


	//   ....[160]....
        /*0708*/ 	.word	0xffffffff


	//   ....[161]....
        /*070c*/ 	.word	0xffffffff


	//   ....[162]....
        /*0710*/ 	.word	0xffffffff


	//   ....[163]....
        /*0714*/ 	.word	0xffffffff


	//   ....[164]....
        /*0718*/ 	.word	0xffffffff


	//   ....[165]....
        /*071c*/ 	.word	0xffffffff


	//   ....[166]....
        /*0720*/ 	.word	0xffffffff


	//   ....[167]....
        /*0724*/ 	.word	0xffffffff


	//   ....[168]....
        /*0728*/ 	.word	0xffffffff


	//   ....[169]....
        /*072c*/ 	.word	0xffffffff


	//   ....[170]....
        /*0730*/ 	.word	0xffffffff


	//   ....[171]....
        /*0734*/ 	.word	0xffffffff


	//   ....[172]....
        /*0738*/ 	.word	0xffffffff


	//   ....[173]....
        /*073c*/ 	.word	0xffffffff


	//   ....[174]....
        /*0740*/ 	.word	0xffffffff


	//   ....[175]....
        /*0744*/ 	.word	0xffffffff


	//   ....[176]....
        /*0748*/ 	.word	0xffffffff


	//   ....[177]....
        /*074c*/ 	.word	0xffffffff


	//   ....[178]....
        /*0750*/ 	.word	0xffffffff


	//   ....[179]....
        /*0754*/ 	.word	0xffffffff


	//   ....[180]....
        /*0758*/ 	.word	0xffffffff


	//   ....[181]....
        /*075c*/ 	.word	0xffffffff


	//   ....[182]....
        /*0760*/ 	.word	0xffffffff


	//   ....[183]....
        /*0764*/ 	.word	0xffffffff


	//   ....[184]....
        /*0768*/ 	.word	0xffffffff


	//   ....[185]....
        /*076c*/ 	.word	0xffffffff


	//   ....[186]....
        /*0770*/ 	.word	0xffffffff


	//   ....[187]....
        /*0774*/ 	.word	0xffffffff


	//   ....[188]....
        /*0778*/ 	.word	0xffffffff


	//   ....[189]....
        /*077c*/ 	.word	0xffffffff


	//   ....[190]....
        /*0780*/ 	.word	0xffffffff


	//   ....[191]....
        /*0784*/ 	.word	0xffffffff


	//   ....[192]....
        /*0788*/ 	.word	0xffffffff


	//   ....[193]....
        /*078c*/ 	.word	0xffffffff


	//   ....[194]....
        /*0790*/ 	.word	0xffffffff


	//   ....[195]....
        /*0794*/ 	.word	0xffffffff


	//   ....[196]....
        /*0798*/ 	.word	0xffffffff


	//   ....[197]....
        /*079c*/ 	.word	0xffffffff


	//   ....[198]....
        /*07a0*/ 	.word	0xffffffff


	//   ....[199]....
        /*07a4*/ 	.word	0xffffffff


	//   ....[200]....
        /*07a8*/ 	.word	0xffffffff


	//   ....[201]....
        /*07ac*/ 	.word	0xffffffff


	//   ....[202]....
        /*07b0*/ 	.word	0xffffffff


	//   ....[203]....
        /*07b4*/ 	.word	0xffffffff


	//   ....[204]....
        /*07b8*/ 	.word	0xffffffff


	//   ....[205]....
        /*07bc*/ 	.word	0xffffffff


	//   ....[206]....
        /*07c0*/ 	.word	0xffffffff


	//   ....[207]....
        /*07c4*/ 	.word	0xffffffff


	//   ....[208]....
        /*07c8*/ 	.word	0xffffffff


	//   ....[209]....
        /*07cc*/ 	.word	0xffffffff


	//   ....[210]....
        /*07d0*/ 	.word	0xffffffff


	//   ....[211]....
        /*07d4*/ 	.word	0xffffffff


	//   ....[212]....
        /*07d8*/ 	.word	0xffffffff


	//   ....[213]....
        /*07dc*/ 	.word	0xffffffff


	//   ....[214]....
        /*07e0*/ 	.word	0xffffffff


	//   ....[215]....
        /*07e4*/ 	.word	0xffffffff


	//   ....[216]....
        /*07e8*/ 	.word	0xffffffff


	//   ....[217]....
        /*07ec*/ 	.word	0xffffffff


	//   ....[218]....
        /*07f0*/ 	.word	0xffffffff


	//   ....[219]....
        /*07f4*/ 	.word	0xffffffff


	//   ....[220]....
        /*07f8*/ 	.word	0xffffffff


	//   ....[221]....
        /*07fc*/ 	.word	0xffffffff


	//   ....[222]....
        /*0800*/ 	.word	0xffffffff


	//   ....[223]....
        /*0804*/ 	.word	0xffffffff


	//   ....[224]....
        /*0808*/ 	.word	0xffffffff


	//   ....[225]....
        /*080c*/ 	.word	0xffffffff


	//   ....[226]....
        /*0810*/ 	.word	0xffffffff


	//   ....[227]....
        /*0814*/ 	.word	0xffffffff


	//   ....[228]....
        /*0818*/ 	.word	0xffffffff


	//   ....[229]....
        /*081c*/ 	.word	0xffffffff


	//   ....[230]....
        /*0820*/ 	.word	0xffffffff


	//   ....[231]....
        /*0824*/ 	.word	0xffffffff


	//   ....[232]....
        /*0828*/ 	.word	0xffffffff


	//   ....[233]....
        /*082c*/ 	.word	0xffffffff


	//   ....[234]....
        /*0830*/ 	.word	0xffffffff


	//   ....[235]....
        /*0834*/ 	.word	0xffffffff


	//   ....[236]....
        /*0838*/ 	.word	0xffffffff


	//   ....[237]....
        /*083c*/ 	.word	0xffffffff


	//   ....[238]....
        /*0840*/ 	.word	0xffffffff


	//   ....[239]....
        /*0844*/ 	.word	0xffffffff


	//   ....[240]....
        /*0848*/ 	.word	0xffffffff


	//   ....[241]....
        /*084c*/ 	.word	0xffffffff


	//   ....[242]....
        /*0850*/ 	.word	0xffffffff


	//   ....[243]....
        /*0854*/ 	.word	0xffffffff


	//   ....[244]....
        /*0858*/ 	.word	0xffffffff


	//   ....[245]....
        /*085c*/ 	.word	0xffffffff


	//   ....[246]....
        /*0860*/ 	.word	0xffffffff


	//   ....[247]....
        /*0864*/ 	.word	0xffffffff


	//   ....[248]....
        /*0868*/ 	.word	0xffffffff


	//   ....[249]....
        /*086c*/ 	.word	0xffffffff


	//   ....[250]....
        /*0870*/ 	.word	0xffffffff


	//   ....[251]....
        /*0874*/ 	.word	0xffffffff


	//   ....[252]....
        /*0878*/ 	.word	0xffffffff


	//   ....[253]....
        /*087c*/ 	.word	0xffffffff


	//   ....[254]....
        /*0880*/ 	.word	0xffffffff


	//   ....[255]....
        /*0884*/ 	.word	0xffffffff


	//   ....[0]....
        /*0888*/ 	.word	0x05000022


	//   ....[1]....
        /*088c*/ 	.word	0x05000022


	//   ....[2]....
        /*0890*/ 	.word	0x05000022


	//   ....[3]....
        /*0894*/ 	.word	0x05000022


	//   ....[4]....
        /*0898*/ 	.word	0x05000022


	//   ....[5]....
        /*089c*/ 	.word	0x05000022


	//   ....[6]....
        /*08a0*/ 	.word	0x05000022


	//   ....[7]....
        /*08a4*/ 	.word	0x05000022


	//   ....[8]....
        /*08a8*/ 	.word	0x05000022


	//   ....[9]....
        /*08ac*/ 	.word	0x05000022


	//   ....[10]....
        /*08b0*/ 	.word	0x05000022


	//   ....[11]....
        /*08b4*/ 	.word	0x05000022


	//   ....[12]....
        /*08b8*/ 	.word	0x05000022


	//   ....[13]....
        /*08bc*/ 	.word	0x05000022


	//   ....[14]....
        /*08c0*/ 	.word	0x05000022


	//   ....[15]....
        /*08c4*/ 	.word	0x05000022


	//   ....[16]....
        /*08c8*/ 	.word	0x05000022


	//   ....[17]....
        /*08cc*/ 	.word	0x05000022


	//   ....[18]....
        /*08d0*/ 	.word	0x05000022


	//   ....[19]....
        /*08d4*/ 	.word	0x05000022


	//   ....[20]....
        /*08d8*/ 	.word	0x05000022


	//   ....[21]....
        /*08dc*/ 	.word	0x05000022


	//   ....[22]....
        /*08e0*/ 	.word	0x05000022


	//   ....[23]....
        /*08e4*/ 	.word	0x05000022


	//   ....[24]....
        /*08e8*/ 	.word	0x05000022


	//   ....[25]....
        /*08ec*/ 	.word	0x05000022


	//   ....[26]....
        /*08f0*/ 	.word	0x05000022


	//   ....[27]....
        /*08f4*/ 	.word	0x05000022


	//   ....[28]....
        /*08f8*/ 	.word	0x05000022


	//   ....[29]....
        /*08fc*/ 	.word	0x05000022


	//   ....[30]....
        /*0900*/ 	.word	0x05000022


	//   ....[31]....
        /*0904*/ 	.word	0x05000022


	//   ....[32]....
        /*0908*/ 	.word	0x05000022


	//   ....[33]....
        /*090c*/ 	.word	0x05000022


	//   ....[34]....
        /*0910*/ 	.word	0x05000022


	//   ....[35]....
        /*0914*/ 	.word	0x05000022


	//   ....[36]....
        /*0918*/ 	.word	0x05000022


	//   ....[37]....
        /*091c*/ 	.word	0x05000022


	//   ....[38]....
        /*0920*/ 	.word	0x05000022


	//   ....[39]....
        /*0924*/ 	.word	0x05000022


	//   ....[40]....
        /*0928*/ 	.word	0x05000022


	//   ....[41]....
        /*092c*/ 	.word	0x05000022


	//   ....[42]....
        /*0930*/ 	.word	0x05000022


	//   ....[43]....
        /*0934*/ 	.word	0x05000022


	//   ....[44]....
        /*0938*/ 	.word	0x05000022


	//   ....[45]....
        /*093c*/ 	.word	0x05000022


	//   ....[46]....
        /*0940*/ 	.word	0x05000022


	//   ....[47]....
        /*0944*/ 	.word	0x05000022


	//   ....[48]....
        /*0948*/ 	.word	0x05000022


	//   ....[49]....
        /*094c*/ 	.word	0x05000022


	//   ....[50]....
        /*0950*/ 	.word	0x05000022


	//   ....[51]....
        /*0954*/ 	.word	0x05000022


	//   ....[52]....
        /*0958*/ 	.word	0x05000022


	//   ....[53]....
        /*095c*/ 	.word	0x05000022


	//   ....[54]....
        /*0960*/ 	.word	0x05000022


	//   ....[55]....
        /*0964*/ 	.word	0x05000022


	//   ....[56]....
        /*0968*/ 	.word	0x05000022


	//   ....[57]....
        /*096c*/ 	.word	0x05000022


	//   ....[58]....
        /*0970*/ 	.word	0x05000022


	//   ....[59]....
        /*0974*/ 	.word	0x05000022


	//   ....[60]....
        /*0978*/ 	.word	0x05000022


	//   ....[61]....
        /*097c*/ 	.word	0x05000022


	//   ....[62]....
        /*0980*/ 	.word	0x05000022


	//   ....[63]....
        /*0984*/ 	.word	0x05000022


	//   ....[64]....
        /*0988*/ 	.word	0x05000022


	//   ....[65]....
        /*098c*/ 	.word	0x05000022


	//   ....[66]....
        /*0990*/ 	.word	0x05000022


	//   ....[67]....
        /*0994*/ 	.word	0x05000022


	//   ....[68]....
        /*0998*/ 	.word	0x05000022


	//   ....[69]....
        /*099c*/ 	.word	0x05000022


	//   ....[70]....
        /*09a0*/ 	.word	0x05000022


	//   ....[71]....
        /*09a4*/ 	.word	0x05000022


	//   ....[72]....
        /*09a8*/ 	.word	0x05000022


	//   ....[73]....
        /*09ac*/ 	.word	0x05000022


	//   ....[74]....
        /*09b0*/ 	.word	0x05000022


	//   ....[75]....
        /*09b4*/ 	.word	0x05000022


	//   ....[76]....
        /*09b8*/ 	.word	0x05000022


	//   ....[77]....
        /*09bc*/ 	.word	0x05000022


	//   ....[78]....
        /*09c0*/ 	.word	0x05000022


	//   ....[79]....
        /*09c4*/ 	.word	0x05000022


	//   ....[80]....
        /*09c8*/ 	.word	0x05000022


	//   ....[81]....
        /*09cc*/ 	.word	0x05000022


	//   ....[82]....
        /*09d0*/ 	.word	0x05000022


	//   ....[83]....
        /*09d4*/ 	.word	0x05000022


	//   ....[84]....
        /*09d8*/ 	.word	0x05000022


	//   ....[85]....
        /*09dc*/ 	.word	0x05000022


	//   ....[86]....
        /*09e0*/ 	.word	0x05000022


	//   ....[87]....
        /*09e4*/ 	.word	0x05000022


	//   ....[88]....
        /*09e8*/ 	.word	0x05000022


	//   ....[89]....
        /*09ec*/ 	.word	0x05000022


	//   ....[90]....
        /*09f0*/ 	.word	0x05000022


	//   ....[91]....
        /*09f4*/ 	.word	0x05000022


	//   ....[92]....
        /*09f8*/ 	.word	0x05000022


	//   ....[93]....
        /*09fc*/ 	.word	0x05000022


	//   ....[94]....
        /*0a00*/ 	.word	0x05000022


	//   ....[95]....
        /*0a04*/ 	.word	0x05000022


	//   ....[96]....
        /*0a08*/ 	.word	0x05000022


	//   ....[97]....
        /*0a0c*/ 	.word	0x05000022


	//   ....[98]....
        /*0a10*/ 	.word	0x05000022


	//   ....[99]....
        /*0a14*/ 	.word	0x05000022


	//   ....[100]....
        /*0a18*/ 	.word	0x05000022


	//   ....[101]....
        /*0a1c*/ 	.word	0x05000022


	//   ....[102]....
        /*0a20*/ 	.word	0x05000022


	//   ....[103]....
        /*0a24*/ 	.word	0x05000022


	//   ....[104]....
        /*0a28*/ 	.word	0x05000022


	//   ....[105]....
        /*0a2c*/ 	.word	0x05000022


	//   ....[106]....
        /*0a30*/ 	.word	0x05000022


	//   ....[107]....
        /*0a34*/ 	.word	0x05000022


	//   ....[108]....
        /*0a38*/ 	.word	0x05000022


	//   ....[109]....
        /*0a3c*/ 	.word	0x05000022


	//   ....[110]....
        /*0a40*/ 	.word	0x05000022


	//   ....[111]....
        /*0a44*/ 	.word	0x05000022


	//   ....[112]....
        /*0a48*/ 	.word	0x05000022


	//   ....[113]....
        /*0a4c*/ 	.word	0x05000022


	//   ....[114]....
        /*0a50*/ 	.word	0x05000022


	//   ....[115]....
        /*0a54*/ 	.word	0x05000022


	//   ....[116]....
        /*0a58*/ 	.word	0x05000022


	//   ....[117]....
        /*0a5c*/ 	.word	0x05000022


	//   ....[118]....
        /*0a60*/ 	.word	0x05000022


	//   ....[119]....
        /*0a64*/ 	.word	0x05000022


	//   ....[120]....
        /*0a68*/ 	.word	0x05000022


	//   ....[121]....
        /*0a6c*/ 	.word	0x05000022


	//   ....[122]....
        /*0a70*/ 	.word	0x05000022


	//   ....[123]....
        /*0a74*/ 	.word	0x05000022


	//   ....[124]....
        /*0a78*/ 	.word	0x05000022


	//   ....[125]....
        /*0a7c*/ 	.word	0x05000022


	//   ....[126]....
        /*0a80*/ 	.word	0x05000022


	//   ....[127]....
        /*0a84*/ 	.word	0x05000022


	//   ....[128]....
        /*0a88*/ 	.word	0x05000022


	//   ....[129]....
        /*0a8c*/ 	.word	0x05000022


	//   ....[130]....
        /*0a90*/ 	.word	0x05000022


	//   ....[131]....
        /*0a94*/ 	.word	0x05000022


	//   ....[132]....
        /*0a98*/ 	.word	0x05000022


	//   ....[133]....
        /*0a9c*/ 	.word	0x05000022


	//   ....[134]....
        /*0aa0*/ 	.word	0x05000022


	//   ....[135]....
        /*0aa4*/ 	.word	0x05000022


	//   ....[136]....
        /*0aa8*/ 	.word	0x05000022


	//   ....[137]....
        /*0aac*/ 	.word	0x05000022


	//   ....[138]....
        /*0ab0*/ 	.word	0x05000022


	//   ....[139]....
        /*0ab4*/ 	.word	0x05000022


	//   ....[140]....
        /*0ab8*/ 	.word	0x05000022


	//   ....[141]....
        /*0abc*/ 	.word	0x05000022


	//   ....[142]....
        /*0ac0*/ 	.word	0x05000022


	//   ....[143]....
        /*0ac4*/ 	.word	0x05000022


	//   ....[144]....
        /*0ac8*/ 	.word	0x05000022


	//   ....[145]....
        /*0acc*/ 	.word	0x05000022


	//   ....[146]....
        /*0ad0*/ 	.word	0x05000022


	//   ....[147]....
        /*0ad4*/ 	.word	0x05000022


	//   ....[148]....
        /*0ad8*/ 	.word	0x05000022


	//   ....[149]....
        /*0adc*/ 	.word	0x05000022


	//   ....[150]....
        /*0ae0*/ 	.word	0x05000022


	//   ....[151]....
        /*0ae4*/ 	.word	0x05000022


	//   ....[152]....
        /*0ae8*/ 	.word	0x05000022


	//   ....[153]....
        /*0aec*/ 	.word	0x05000022


	//   ....[154]....
        /*0af0*/ 	.word	0x05000022


	//   ....[155]....
        /*0af4*/ 	.word	0x05000022


	//   ....[156]....
        /*0af8*/ 	.word	0x05000022


	//   ....[157]....
        /*0afc*/ 	.word	0x05000022


	//   ....[158]....
        /*0b00*/ 	.word	0x05000022


	//   ....[159]....
        /*0b04*/ 	.word	0x05000022


	//   ....[160]....
        /*0b08*/ 	.word	0x05000022


	//   ....[161]....
        /*0b0c*/ 	.word	0x05000022


	//   ....[162]....
        /*0b10*/ 	.word	0x05000022


	//   ....[163]....
        /*0b14*/ 	.word	0x05000022


	//   ....[164]....
        /*0b18*/ 	.word	0x05000022


	//   ....[165]....
        /*0b1c*/ 	.word	0x05000022


	//   ....[166]....
        /*0b20*/ 	.word	0x05000022


	//   ....[167]....
        /*0b24*/ 	.word	0x05000022


	//   ....[168]....
        /*0b28*/ 	.word	0x05000022


	//   ....[169]....
        /*0b2c*/ 	.word	0x05000022


	//   ....[170]....
        /*0b30*/ 	.word	0x05000022


	//   ....[171]....
        /*0b34*/ 	.word	0x05000022


	//   ....[172]....
        /*0b38*/ 	.word	0x05000022


	//   ....[173]....
        /*0b3c*/ 	.word	0x05000022


	//   ....[174]....
        /*0b40*/ 	.word	0x05000022


	//   ....[175]....
        /*0b44*/ 	.word	0x05000022


	//   ....[176]....
        /*0b48*/ 	.word	0x05000022


	//   ....[177]....
        /*0b4c*/ 	.word	0x05000022


	//   ....[178]....
        /*0b50*/ 	.word	0x05000022


	//   ....[179]....
        /*0b54*/ 	.word	0x05000022


	//   ....[180]....
        /*0b58*/ 	.word	0x05000022


	//   ....[181]....
        /*0b5c*/ 	.word	0x05000022


	//   ....[182]....
        /*0b60*/ 	.word	0x05000022


	//   ....[183]....
        /*0b64*/ 	.word	0x05000022


	//   ....[184]....
        /*0b68*/ 	.word	0x05000022


	//   ....[185]....
        /*0b6c*/ 	.word	0x05000022


	//   ....[186]....
        /*0b70*/ 	.word	0x05000022


	//   ....[187]....
        /*0b74*/ 	.word	0x05000022


	//   ....[188]....
        /*0b78*/ 	.word	0x05000022


	//   ....[189]....
        /*0b7c*/ 	.word	0x05000022


	//   ....[190]....
        /*0b80*/ 	.word	0x05000022


	//   ....[191]....
        /*0b84*/ 	.word	0x05000022


	//   ....[192]....
        /*0b88*/ 	.word	0x05000022


	//   ....[193]....
        /*0b8c*/ 	.word	0x05000022


	//   ....[194]....
        /*0b90*/ 	.word	0x05000022


	//   ....[195]....
        /*0b94*/ 	.word	0x05000022


	//   ....[196]....
        /*0b98*/ 	.word	0x05000022


	//   ....[197]....
        /*0b9c*/ 	.word	0x05000022


	//   ....[198]....
        /*0ba0*/ 	.word	0x05000022


	//   ....[199]....
        /*0ba4*/ 	.word	0x05000022


	//   ....[200]....
        /*0ba8*/ 	.word	0x05000022


	//   ....[201]....
        /*0bac*/ 	.word	0x05000022


	//   ....[202]....
        /*0bb0*/ 	.word	0x05000022


	//   ....[203]....
        /*0bb4*/ 	.word	0x05000022


	//   ....[204]....
        /*0bb8*/ 	.word	0x05000022


	//   ....[205]....
        /*0bbc*/ 	.word	0x05000022


	//   ....[206]....
        /*0bc0*/ 	.word	0x05000022


	//   ....[207]....
        /*0bc4*/ 	.word	0x05000022


	//   ....[208]....
        /*0bc8*/ 	.word	0x05000022


	//   ....[209]....
        /*0bcc*/ 	.word	0x05000022


	//   ....[210]....
        /*0bd0*/ 	.word	0x05000022


	//   ....[211]....
        /*0bd4*/ 	.word	0x05000022


	//   ....[212]....
        /*0bd8*/ 	.word	0x05000022


	//   ....[213]....
        /*0bdc*/ 	.word	0x05000022


	//   ....[214]....
        /*0be0*/ 	.word	0x05000022


	//   ....[215]....
        /*0be4*/ 	.word	0x05000022


	//   ....[216]....
        /*0be8*/ 	.word	0x05000022


	//   ....[217]....
        /*0bec*/ 	.word	0x05000022


	//   ....[218]....
        /*0bf0*/ 	.word	0x05000022


	//   ....[219]....
        /*0bf4*/ 	.word	0x05000022


	//   ....[220]....
        /*0bf8*/ 	.word	0x05000022


	//   ....[221]....
        /*0bfc*/ 	.word	0x05000022


	//   ....[222]....
        /*0c00*/ 	.word	0x05000022


	//   ....[223]....
        /*0c04*/ 	.word	0x05000022


	//   ....[224]....
        /*0c08*/ 	.word	0x05000022


	//   ....[225]....
        /*0c0c*/ 	.word	0x05000022


	//   ....[226]....
        /*0c10*/ 	.word	0x05000022


	//   ....[227]....
        /*0c14*/ 	.word	0x05000022


	//   ....[228]....
        /*0c18*/ 	.word	0x05000022


	//   ....[229]....
        /*0c1c*/ 	.word	0x05000022


	//   ....[230]....
        /*0c20*/ 	.word	0x05000022


	//   ....[231]....
        /*0c24*/ 	.word	0x05000022


	//   ....[232]....
        /*0c28*/ 	.word	0x05000022


	//   ....[233]....
        /*0c2c*/ 	.word	0x05000022


	//   ....[234]....
        /*0c30*/ 	.word	0x05000022


	//   ....[235]....
        /*0c34*/ 	.word	0x05000022


	//   ....[236]....
        /*0c38*/ 	.word	0x05000022


	//   ....[237]....
        /*0c3c*/ 	.word	0x05000022


	//   ....[238]....
        /*0c40*/ 	.word	0x05000022


	//   ....[239]....
        /*0c44*/ 	.word	0x05000022


	//   ....[240]....
        /*0c48*/ 	.word	0x05000022


	//   ....[241]....
        /*0c4c*/ 	.word	0x05000022


	//   ....[242]....
        /*0c50*/ 	.word	0x05000022


	//   ....[243]....
        /*0c54*/ 	.word	0x05000022


	//   ....[244]....
        /*0c58*/ 	.word	0x05000022


	//   ....[245]....
        /*0c5c*/ 	.word	0x05000022


	//   ....[246]....
        /*0c60*/ 	.word	0x05000022


	//   ....[247]....
        /*0c64*/ 	.word	0x05000022


	//   ....[248]....
        /*0c68*/ 	.word	0x05000022


	//   ....[249]....
        /*0c6c*/ 	.word	0x05000022


	//   ....[250]....
        /*0c70*/ 	.word	0x05000022


	//   ....[251]....
        /*0c74*/ 	.word	0x05000022


	//   ....[252]....
        /*0c78*/ 	.word	0x05000022


	//   ....[253]....
        /*0c7c*/ 	.word	0x05000022


	//   ....[254]....
        /*0c80*/ 	.word	0x05000022


	//   ....[255]....
        /*0c84*/ 	.word	0x05000022


	//   ....[0]....
        /*0c88*/ 	.word	0x05000022


	//   ....[1]....
        /*0c8c*/ 	.word	0x05000022


	//   ....[2]....
        /*0c90*/ 	.word	0x05000022


	//   ....[3]....
        /*0c94*/ 	.word	0x05000022


	//   ....[4]....
        /*0c98*/ 	.word	0x05000022


	//   ....[5]....
        /*0c9c*/ 	.word	0x05000022


	//   ....[6]....
        /*0ca0*/ 	.word	0x05000022


	//   ....[7]....
        /*0ca4*/ 	.word	0x05000022


	//   ....[8]....
        /*0ca8*/ 	.word	0x05000022


	//   ....[9]....
        /*0cac*/ 	.word	0x05000022


	//   ....[10]....
        /*0cb0*/ 	.word	0x05000022


	//   ....[11]....
        /*0cb4*/ 	.word	0x05000022


	//   ....[12]....
        /*0cb8*/ 	.word	0x05000022


	//   ....[13]....
        /*0cbc*/ 	.word	0x05000022


	//   ....[14]....
        /*0cc0*/ 	.word	0x05000022


	//   ....[15]....
        /*0cc4*/ 	.word	0x05000022


	//   ....[16]....
        /*0cc8*/ 	.word	0x05000022


	//   ....[17]....
        /*0ccc*/ 	.word	0x05000022


	//   ....[18]....
        /*0cd0*/ 	.word	0x05000022


	//   ....[19]....
        /*0cd4*/ 	.word	0x05000022


	//   ....[20]....
        /*0cd8*/ 	.word	0x05000022


	//   ....[21]....
        /*0cdc*/ 	.word	0x05000022


	//   ....[22]....
        /*0ce0*/ 	.word	0x05000022


	//   ....[23]....
        /*0ce4*/ 	.word	0x05000022


	//   ....[24]....
        /*0ce8*/ 	.word	0x05000022


	//   ....[25]....
        /*0cec*/ 	.word	0x05000022


	//   ....[26]....
        /*0cf0*/ 	.word	0x05000022


	//   ....[27]....
        /*0cf4*/ 	.word	0x05000022


	//   ....[28]....
        /*0cf8*/ 	.word	0x05000022


	//   ....[29]....
        /*0cfc*/ 	.word	0x05000022


	//   ....[30]....
        /*0d00*/ 	.word	0x05000022


	//   ....[31]....
        /*0d04*/ 	.word	0x05000022


	//   ....[32]....
        /*0d08*/ 	.word	0x05000022


	//   ....[33]....
        /*0d0c*/ 	.word	0x05000022


	//   ....[34]....
        /*0d10*/ 	.word	0x05000022


	//   ....[35]....
        /*0d14*/ 	.word	0x05000022


	//   ....[36]....
        /*0d18*/ 	.word	0x05000022


	//   ....[37]....
        /*0d1c*/ 	.word	0x05000022


	//   ....[38]....
        /*0d20*/ 	.word	0x05000022


	//   ....[39]....
        /*0d24*/ 	.word	0x05000022


	//   ....[40]....
        /*0d28*/ 	.word	0x05000022


	//   ....[41]....
        /*0d2c*/ 	.word	0x05000022


	//   ....[42]....
        /*0d30*/ 	.word	0x05000022


	//   ....[43]....
        /*0d34*/ 	.word	0x05000022


	//   ....[44]....
        /*0d38*/ 	.word	0x05000022


	//   ....[45]....
        /*0d3c*/ 	.word	0x05000022


	//   ....[46]....
        /*0d40*/ 	.word	0x05000022


	//   ....[47]....
        /*0d44*/ 	.word	0x05000022


	//   ....[48]....
        /*0d48*/ 	.word	0x05000022


	//   ....[49]....
        /*0d4c*/ 	.word	0x05000022


	//   ....[50]....
        /*0d50*/ 	.word	0x05000022


	//   ....[51]....
        /*0d54*/ 	.word	0x05000022


	//   ....[52]....
        /*0d58*/ 	.word	0x05000022


	//   ....[53]....
        /*0d5c*/ 	.word	0x05000022


	//   ....[54]....
        /*0d60*/ 	.word	0x05000022


	//   ....[55]....
        /*0d64*/ 	.word	0x05000022


	//   ....[56]....
        /*0d68*/ 	.word	0x05000022


	//   ....[57]....
        /*0d6c*/ 	.word	0x05000022


	//   ....[58]....
        /*0d70*/ 	.word	0x05000022


	//   ....[59]....
        /*0d74*/ 	.word	0x05000022


	//   ....[60]....
        /*0d78*/ 	.word	0x05000022


	//   ....[61]....
        /*0d7c*/ 	.word	0x05000022


	//   ....[62]....
        /*0d80*/ 	.word	0x05000022


	//   ....[63]....
        /*0d84*/ 	.word	0x05000022


	//   ....[64]....
        /*0d88*/ 	.word	0x05000022


	//   ....[65]....
        /*0d8c*/ 	.word	0x05000022


	//   ....[66]....
        /*0d90*/ 	.word	0x05000022


	//   ....[67]....
        /*0d94*/ 	.word	0x05000022


	//   ....[68]....
        /*0d98*/ 	.word	0x05000022


	//   ....[69]....
        /*0d9c*/ 	.word	0x05000022


	//   ....[70]....
        /*0da0*/ 	.word	0x05000022


	//   ....[71]....
        /*0da4*/ 	.word	0x05000022


	//   ....[72]....
        /*0da8*/ 	.word	0x05000022


	//   ....[73]....
        /*0dac*/ 	.word	0x05000022


	//   ....[74]....
        /*0db0*/ 	.word	0x05000022


	//   ....[75]....
        /*0db4*/ 	.word	0x05000022


	//   ....[76]....
        /*0db8*/ 	.word	0x05000022


	//   ....[77]....
        /*0dbc*/ 	.word	0x05000022


	//   ....[78]....
        /*0dc0*/ 	.word	0x05000022


	//   ....[79]....
        /*0dc4*/ 	.word	0x05000022


	//   ....[80]....
        /*0dc8*/ 	.word	0x05000022


	//   ....[81]....
        /*0dcc*/ 	.word	0x05000022


	//   ....[82]....
        /*0dd0*/ 	.word	0x05000022


	//   ....[83]....
        /*0dd4*/ 	.word	0x05000022


	//   ....[84]....
        /*0dd8*/ 	.word	0x05000022


	//   ....[85]....
        /*0ddc*/ 	.word	0x05000022


	//   ....[86]....
        /*0de0*/ 	.word	0x05000022


	//   ....[87]....
        /*0de4*/ 	.word	0x05000022


	//   ....[88]....
        /*0de8*/ 	.word	0x05000022


	//   ....[89]....
        /*0dec*/ 	.word	0x05000022


	//   ....[90]....
        /*0df0*/ 	.word	0x05000022


	//   ....[91]....
        /*0df4*/ 	.word	0x05000022


	//   ....[92]....
        /*0df8*/ 	.word	0x05000022


	//   ....[93]....
        /*0dfc*/ 	.word	0x05000022


	//   ....[94]....
        /*0e00*/ 	.word	0x05000022


	//   ....[95]....
        /*0e04*/ 	.word	0x05000022


	//   ....[96]....
        /*0e08*/ 	.word	0x05000022


	//   ....[97]....
        /*0e0c*/ 	.word	0x05000022


	//   ....[98]....
        /*0e10*/ 	.word	0x05000022


	//   ....[99]....
        /*0e14*/ 	.word	0x05000022


	//   ....[100]....
        /*0e18*/ 	.word	0x05000022


	//   ....[101]....
        /*0e1c*/ 	.word	0x05000022


	//   ....[102]....
        /*0e20*/ 	.word	0x05000022


	//   ....[103]....
        /*0e24*/ 	.word	0x05000022


	//   ....[104]....
        /*0e28*/ 	.word	0x05000022


	//   ....[105]....
        /*0e2c*/ 	.word	0x05000022


	//   ....[106]....
        /*0e30*/ 	.word	0x05000022


	//   ....[107]....
        /*0e34*/ 	.word	0x05000022


	//   ....[108]....
        /*0e38*/ 	.word	0x05000022


	//   ....[109]....
        /*0e3c*/ 	.word	0x05000022


	//   ....[110]....
        /*0e40*/ 	.word	0x05000022


	//   ....[111]....
        /*0e44*/ 	.word	0x05000022


	//   ....[112]....
        /*0e48*/ 	.word	0x05000022


	//   ....[113]....
        /*0e4c*/ 	.word	0x05000022


	//   ....[114]....
        /*0e50*/ 	.word	0x05000022


	//   ....[115]....
        /*0e54*/ 	.word	0x05000022


	//   ....[116]....
        /*0e58*/ 	.word	0x05000022


	//   ....[117]....
        /*0e5c*/ 	.word	0x05000022


	//   ....[118]....
        /*0e60*/ 	.word	0x05000022


	//   ....[119]....
        /*0e64*/ 	.word	0x05000022


	//   ....[120]....
        /*0e68*/ 	.word	0x05000022


	//   ....[121]....
        /*0e6c*/ 	.word	0x05000022


	//   ....[122]....
        /*0e70*/ 	.word	0x05000022


	//   ....[123]....
        /*0e74*/ 	.word	0x05000022


	//   ....[124]....
        /*0e78*/ 	.word	0x05000022


	//   ....[125]....
        /*0e7c*/ 	.word	0x05000022


	//   ....[126]....
        /*0e80*/ 	.word	0x05000022


	//   ....[127]....
        /*0e84*/ 	.word	0x05000022


	//   ....[128]....
        /*0e88*/ 	.word	0x05000022


	//   ....[129]....
        /*0e8c*/ 	.word	0x05000022


	//   ....[130]....
        /*0e90*/ 	.word	0x05000022


	//   ....[131]....
        /*0e94*/ 	.word	0x05000022


	//   ....[132]....
        /*0e98*/ 	.word	0x05000022


	//   ....[133]....
        /*0e9c*/ 	.word	0x05000022


	//   ....[134]....
        /*0ea0*/ 	.word	0x05000022


	//   ....[135]....
        /*0ea4*/ 	.word	0x05000022


	//   ....[136]....
        /*0ea8*/ 	.word	0x05000022


	//   ....[137]....
        /*0eac*/ 	.word	0x05000022


	//   ....[138]....
        /*0eb0*/ 	.word	0x05000022


	//   ....[139]....
        /*0eb4*/ 	.word	0x05000022


	//   ....[140]....
        /*0eb8*/ 	.word	0x05000022


	//   ....[141]....
        /*0ebc*/ 	.word	0x05000022


	//   ....[142]....
        /*0ec0*/ 	.word	0x05000022


	//   ....[143]....
        /*0ec4*/ 	.word	0x05000022


	//   ....[144]....
        /*0ec8*/ 	.word	0x05000022


	//   ....[145]....
        /*0ecc*/ 	.word	0x05000022


	//   ....[146]....
        /*0ed0*/ 	.word	0x05000022


	//   ....[147]....
        /*0ed4*/ 	.word	0x05000022


	//   ....[148]....
        /*0ed8*/ 	.word	0x05000022


	//   ....[149]....
        /*0edc*/ 	.word	0x05000022


	//   ....[150]....
        /*0ee0*/ 	.word	0x05000022


	//   ....[151]....
        /*0ee4*/ 	.word	0x05000022


	//   ....[152]....
        /*0ee8*/ 	.word	0x05000022


	//   ....[153]....
        /*0eec*/ 	.word	0x05000022


	//   ....[154]....
        /*0ef0*/ 	.word	0x05000022


	//   ....[155]....
        /*0ef4*/ 	.word	0x05000022


	//   ....[156]....
        /*0ef8*/ 	.word	0x05000022


	//   ....[157]....
        /*0efc*/ 	.word	0x05000022


	//   ....[158]....
        /*0f00*/ 	.word	0x05000022


	//   ....[159]....
        /*0f04*/ 	.word	0x05000022


	//   ....[160]....
        /*0f08*/ 	.word	0x05000022


	//   ....[161]....
        /*0f0c*/ 	.word	0x05000022


	//   ....[162]....
        /*0f10*/ 	.word	0x05000022


	//   ....[163]....
        /*0f14*/ 	.word	0x05000022


	//   ....[164]....
        /*0f18*/ 	.word	0x05000022


	//   ....[165]....
        /*0f1c*/ 	.word	0x05000022


	//   ....[166]....
        /*0f20*/ 	.word	0x05000022


	//   ....[167]....
        /*0f24*/ 	.word	0x05000022


	//   ....[168]....
        /*0f28*/ 	.word	0x05000022


	//   ....[169]....
        /*0f2c*/ 	.word	0x05000022


	//   ....[170]....
        /*0f30*/ 	.word	0x05000022


	//   ....[171]....
        /*0f34*/ 	.word	0x05000022


	//   ....[172]....
        /*0f38*/ 	.word	0x05000022


	//   ....[173]....
        /*0f3c*/ 	.word	0x05000022


	//   ....[174]....
        /*0f40*/ 	.word	0x05000022


	//   ....[175]....
        /*0f44*/ 	.word	0x05000022


	//   ....[176]....
        /*0f48*/ 	.word	0x05000022


	//   ....[177]....
        /*0f4c*/ 	.word	0x05000022


	//   ....[178]....
        /*0f50*/ 	.word	0x05000022


	//   ....[179]....
        /*0f54*/ 	.word	0x05000022


	//   ....[180]....
        /*0f58*/ 	.word	0x05000022


	//   ....[181]....
        /*0f5c*/ 	.word	0x05000022


	//   ....[182]....
        /*0f60*/ 	.word	0x05000022


	//   ....[183]....
        /*0f64*/ 	.word	0x05000022


	//   ....[184]....
        /*0f68*/ 	.word	0x05000022


	//   ....[185]....
        /*0f6c*/ 	.word	0x05000022


	//   ....[186]....
        /*0f70*/ 	.word	0x05000022


	//   ....[187]....
        /*0f74*/ 	.word	0x05000022


	//   ....[188]....
        /*0f78*/ 	.word	0x05000022


	//   ....[189]....
        /*0f7c*/ 	.word	0x05000022


	//   ....[190]....
        /*0f80*/ 	.word	0x05000022


	//   ....[191]....
        /*0f84*/ 	.word	0x05000022


	//   ....[192]....
        /*0f88*/ 	.word	0x05000022


	//   ....[193]....
        /*0f8c*/ 	.word	0x05000022


	//   ....[194]....
        /*0f90*/ 	.word	0x05000022


	//   ....[195]....
        /*0f94*/ 	.word	0x05000022


	//   ....[196]....
        /*0f98*/ 	.word	0x05000022


	//   ....[197]....
        /*0f9c*/ 	.word	0x05000022


	//   ....[198]....
        /*0fa0*/ 	.word	0x05000022


	//   ....[199]....
        /*0fa4*/ 	.word	0x05000022


	//   ....[200]....
        /*0fa8*/ 	.word	0x05000022


	//   ....[201]....
        /*0fac*/ 	.word	0x05000022


	//   ....[202]....
        /*0fb0*/ 	.word	0x05000022


	//   ....[203]....
        /*0fb4*/ 	.word	0x05000022


	//   ....[204]....
        /*0fb8*/ 	.word	0x05000022


	//   ....[205]....
        /*0fbc*/ 	.word	0x05000022


	//   ....[206]....
        /*0fc0*/ 	.word	0x05000022


	//   ....[207]....
        /*0fc4*/ 	.word	0x05000022


	//   ....[208]....
        /*0fc8*/ 	.word	0x05000022


	//   ....[209]....
        /*0fcc*/ 	.word	0x05000022


	//   ....[210]....
        /*0fd0*/ 	.word	0x05000022


	//   ....[211]....
        /*0fd4*/ 	.word	0x05000022


	//   ....[212]....
        /*0fd8*/ 	.word	0x05000022


	//   ....[213]....
        /*0fdc*/ 	.word	0x05000022


	//   ....[214]....
        /*0fe0*/ 	.word	0x05000022


	//   ....[215]....
        /*0fe4*/ 	.word	0x05000022


	//   ....[216]....
        /*0fe8*/ 	.word	0x05000022


	//   ....[217]....
        /*0fec*/ 	.word	0x05000022


	//   ....[218]....
        /*0ff0*/ 	.word	0x05000022


	//   ....[219]....
        /*0ff4*/ 	.word	0x05000022


	//   ....[220]....
        /*0ff8*/ 	.word	0x05000022


	//   ....[221]....
        /*0ffc*/ 	.word	0x05000022


	//   ....[222]....
        /*1000*/ 	.word	0x05000022


	//   ....[223]....
        /*1004*/ 	.word	0x05000022


	//   ....[224]....
        /*1008*/ 	.word	0x05000022


	//   ....[225]....
        /*100c*/ 	.word	0x05000022


	//   ....[226]....
        /*1010*/ 	.word	0x05000022


	//   ....[227]....
        /*1014*/ 	.word	0x05000022


	//   ....[228]....
        /*1018*/ 	.word	0x05000022


	//   ....[229]....
        /*101c*/ 	.word	0x05000022


	//   ....[230]....
        /*1020*/ 	.word	0x05000022


	//   ....[231]....
        /*1024*/ 	.word	0x05000022


	//   ....[232]....
        /*1028*/ 	.word	0x05000022


	//   ....[233]....
        /*102c*/ 	.word	0x05000022


	//   ....[234]....
        /*1030*/ 	.word	0x05000022


	//   ....[235]....
        /*1034*/ 	.word	0x05000022


	//   ....[236]....
        /*1038*/ 	.word	0x05000022


	//   ....[237]....
        /*103c*/ 	.word	0x05000022


	//   ....[238]....
        /*1040*/ 	.word	0x05000022


	//   ....[239]....
        /*1044*/ 	.word	0x05000022


	//   ....[240]....
        /*1048*/ 	.word	0x05000022


	//   ....[241]....
        /*104c*/ 	.word	0x05000022


	//   ....[242]....
        /*1050*/ 	.word	0x05000022


	//   ....[243]....
        /*1054*/ 	.word	0x05000022


	//   ....[244]....
        /*1058*/ 	.word	0x05000022


	//   ....[245]....
        /*105c*/ 	.word	0x05000022


	//   ....[246]....
        /*1060*/ 	.word	0x05000022


	//   ....[247]....
        /*1064*/ 	.word	0x05000022


	//   ....[248]....
        /*1068*/ 	.word	0x05000022


	//   ....[249]....
        /*106c*/ 	.word	0x05000022


	//   ....[250]....
        /*1070*/ 	.word	0x05000022


	//   ....[251]....
        /*1074*/ 	.word	0x05000022


	//   ....[252]....
        /*1078*/ 	.word	0x05000022


	//   ....[253]....
        /*107c*/ 	.word	0x05000022


	//   ....[254]....
        /*1080*/ 	.word	0x05000022


	//   ....[255]....
        /*1084*/ 	.word	0x05000022


	//----- nvinfo : EIATTR_COOP_GROUP_INSTR_OFFSETS
	.align		4
.L_121:
        /*1088*/ 	.byte	0x04, 0x28
        /*108a*/ 	.short	(.L_123 - .L_122)


	//   ....[0]....
.L_122:
        /*108c*/ 	.word	0x000011e0


	//   ....[1]....
        /*1090*/ 	.word	0x000011f0


	//   ....[2]....
        /*1094*/ 	.word	0x00001200


	//   ....[3]....
        /*1098*/ 	.word	0x00001210


	//   ....[4]....
        /*109c*/ 	.word	0x00001220


	//   ....[5]....
        /*10a0*/ 	.word	0x00001230


	//   ....[6]....
        /*10a4*/ 	.word	0x00001240


	//   ....[7]....
        /*10a8*/ 	.word	0x00001250


	//   ....[8]....
        /*10ac*/ 	.word	0x00001260


	//   ....[9]....
        /*10b0*/ 	.word	0x00001280


	//   ....[10]....
        /*10b4*/ 	.word	0x00001290


	//   ....[11]....
        /*10b8*/ 	.word	0x000012a0


	//   ....[12]....
        /*10bc*/ 	.word	0x000012b0


	//   ....[13]....
        /*10c0*/ 	.word	0x000012d0


	//   ....[14]....
        /*10c4*/ 	.word	0x000012e0


	//   ....[15]....
        /*10c8*/ 	.word	0x000012f0


	//   ....[16]....
        /*10cc*/ 	.word	0x00001300


	//   ....[17]....
        /*10d0*/ 	.word	0x00001320


	//   ....[18]....
        /*10d4*/ 	.word	0x00001330


	//   ....[19]....
        /*10d8*/ 	.word	0x00001340


	//   ....[20]....
        /*10dc*/ 	.word	0x00001350


	//   ....[21]....
        /*10e0*/ 	.word	0x00001370


	//   ....[22]....
        /*10e4*/ 	.word	0x00001380


	//   ....[23]....
        /*10e8*/ 	.word	0x00001390


	//   ....[24]....
        /*10ec*/ 	.word	0x000013a0


	//   ....[25]....
        /*10f0*/ 	.word	0x000013c0


	//   ....[26]....
        /*10f4*/ 	.word	0x000013d0


	//   ....[27]....
        /*10f8*/ 	.word	0x000013e0


	//   ....[28]....
        /*10fc*/ 	.word	0x000013f0


	//   ....[29]....
        /*1100*/ 	.word	0x00001410


	//   ....[30]....
        /*1104*/ 	.word	0x00001420


	//   ....[31]....
        /*1108*/ 	.word	0x00001430


	//   ....[32]....
        /*110c*/ 	.word	0x00001440


	//   ....[33]....
        /*1110*/ 	.word	0x00001460


	//   ....[34]....
        /*1114*/ 	.word	0x00001470


	//   ....[35]....
        /*1118*/ 	.word	0x00001480


	//   ....[36]....
        /*111c*/ 	.word	0x00001490


	//   ....[37]....
        /*1120*/ 	.word	0x000014b0


	//   ....[38]....
        /*1124*/ 	.word	0x000014c0


	//   ....[39]....
        /*1128*/ 	.word	0x000014d0


	//   ....[40]....
        /*112c*/ 	.word	0x000014e0


	//   ....[41]....
        /*1130*/ 	.word	0x00001500


	//   ....[42]....
        /*1134*/ 	.word	0x00001510


	//   ....[43]....
        /*1138*/ 	.word	0x00001520


	//   ....[44]....
        /*113c*/ 	.word	0x00001530


	//   ....[45]....
        /*1140*/ 	.word	0x00001550


	//   ....[46]....
        /*1144*/ 	.word	0x00001560


	//   ....[47]....
        /*1148*/ 	.word	0x00001570


	//   ....[48]....
        /*114c*/ 	.word	0x00001580


	//   ....[49]....
        /*1150*/ 	.word	0x000015a0


	//   ....[50]....
        /*1154*/ 	.word	0x000015b0


	//   ....[51]....
        /*1158*/ 	.word	0x000015c0


	//   ....[52]....
        /*115c*/ 	.word	0x000015d0


	//   ....[53]....
        /*1160*/ 	.word	0x000015f0


	//   ....[54]....
        /*1164*/ 	.word	0x00001600


	//   ....[55]....
        /*1168*/ 	.word	0x00001610


	//   ....[56]....
        /*116c*/ 	.word	0x00001620


	//   ....[57]....
        /*1170*/ 	.word	0x00001640


	//   ....[58]....
        /*1174*/ 	.word	0x00001650


	//   ....[59]....
        /*1178*/ 	.word	0x00001660


	//   ....[60]....
        /*117c*/ 	.word	0x00001670


	//   ....[61]....
        /*1180*/ 	.word	0x00001690


	//   ....[62]....
        /*1184*/ 	.word	0x000016a0


	//   ....[63]....
        /*1188*/ 	.word	0x000016b0


	//   ....[64]....
        /*118c*/ 	.word	0x000016c0


	//   ....[65]....
        /*1190*/ 	.word	0x000016e0


	//   ....[66]....
        /*1194*/ 	.word	0x000016f0


	//   ....[67]....
        /*1198*/ 	.word	0x00001700


	//   ....[68]....
        /*119c*/ 	.word	0x00001710


	//   ....[69]....
        /*11a0*/ 	.word	0x00001730


	//   ....[70]....
        /*11a4*/ 	.word	0x00001740


	//   ....[71]....
        /*11a8*/ 	.word	0x00001750


	//   ....[72]....
        /*11ac*/ 	.word	0x00001760


	//   ....[73]....
        /*11b0*/ 	.word	0x00001780


	//   ....[74]....
        /*11b4*/ 	.word	0x00001790


	//   ....[75]....
        /*11b8*/ 	.word	0x000017a0


	//   ....[76]....
        /*11bc*/ 	.word	0x000017b0


	//   ....[77]....
        /*11c0*/ 	.word	0x000017d0


	//   ....[78]....
        /*11c4*/ 	.word	0x000017e0


	//   ....[79]....
        /*11c8*/ 	.word	0x000017f0


	//   ....[80]....
        /*11cc*/ 	.word	0x00001800


	//   ....[81]....
        /*11d0*/ 	.word	0x00001820


	//   ....[82]....
        /*11d4*/ 	.word	0x00001830


	//   ....[83]....
        /*11d8*/ 	.word	0x00001840


	//   ....[84]....
        /*11dc*/ 	.word	0x00001850


	//   ....[85]....
        /*11e0*/ 	.word	0x00001870


	//   ....[86]....
        /*11e4*/ 	.word	0x00001880


	//   ....[87]....
        /*11e8*/ 	.word	0x00001890


	//   ....[88]....
        /*11ec*/ 	.word	0x000018a0


	//   ....[89]....
        /*11f0*/ 	.word	0x000018c0


	//   ....[90]....
        /*11f4*/ 	.word	0x000018d0


	//   ....[91]....
        /*11f8*/ 	.word	0x000018e0


	//   ....[92]....
        /*11fc*/ 	.word	0x000018f0


	//   ....[93]....
        /*1200*/ 	.word	0x00001910


	//   ....[94]....
        /*1204*/ 	.word	0x00001920


	//   ....[95]....
        /*1208*/ 	.word	0x00001930


	//   ....[96]....
        /*120c*/ 	.word	0x00001940


	//   ....[97]....
        /*1210*/ 	.word	0x00001960


	//   ....[98]....
        /*1214*/ 	.word	0x00001970


	//   ....[99]....
        /*1218*/ 	.word	0x00001980


	//   ....[100]....
        /*121c*/ 	.word	0x00001990


	//   ....[101]....
        /*1220*/ 	.word	0x000019b0


	//   ....[102]....
        /*1224*/ 	.word	0x000019c0


	//   ....[103]....
        /*1228*/ 	.word	0x000019d0


	//   ....[104]....
        /*122c*/ 	.word	0x000019e0


	//   ....[105]....
        /*1230*/ 	.word	0x00001a00


	//   ....[106]....
        /*1234*/ 	.word	0x00001a10


	//   ....[107]....
        /*1238*/ 	.word	0x00001a20


	//   ....[108]....
        /*123c*/ 	.word	0x00001a30


	//   ....[109]....
        /*1240*/ 	.word	0x00001a50


	//   ....[110]....
        /*1244*/ 	.word	0x00001a60


	//   ....[111]....
        /*1248*/ 	.word	0x00001a70


	//   ....[112]....
        /*124c*/ 	.word	0x00001a80


	//   ....[113]....
        /*1250*/ 	.word	0x00001aa0


	//   ....[114]....
        /*1254*/ 	.word	0x00001ab0


	//   ....[115]....
        /*1258*/ 	.word	0x00001ac0


	//   ....[116]....
        /*125c*/ 	.word	0x00001ad0


	//   ....[117]....
        /*1260*/ 	.word	0x00001af0


	//   ....[118]....
        /*1264*/ 	.word	0x00001b00


	//   ....[119]....
        /*1268*/ 	.word	0x00001b10


	//   ....[120]....
        /*126c*/ 	.word	0x00001b20


	//   ....[121]....
        /*1270*/ 	.word	0x00001b40


	//   ....[122]....
        /*1274*/ 	.word	0x00001b50


	//   ....[123]....
        /*1278*/ 	.word	0x00001b60


	//   ....[124]....
        /*127c*/ 	.word	0x00001b70


	//   ....[125]....
        /*1280*/ 	.word	0x00001b80


	//   ....[126]....
        /*1284*/ 	.word	0x00001b90


	//   ....[127]....
        /*1288*/ 	.word	0x00001ba0


	//   ....[128]....
        /*128c*/ 	.word	0x00001bb0


	//   ....[129]....
        /*1290*/ 	.word	0x00001bc0


	//   ....[130]....
        /*1294*/ 	.word	0x00001be0


	//   ....[131]....
        /*1298*/ 	.word	0x00001bf0


	//   ....[132]....
        /*129c*/ 	.word	0x00001c00


	//   ....[133]....
        /*12a0*/ 	.word	0x00001c10


	//   ....[134]....
        /*12a4*/ 	.word	0x00001c20


	//   ....[135]....
        /*12a8*/ 	.word	0x00001c40


	//   ....[136]....
        /*12ac*/ 	.word	0x00001c50


	//   ....[137]....
        /*12b0*/ 	.word	0x00001c60


	//   ....[138]....
        /*12b4*/ 	.word	0x00001c80


	//   ....[139]....
        /*12b8*/ 	.word	0x00001c90


	//   ....[140]....
        /*12bc*/ 	.word	0x00001ca0


	//   ....[141]....
        /*12c0*/ 	.word	0x00001cb0


	//   ....[142]....
        /*12c4*/ 	.word	0x00001cc0


	//   ....[143]....
        /*12c8*/ 	.word	0x00001ce0


	//   ....[144]....
        /*12cc*/ 	.word	0x00001cf0


	//   ....[145]....
        /*12d0*/ 	.word	0x00001d00


	//   ....[146]....
        /*12d4*/ 	.word	0x00001d20


	//   ....[147]....
        /*12d8*/ 	.word	0x00001d30


	//   ....[148]....
        /*12dc*/ 	.word	0x00001d40


	//   ....[149]....
        /*12e0*/ 	.word	0x00001d50


	//   ....[150]....
        /*12e4*/ 	.word	0x00001d70


	//   ....[151]....
        /*12e8*/ 	.word	0x00001d80


	//   ....[152]....
        /*12ec*/ 	.word	0x00001d90


	//   ....[153]....
        /*12f0*/ 	.word	0x00001da0


	//   ....[154]....
        /*12f4*/ 	.word	0x00001dc0


	//   ....[155]....
        /*12f8*/ 	.word	0x00001dd0


	//   ....[156]....
        /*12fc*/ 	.word	0x00001de0


	//   ....[157]....
        /*1300*/ 	.word	0x00001df0


	//   ....[158]....
        /*1304*/ 	.word	0x00001e00


	//   ....[159]....
        /*1308*/ 	.word	0x00001e20


	//   ....[160]....
        /*130c*/ 	.word	0x00001e30


	//   ....[161]....
        /*1310*/ 	.word	0x00001e40


	//   ....[162]....
        /*1314*/ 	.word	0x00001e60


	//   ....[163]....
        /*1318*/ 	.word	0x00001e70


	//   ....[164]....
        /*131c*/ 	.word	0x00001e80


	//   ....[165]....
        /*1320*/ 	.word	0x00001e90


	//   ....[166]....
        /*1324*/ 	.word	0x00001ea0


	//   ....[167]....
        /*1328*/ 	.word	0x00001ec0


	//   ....[168]....
        /*132c*/ 	.word	0x00001ed0


	//   ....[169]....
        /*1330*/ 	.word	0x00001ee0


	//   ....[170]....
        /*1334*/ 	.word	0x00001ef0


	//   ....[171]....
        /*1338*/ 	.word	0x00001f00


	//   ....[172]....
        /*133c*/ 	.word	0x00001f20


	//   ....[173]....
        /*1340*/ 	.word	0x00001f30


	//   ....[174]....
        /*1344*/ 	.word	0x00001f40


	//   ....[175]....
        /*1348*/ 	.word	0x00001f50


	//   ....[176]....
        /*134c*/ 	.word	0x00001f70


	//   ....[177]....
        /*1350*/ 	.word	0x00001f80


	//   ....[178]....
        /*1354*/ 	.word	0x00001f90


	//   ....[179]....
        /*1358*/ 	.word	0x00001fa0


	//   ....[180]....
        /*135c*/ 	.word	0x00001fc0


	//   ....[181]....
        /*1360*/ 	.word	0x00001fd0


	//   ....[182]....
        /*1364*/ 	.word	0x00001fe0


	//   ....[183]....
        /*1368*/ 	.word	0x00001ff0


	//   ....[184]....
        /*136c*/ 	.word	0x00002010


	//   ....[185]....
        /*1370*/ 	.word	0x00002020


	//   ....[186]....
        /*1374*/ 	.word	0x00002030


	//   ....[187]....
        /*1378*/ 	.word	0x00002040


	//   ....[188]....
        /*137c*/ 	.word	0x00002060


	//   ....[189]....
        /*1380*/ 	.word	0x00002070


	//   ....[190]....
        /*1384*/ 	.word	0x00002080


	//   ....[191]....
        /*1388*/ 	.word	0x00002090


	//   ....[192]....
        /*138c*/ 	.word	0x000020b0


	//   ....[193]....
        /*1390*/ 	.word	0x000020c0


	//   ....[194]....
        /*1394*/ 	.word	0x000020d0


	//   ....[195]....
        /*1398*/ 	.word	0x000020e0


	//   ....[196]....
        /*139c*/ 	.word	0x00002100


	//   ....[197]....
        /*13a0*/ 	.word	0x00002110


	//   ....[198]....
        /*13a4*/ 	.word	0x00002120


	//   ....[199]....
        /*13a8*/ 	.word	0x00002130


	//   ....[200]....
        /*13ac*/ 	.word	0x00002150


	//   ....[201]....
        /*13b0*/ 	.word	0x00002160


	//   ....[202]....
        /*13b4*/ 	.word	0x00002170


	//   ....[203]....
        /*13b8*/ 	.word	0x00002180


	//   ....[204]....
        /*13bc*/ 	.word	0x000021a0


	//   ....[205]....
        /*13c0*/ 	.word	0x000021b0


	//   ....[206]....
        /*13c4*/ 	.word	0x000021c0


	//   ....[207]....
        /*13c8*/ 	.word	0x000021d0


	//   ....[208]....
        /*13cc*/ 	.word	0x000021f0


	//   ....[209]....
        /*13d0*/ 	.word	0x00002200


	//   ....[210]....
        /*13d4*/ 	.word	0x00002210


	//   ....[211]....
        /*13d8*/ 	.word	0x00002220


	//   ....[212]....
        /*13dc*/ 	.word	0x00002240


	//   ....[213]....
        /*13e0*/ 	.word	0x00002250


	//   ....[214]....
        /*13e4*/ 	.word	0x00002260


	//   ....[215]....
        /*13e8*/ 	.word	0x00002270


	//   ....[216]....
        /*13ec*/ 	.word	0x00002290


	//   ....[217]....
        /*13f0*/ 	.word	0x000022a0


	//   ....[218]....
        /*13f4*/ 	.word	0x000022b0


	//   ....[219]....
        /*13f8*/ 	.word	0x000022c0


	//   ....[220]....
        /*13fc*/ 	.word	0x000022e0


	//   ....[221]....
        /*1400*/ 	.word	0x000022f0


	//   ....[222]....
        /*1404*/ 	.word	0x00002300


	//   ....[223]....
        /*1408*/ 	.word	0x00002310


	//   ....[224]....
        /*140c*/ 	.word	0x00002330


	//   ....[225]....
        /*1410*/ 	.word	0x00002340


	//   ....[226]....
        /*1414*/ 	.word	0x00002350


	//   ....[227]....
        /*1418*/ 	.word	0x00002360


	//   ....[228]....
        /*141c*/ 	.word	0x00002380


	//   ....[229]....
        /*1420*/ 	.word	0x00002390


	//   ....[230]....
        /*1424*/ 	.word	0x000023a0


	//   ....[231]....
        /*1428*/ 	.word	0x000023b0


	//   ....[232]....
        /*142c*/ 	.word	0x000023d0


	//   ....[233]....
        /*1430*/ 	.word	0x000023e0


	//   ....[234]....
        /*1434*/ 	.word	0x000023f0


	//   ....[235]....
        /*1438*/ 	.word	0x00002400


	//   ....[236]....
        /*143c*/ 	.word	0x00002420


	//   ....[237]....
        /*1440*/ 	.word	0x00002430


	//   ....[238]....
        /*1444*/ 	.word	0x00002440


	//   ....[239]....
        /*1448*/ 	.word	0x00002450


	//   ....[240]....
        /*144c*/ 	.word	0x00002470


	//   ....[241]....
        /*1450*/ 	.word	0x00002480


	//   ....[242]....
        /*1454*/ 	.word	0x00002490


	//   ....[243]....
        /*1458*/ 	.word	0x000024a0


	//   ....[244]....
        /*145c*/ 	.word	0x000024c0


	//   ....[245]....
        /*1460*/ 	.word	0x000024d0


	//   ....[246]....
        /*1464*/ 	.word	0x000024e0


	//   ....[247]....
        /*1468*/ 	.word	0x000024f0


	//   ....[248]....
        /*146c*/ 	.word	0x00002510


	//   ....[249]....
        /*1470*/ 	.word	0x00002520


	//   ....[250]....
        /*1474*/ 	.word	0x00002530


	//   ....[251]....
        /*1478*/ 	.word	0x00002540


	//   ....[252]....
        /*147c*/ 	.word	0x00002560


	//   ....[253]....
        /*1480*/ 	.word	0x00002570


	//   ....[254]....
        /*1484*/ 	.word	0x00002580


	//   ....[255]....
        /*1488*/ 	.word	0x00002590


	//   ....[0]....
        /*148c*/ 	.word	0x000025b0


	//   ....[1]....
        /*1490*/ 	.word	0x000025c0


	//   ....[2]....
        /*1494*/ 	.word	0x000025d0


	//   ....[3]....
        /*1498*/ 	.word	0x000025e0


	//   ....[4]....
        /*149c*/ 	.word	0x00002600


	//   ....[5]....
        /*14a0*/ 	.word	0x00002610


	//   ....[6]....
        /*14a4*/ 	.word	0x00002620


	//   ....[7]....
        /*14a8*/ 	.word	0x00002630


	//   ....[8]....
        /*14ac*/ 	.word	0x00002650


	//   ....[9]....
        /*14b0*/ 	.word	0x00002660


	//   ....[10]....
        /*14b4*/ 	.word	0x00002670


	//   ....[11]....
        /*14b8*/ 	.word	0x00002680


	//   ....[12]....
        /*14bc*/ 	.word	0x000026a0


	//   ....[13]....
        /*14c0*/ 	.word	0x000026b0


	//   ....[14]....
        /*14c4*/ 	.word	0x000026c0


	//   ....[15]....
        /*14c8*/ 	.word	0x000026d0


	//   ....[16]....
        /*14cc*/ 	.word	0x000026f0


	//   ....[17]....
        /*14d0*/ 	.word	0x00002700


	//   ....[18]....
        /*14d4*/ 	.word	0x00002710


	//   ....[19]....
        /*14d8*/ 	.word	0x00002720


	//   ....[20]....
        /*14dc*/ 	.word	0x00002740


	//   ....[21]....
        /*14e0*/ 	.word	0x00002750


	//   ....[22]....
        /*14e4*/ 	.word	0x00002760


	//   ....[23]....
        /*14e8*/ 	.word	0x00002770


	//   ....[24]....
        /*14ec*/ 	.word	0x00002790


	//   ....[25]....
        /*14f0*/ 	.word	0x000027a0


	//   ....[26]....
        /*14f4*/ 	.word	0x000027b0


	//   ....[27]....
        /*14f8*/ 	.word	0x000027c0


	//   ....[28]....
        /*14fc*/ 	.word	0x000027e0


	//   ....[29]....
        /*1500*/ 	.word	0x000027f0


	//   ....[30]....
        /*1504*/ 	.word	0x00002800


	//   ....[31]....
        /*1508*/ 	.word	0x00002810


	//   ....[32]....
        /*150c*/ 	.word	0x00002830


	//   ....[33]....
        /*1510*/ 	.word	0x00002840


	//   ....[34]....
        /*1514*/ 	.word	0x00002850


	//   ....[35]....
        /*1518*/ 	.word	0x00002860


	//   ....[36]....
        /*151c*/ 	.word	0x00002880


	//   ....[37]....
        /*1520*/ 	.word	0x00002890


	//   ....[38]....
        /*1524*/ 	.word	0x000028a0


	//   ....[39]....
        /*1528*/ 	.word	0x000028b0


	//   ....[40]....
        /*152c*/ 	.word	0x000028e0


	//   ....[41]....
        /*1530*/ 	.word	0x000028f0


	//   ....[42]....
        /*1534*/ 	.word	0x00002900


	//   ....[43]....
        /*1538*/ 	.word	0x00002910


	//   ....[44]....
        /*153c*/ 	.word	0x00002930


	//   ....[45]....
        /*1540*/ 	.word	0x00002940


	//   ....[46]....
        /*1544*/ 	.word	0x00002950


	//   ....[47]....
        /*1548*/ 	.word	0x00002960


	//   ....[48]....
        /*154c*/ 	.word	0x00002970


	//   ....[49]....
        /*1550*/ 	.word	0x00002980


	//   ....[50]....
        /*1554*/ 	.word	0x00002990


	//   ....[51]....
        /*1558*/ 	.word	0x000029a0


	//   ....[52]....
        /*155c*/ 	.word	0x000029d0


	//   ....[53]....
        /*1560*/ 	.word	0x000029e0


	//   ....[54]....
        /*1564*/ 	.word	0x000029f0


	//   ....[55]....
        /*1568*/ 	.word	0x00002a00


	//   ....[56]....
        /*156c*/ 	.word	0x00002a20


	//   ....[57]....
        /*1570*/ 	.word	0x00002a30


	//   ....[58]....
        /*1574*/ 	.word	0x00002a40


	//   ....[59]....
        /*1578*/ 	.word	0x00002a50


	//   ....[60]....
        /*157c*/ 	.word	0x00002a60


	//   ....[61]....
        /*1580*/ 	.word	0x00002a70


	//   ....[62]....
        /*1584*/ 	.word	0x00002a80


	//   ....[63]....
        /*1588*/ 	.word	0x00002a90


	//   ....[64]....
        /*158c*/ 	.word	0x00002ac0


	//   ....[65]....
        /*1590*/ 	.word	0x00002ad0


	//   ....[66]....
        /*1594*/ 	.word	0x00002ae0


	//   ....[67]....
        /*1598*/ 	.word	0x00002af0


	//   ....[68]....
        /*159c*/ 	.word	0x00002b10


	//   ....[69]....
        /*15a0*/ 	.word	0x00002b20


	//   ....[70]....
        /*15a4*/ 	.word	0x00002b30


	//   ....[71]....
        /*15a8*/ 	.word	0x00002b40


	//   ....[72]....
        /*15ac*/ 	.word	0x00002b50


	//   ....[73]....
        /*15b0*/ 	.word	0x00002b60


	//   ....[74]....
        /*15b4*/ 	.word	0x00002b70


	//   ....[75]....
        /*15b8*/ 	.word	0x00002b80


	//   ....[76]....
        /*15bc*/ 	.word	0x00002bb0


	//   ....[77]....
        /*15c0*/ 	.word	0x00002bc0


	//   ....[78]....
        /*15c4*/ 	.word	0x00002bd0


	//   ....[79]....
        /*15c8*/ 	.word	0x00002be0


	//   ....[80]....
        /*15cc*/ 	.word	0x00002c00


	//   ....[81]....
        /*15d0*/ 	.word	0x00002c10


	//   ....[82]....
        /*15d4*/ 	.word	0x00002c20


	//   ....[83]....
        /*15d8*/ 	.word	0x00002c30


	//   ....[84]....
        /*15dc*/ 	.word	0x00002c40


	//   ....[85]....
        /*15e0*/ 	.word	0x00002c50


	//   ....[86]....
        /*15e4*/ 	.word	0x00002c60


	//   ....[87]....
        /*15e8*/ 	.word	0x00002c70


	//   ....[88]....
        /*15ec*/ 	.word	0x00002ca0


	//   ....[89]....
        /*15f0*/ 	.word	0x00002cb0


	//   ....[90]....
        /*15f4*/ 	.word	0x00002cc0


	//   ....[91]....
        /*15f8*/ 	.word	0x00002cd0


	//   ....[92]....
        /*15fc*/ 	.word	0x00002cf0


	//   ....[93]....
        /*1600*/ 	.word	0x00002d00


	//   ....[94]....
        /*1604*/ 	.word	0x00002d10


	//   ....[95]....
        /*1608*/ 	.word	0x00002d20


	//   ....[96]....
        /*160c*/ 	.word	0x00002d30


	//   ....[97]....
        /*1610*/ 	.word	0x00002d40


	//   ....[98]....
        /*1614*/ 	.word	0x00002d50


	//   ....[99]....
        /*1618*/ 	.word	0x00002d60


	//   ....[100]....
        /*161c*/ 	.word	0x00002d90


	//   ....[101]....
        /*1620*/ 	.word	0x00002da0


	//   ....[102]....
        /*1624*/ 	.word	0x00002db0


	//   ....[103]....
        /*1628*/ 	.word	0x00002dc0


	//   ....[104]....
        /*162c*/ 	.word	0x00002de0


	//   ....[105]....
        /*1630*/ 	.word	0x00002df0


	//   ....[106]....
        /*1634*/ 	.word	0x00002e00


	//   ....[107]....
        /*1638*/ 	.word	0x00002e10


	//   ....[108]....
        /*163c*/ 	.word	0x00002e20


	//   ....[109]....
        /*1640*/ 	.word	0x00002e30


	//   ....[110]....
        /*1644*/ 	.word	0x00002e40


	//   ....[111]....
        /*1648*/ 	.word	0x00002e50


	//   ....[112]....
        /*164c*/ 	.word	0x00002e80


	//   ....[113]....
        /*1650*/ 	.word	0x00002e90


	//   ....[114]....
        /*1654*/ 	.word	0x00002ea0


	//   ....[115]....
        /*1658*/ 	.word	0x00002eb0


	//   ....[116]....
        /*165c*/ 	.word	0x00002ed0


	//   ....[117]....
        /*1660*/ 	.word	0x00002ee0


	//   ....[118]....
        /*1664*/ 	.word	0x00002ef0


	//   ....[119]....
        /*1668*/ 	.word	0x00002f00


	//   ....[120]....
        /*166c*/ 	.word	0x00002f10


	//   ....[121]....
        /*1670*/ 	.word	0x00002f20


	//   ....[122]....
        /*1674*/ 	.word	0x00002f30


	//   ....[123]....
        /*1678*/ 	.word	0x00002f40


	//   ....[124]....
        /*167c*/ 	.word	0x00002f70


	//   ....[125]....
        /*1680*/ 	.word	0x00002f80


	//   ....[126]....
        /*1684*/ 	.word	0x00002f90


	//   ....[127]....
        /*1688*/ 	.word	0x00002fa0


	//   ....[128]....
        /*168c*/ 	.word	0x00002fc0


	//   ....[129]....
        /*1690*/ 	.word	0x00002fd0


	//   ....[130]....
        /*1694*/ 	.word	0x00002fe0


	//   ....[131]....
        /*1698*/ 	.word	0x00002ff0


	//   ....[132]....
        /*169c*/ 	.word	0x00003000


	//   ....[133]....
        /*16a0*/ 	.word	0x00003010


	//   ....[134]....
        /*16a4*/ 	.word	0x00003020


	//   ....[135]....
        /*16a8*/ 	.word	0x00003030


	//   ....[136]....
        /*16ac*/ 	.word	0x00003060


	//   ....[137]....
        /*16b0*/ 	.word	0x00003070


	//   ....[138]....
        /*16b4*/ 	.word	0x00003080


	//   ....[139]....
        /*16b8*/ 	.word	0x00003090


	//   ....[140]....
        /*16bc*/ 	.word	0x000030b0


	//   ....[141]....
        /*16c0*/ 	.word	0x000030c0


	//   ....[142]....
        /*16c4*/ 	.word	0x000030d0


	//   ....[143]....
        /*16c8*/ 	.word	0x000030e0


	//   ....[144]....
        /*16cc*/ 	.word	0x000030f0


	//   ....[145]....
        /*16d0*/ 	.word	0x00003100


	//   ....[146]....
        /*16d4*/ 	.word	0x00003110


	//   ....[147]....
        /*16d8*/ 	.word	0x00003120


	//   ....[148]....
        /*16dc*/ 	.word	0x00003150


	//   ....[149]....
        /*16e0*/ 	.word	0x00003160


	//   ....[150]....
        /*16e4*/ 	.word	0x00003170


	//   ....[151]....
        /*16e8*/ 	.word	0x00003190


	//   ....[152]....
        /*16ec*/ 	.word	0x000031a0


	//   ....[153]....
        /*16f0*/ 	.word	0x000031b0


	//   ....[154]....
        /*16f4*/ 	.word	0x000031c0


	//   ....[155]....
        /*16f8*/ 	.word	0x000031d0


	//   ....[156]....
        /*16fc*/ 	.word	0x000031f0


	//   ....[157]....
        /*1700*/ 	.word	0x00003200


	//   ....[158]....
        /*1704*/ 	.word	0x00003210


	//   ....[159]....
        /*1708*/ 	.word	0x00003220


	//   ....[160]....
        /*170c*/ 	.word	0x00003240


	//   ....[161]....
        /*1710*/ 	.word	0x00003250


	//   ....[162]....
        /*1714*/ 	.word	0x00003260


	//   ....[163]....
        /*1718*/ 	.word	0x00003270


	//   ....[164]....
        /*171c*/ 	.word	0x00003290


	//   ....[165]....
        /*1720*/ 	.word	0x000032a0


	//   ....[166]....
        /*1724*/ 	.word	0x000032b0


	//   ....[167]....
        /*1728*/ 	.word	0x000032c0


	//   ....[168]....
        /*172c*/ 	.word	0x000032d0


	//   ....[169]....
        /*1730*/ 	.word	0x000032e0


	//   ....[170]....
        /*1734*/ 	.word	0x000032f0


	//   ....[171]....
        /*1738*/ 	.word	0x00003300


	//   ....[172]....
        /*173c*/ 	.word	0x00003330


	//   ....[173]....
        /*1740*/ 	.word	0x00003340


	//   ....[174]....
        /*1744*/ 	.word	0x00003350


	//   ....[175]....
        /*1748*/ 	.word	0x00003360


	//   ....[176]....
        /*174c*/ 	.word	0x00003380


	//   ....[177]....
        /*1750*/ 	.word	0x00003390


	//   ....[178]....
        /*1754*/ 	.word	0x000033a0


	//   ....[179]....
        /*1758*/ 	.word	0x000033b0


	//   ....[180]....
        /*175c*/ 	.word	0x000033d0


	//   ....[181]....
        /*1760*/ 	.word	0x000033e0


	//   ....[182]....
        /*1764*/ 	.word	0x000033f0


	//   ....[183]....
        /*1768*/ 	.word	0x00003400


	//   ....[184]....
        /*176c*/ 	.word	0x00003410


	//   ....[185]....
        /*1770*/ 	.word	0x00003420


	//   ....[186]....
        /*1774*/ 	.word	0x00003430


	//   ....[187]....
        /*1778*/ 	.word	0x00003440


	//   ....[188]....
        /*177c*/ 	.word	0x00003470


	//   ....[189]....
        /*1780*/ 	.word	0x00003480


	//   ....[190]....
        /*1784*/ 	.word	0x00003490


	//   ....[191]....
        /*1788*/ 	.word	0x000034a0


	//   ....[192]....
        /*178c*/ 	.word	0x000034c0


	//   ....[193]....
        /*1790*/ 	.word	0x000034d0


	//   ....[194]....
        /*1794*/ 	.word	0x000034e0


	//   ....[195]....
        /*1798*/ 	.word	0x000034f0


	//   ....[196]....
        /*179c*/ 	.word	0x00003510


	//   ....[197]....
        /*17a0*/ 	.word	0x00003520


	//   ....[198]....
        /*17a4*/ 	.word	0x00003530


	//   ....[199]....
        /*17a8*/ 	.word	0x00003540


	//   ....[200]....
        /*17ac*/ 	.word	0x00003550


	//   ....[201]....
        /*17b0*/ 	.word	0x00003560


	//   ....[202]....
        /*17b4*/ 	.word	0x00003570


	//   ....[203]....
        /*17b8*/ 	.word	0x00003580


	//   ....[204]....
        /*17bc*/ 	.word	0x000035b0


	//   ....[205]....
        /*17c0*/ 	.word	0x000035c0


	//   ....[206]....
        /*17c4*/ 	.word	0x000035d0


	//   ....[207]....
        /*17c8*/ 	.word	0x000035e0


	//   ....[208]....
        /*17cc*/ 	.word	0x00003600


	//   ....[209]....
        /*17d0*/ 	.word	0x00003610


	//   ....[210]....
        /*17d4*/ 	.word	0x00003620


	//   ....[211]....
        /*17d8*/ 	.word	0x00003630


	//   ....[212]....
        /*17dc*/ 	.word	0x00003650


	//   ....[213]....
        /*17e0*/ 	.word	0x00003660


	//   ....[214]....
        /*17e4*/ 	.word	0x00003670


	//   ....[215]....
        /*17e8*/ 	.word	0x00003680


	//   ....[216]....
        /*17ec*/ 	.word	0x00003690


	//   ....[217]....
        /*17f0*/ 	.word	0x000036a0


	//   ....[218]....
        /*17f4*/ 	.word	0x000036b0


	//   ....[219]....
        /*17f8*/ 	.word	0x000036c0


	//   ....[220]....
        /*17fc*/ 	.word	0x000036f0


	//   ....[221]....
        /*1800*/ 	.word	0x00003700


	//   ....[222]....
        /*1804*/ 	.word	0x00003710


	//   ....[223]....
        /*1808*/ 	.word	0x00003720


	//   ....[224]....
        /*180c*/ 	.word	0x00003740


	//   ....[225]....
        /*1810*/ 	.word	0x00003750


	//   ....[226]....
        /*1814*/ 	.word	0x00003760


	//   ....[227]....
        /*1818*/ 	.word	0x00003770


	//   ....[228]....
        /*181c*/ 	.word	0x00003790


	//   ....[229]....
        /*1820*/ 	.word	0x000037a0


	//   ....[230]....
        /*1824*/ 	.word	0x000037b0


	//   ....[231]....
        /*1828*/ 	.word	0x000037c0


	//   ....[232]....
        /*182c*/ 	.word	0x000037d0


	//   ....[233]....
        /*1830*/ 	.word	0x000037e0


	//   ....[234]....
        /*1834*/ 	.word	0x000037f0


	//   ....[235]....
        /*1838*/ 	.word	0x00003800


	//   ....[236]....
        /*183c*/ 	.word	0x00003840


	//   ....[237]....
        /*1840*/ 	.word	0x00003850


	//   ....[238]....
        /*1844*/ 	.word	0x00003870


	//   ....[239]....
        /*1848*/ 	.word	0x00003880


	//   ....[240]....
        /*184c*/ 	.word	0x00003890


	//   ....[241]....
        /*1850*/ 	.word	0x000038a0


	//   ....[242]....
        /*1854*/ 	.word	0x000038b0


	//   ....[243]....
        /*1858*/ 	.word	0x000038c0


	//   ....[244]....
        /*185c*/ 	.word	0x000038d0


	//   ....[245]....
        /*1860*/ 	.word	0x000038e0


	//   ....[246]....
        /*1864*/ 	.word	0x000038f0


	//   ....[247]....
        /*1868*/ 	.word	0x00003900


	//   ....[248]....
        /*186c*/ 	.word	0x00003910


	//   ....[249]....
        /*1870*/ 	.word	0x00003920


	//   ....[250]....
        /*1874*/ 	.word	0x00003930


	//   ....[251]....
        /*1878*/ 	.word	0x00003940


	//   ....[252]....
        /*187c*/ 	.word	0x00003980


	//   ....[253]....
        /*1880*/ 	.word	0x00003990


	//   ....[254]....
        /*1884*/ 	.word	0x000039b0


	//   ....[255]....
        /*1888*/ 	.word	0x000039c0


	//   ....[0]....
        /*188c*/ 	.word	0x0000a500


	//   ....[1]....
        /*1890*/ 	.word	0x0000a580


	//   ....[2]....
        /*1894*/ 	.word	0x0000a5d0


	//   ....[3]....
        /*1898*/ 	.word	0x0000a620


	//   ....[4]....
        /*189c*/ 	.word	0x0000a670


	//   ....[5]....
        /*18a0*/ 	.word	0x0000a6d0


	//   ....[6]....
        /*18a4*/ 	.word	0x0000a720


	//   ....[7]....
        /*18a8*/ 	.word	0x0000a770


	//   ....[8]....
        /*18ac*/ 	.word	0x0000a7c0


	//   ....[9]....
        /*18b0*/ 	.word	0x0000a820


	//   ....[10]....
        /*18b4*/ 	.word	0x0000a870


	//   ....[11]....
        /*18b8*/ 	.word	0x0000a8c0


	//   ....[12]....
        /*18bc*/ 	.word	0x0000a910


	//   ....[13]....
        /*18c0*/ 	.word	0x0000a970


	//   ....[14]....
        /*18c4*/ 	.word	0x0000a9c0


	//   ....[15]....
        /*18c8*/ 	.word	0x0000aa10


	//   ....[16]....
        /*18cc*/ 	.word	0x0000aa60


	//   ....[17]....
        /*18d0*/ 	.word	0x0000aac0


	//   ....[18]....
        /*18d4*/ 	.word	0x0000ab10


	//   ....[19]....
        /*18d8*/ 	.word	0x0000ab60


	//   ....[20]....
        /*18dc*/ 	.word	0x0000abb0


	//   ....[21]....
        /*18e0*/ 	.word	0x0000ac10


	//   ....[22]....
        /*18e4*/ 	.word	0x0000ac60


	//   ....[23]....
        /*18e8*/ 	.word	0x0000acb0


	//   ....[24]....
        /*18ec*/ 	.word	0x0000ad00


	//   ....[25]....
        /*18f0*/ 	.word	0x0000ad60


	//   ....[26]....
        /*18f4*/ 	.word	0x0000adb0


	//   ....[27]....
        /*18f8*/ 	.word	0x0000ae00


	//   ....[28]....
        /*18fc*/ 	.word	0x0000ae50


	//   ....[29]....
        /*1900*/ 	.word	0x0000aeb0


	//   ....[30]....
        /*1904*/ 	.word	0x0000af00


	//   ....[31]....
        /*1908*/ 	.word	0x0000af50


	//   ....[32]....
        /*190c*/ 	.word	0x0000afb0


	//   ....[33]....
        /*1910*/ 	.word	0x0000b010


	//   ....[34]....
        /*1914*/ 	.word	0x0000b060


	//   ....[35]....
        /*1918*/ 	.word	0x0000b0b0


	//   ....[36]....
        /*191c*/ 	.word	0x0000b100


	//   ....[37]....
        /*1920*/ 	.word	0x0000b160


	//   ....[38]....
        /*1924*/ 	.word	0x0000b1b0


	//   ....[39]....
        /*1928*/ 	.word	0x0000b200


	//   ....[40]....
        /*192c*/ 	.word	0x0000b250


	//   ....[41]....
        /*1930*/ 	.word	0x0000b2b0


	//   ....[42]....
        /*1934*/ 	.word	0x0000b300


	//   ....[43]....
        /*1938*/ 	.word	0x0000b350


	//   ....[44]....
        /*193c*/ 	.word	0x0000b3a0


	//   ....[45]....
        /*1940*/ 	.word	0x0000b400


	//   ....[46]....
        /*1944*/ 	.word	0x0000b450


	//   ....[47]....
        /*1948*/ 	.word	0x0000b4a0


	//   ....[48]....
        /*194c*/ 	.word	0x0000b4f0


	//   ....[49]....
        /*1950*/ 	.word	0x0000b550


	//   ....[50]....
        /*1954*/ 	.word	0x0000b5a0


	//   ....[51]....
        /*1958*/ 	.word	0x0000b5f0


	//   ....[52]....
        /*195c*/ 	.word	0x0000b640


	//   ....[53]....
        /*1960*/ 	.word	0x0000b6a0


	//   ....[54]....
        /*1964*/ 	.word	0x0000b6f0


	//   ....[55]....
        /*1968*/ 	.word	0x0000b740


	//   ....[56]....
        /*196c*/ 	.word	0x0000b790


	//   ....[57]....
        /*1970*/ 	.word	0x0000b7f0


	//   ....[58]....
        /*1974*/ 	.word	0x0000b840


	//   ....[59]....
        /*1978*/ 	.word	0x0000b890


	//   ....[60]....
        /*197c*/ 	.word	0x0000b8e0


	//   ....[61]....
        /*1980*/ 	.word	0x0000b940


	//   ....[62]....
        /*1984*/ 	.word	0x0000b990


	//   ....[63]....
        /*1988*/ 	.word	0x0000b9e0


	//   ....[64]....
        /*198c*/ 	.word	0x0000ba40


	//   ....[65]....
        /*1990*/ 	.word	0x0000baa0


	//   ....[66]....
        /*1994*/ 	.word	0x0000baf0


	//   ....[67]....
        /*1998*/ 	.word	0x0000bb40


	//   ....[68]....
        /*199c*/ 	.word	0x0000bb90


	//   ....[69]....
        /*19a0*/ 	.word	0x0000bbf0


	//   ....[70]....
        /*19a4*/ 	.word	0x0000bc40


	//   ....[71]....
        /*19a8*/ 	.word	0x0000bc90


	//   ....[72]....
        /*19ac*/ 	.word	0x0000bce0


	//   ....[73]....
        /*19b0*/ 	.word	0x0000bd40


	//   ....[74]....
        /*19b4*/ 	.word	0x0000bd90


	//   ....[75]....
        /*19b8*/ 	.word	0x0000bde0


	//   ....[76]....
        /*19bc*/ 	.word	0x0000be30


	//   ....[77]....
        /*19c0*/ 	.word	0x0000be90


	//   ....[78]....
        /*19c4*/ 	.word	0x0000bee0


	//   ....[79]....
        /*19c8*/ 	.word	0x0000bf30


	//   ....[80]....
        /*19cc*/ 	.word	0x0000bf80


	//   ....[81]....
        /*19d0*/ 	.word	0x0000bfe0


	//   ....[82]....
        /*19d4*/ 	.word	0x0000c030


	//   ....[83]....
        /*19d8*/ 	.word	0x0000c080


	//   ....[84]....
        /*19dc*/ 	.word	0x0000c0d0


	//   ....[85]....
        /*19e0*/ 	.word	0x0000c130


	//   ....[86]....
        /*19e4*/ 	.word	0x0000c180


	//   ....[87]....
        /*19e8*/ 	.word	0x0000c1d0


	//   ....[88]....
        /*19ec*/ 	.word	0x0000c220


	//   ....[89]....
        /*19f0*/ 	.word	0x0000c280


	//   ....[90]....
        /*19f4*/ 	.word	0x0000c2d0


	//   ....[91]....
        /*19f8*/ 	.word	0x0000c320


	//   ....[92]....
        /*19fc*/ 	.word	0x0000c370


	//   ....[93]....
        /*1a00*/ 	.word	0x0000c3d0


	//   ....[94]....
        /*1a04*/ 	.word	0x0000c420


	//   ....[95]....
        /*1a08*/ 	.word	0x0000c470


	//   ....[96]....
        /*1a0c*/ 	.word	0x0000c4d0


	//   ....[97]....
        /*1a10*/ 	.word	0x0000c530


	//   ....[98]....
        /*1a14*/ 	.word	0x0000c580


	//   ....[99]....
        /*1a18*/ 	.word	0x0000c5d0


	//   ....[100]....
        /*1a1c*/ 	.word	0x0000c620


	//   ....[101]....
        /*1a20*/ 	.word	0x0000c680


	//   ....[102]....
        /*1a24*/ 	.word	0x0000c6d0


	//   ....[103]....
        /*1a28*/ 	.word	0x0000c720


	//   ....[104]....
        /*1a2c*/ 	.word	0x0000c770


	//   ....[105]....
        /*1a30*/ 	.word	0x0000c7d0


	//   ....[106]....
        /*1a34*/ 	.word	0x0000c820


	//   ....[107]....
        /*1a38*/ 	.word	0x0000c870


	//   ....[108]....
        /*1a3c*/ 	.word	0x0000c8c0


	//   ....[109]....
        /*1a40*/ 	.word	0x0000c920


	//   ....[110]....
        /*1a44*/ 	.word	0x0000c970


	//   ....[111]....
        /*1a48*/ 	.word	0x0000c9c0


	//   ....[112]....
        /*1a4c*/ 	.word	0x0000ca10


	//   ....[113]....
        /*1a50*/ 	.word	0x0000ca70


	//   ....[114]....
        /*1a54*/ 	.word	0x0000cac0


	//   ....[115]....
        /*1a58*/ 	.word	0x0000cb10


	//   ....[116]....
        /*1a5c*/ 	.word	0x0000cb60


	//   ....[117]....
        /*1a60*/ 	.word	0x0000cbc0


	//   ....[118]....
        /*1a64*/ 	.word	0x0000cc10


	//   ....[119]....
        /*1a68*/ 	.word	0x0000cc60


	//   ....[120]....
        /*1a6c*/ 	.word	0x0000ccb0


	//   ....[121]....
        /*1a70*/ 	.word	0x0000cd10


	//   ....[122]....
        /*1a74*/ 	.word	0x0000cd60


	//   ....[123]....
        /*1a78*/ 	.word	0x0000cdb0


	//   ....[124]....
        /*1a7c*/ 	.word	0x0000ce00


	//   ....[125]....
        /*1a80*/ 	.word	0x0000ce60


	//   ....[126]....
        /*1a84*/ 	.word	0x0000ceb0


	//   ....[127]....
        /*1a88*/ 	.word	0x0000cf00


	//   ....[128]....
        /*1a8c*/ 	.word	0x0000cf60


	//   ....[129]....
        /*1a90*/ 	.word	0x0000cfc0


	//   ....[130]....
        /*1a94*/ 	.word	0x0000d010


	//   ....[131]....
        /*1a98*/ 	.word	0x0000d060


	//   ....[132]....
        /*1a9c*/ 	.word	0x0000d0b0


	//   ....[133]....
        /*1aa0*/ 	.word	0x0000d110


	//   ....[134]....
        /*1aa4*/ 	.word	0x0000d160


	//   ....[135]....
        /*1aa8*/ 	.word	0x0000d1b0


	//   ....[136]....
        /*1aac*/ 	.word	0x0000d200


	//   ....[137]....
        /*1ab0*/ 	.word	0x0000d260


	//   ....[138]....
        /*1ab4*/ 	.word	0x0000d2b0


	//   ....[139]....
        /*1ab8*/ 	.word	0x0000d300


	//   ....[140]....
        /*1abc*/ 	.word	0x0000d350


	//   ....[141]....
        /*1ac0*/ 	.word	0x0000d3b0


	//   ....[142]....
        /*1ac4*/ 	.word	0x0000d400


	//   ....[143]....
        /*1ac8*/ 	.word	0x0000d450


	//   ....[144]....
        /*1acc*/ 	.word	0x0000d4a0


	//   ....[145]....
        /*1ad0*/ 	.word	0x0000d500


	//   ....[146]....
        /*1ad4*/ 	.word	0x0000d550


	//   ....[147]....
        /*1ad8*/ 	.word	0x0000d5a0


	//   ....[148]....
        /*1adc*/ 	.word	0x0000d5f0


	//   ....[149]....
        /*1ae0*/ 	.word	0x0000d650


	//   ....[150]....
        /*1ae4*/ 	.word	0x0000d6a0


	//   ....[151]....
        /*1ae8*/ 	.word	0x0000d6f0


	//   ....[152]....
        /*1aec*/ 	.word	0x0000d740


	//   ....[153]....
        /*1af0*/ 	.word	0x0000d7a0


	//   ....[154]....
        /*1af4*/ 	.word	0x0000d7f0


	//   ....[155]....
        /*1af8*/ 	.word	0x0000d840


	//   ....[156]....
        /*1afc*/ 	.word	0x0000d890


	//   ....[157]....
        /*1b00*/ 	.word	0x0000d8f0


	//   ....[158]....
        /*1b04*/ 	.word	0x0000d940


	//   ....[159]....
        /*1b08*/ 	.word	0x0000d990


	//   ....[160]....
        /*1b0c*/ 	.word	0x0000d9f0


	//   ....[161]....
        /*1b10*/ 	.word	0x0000da50


	//   ....[162]....
        /*1b14*/ 	.word	0x0000daa0


	//   ....[163]....
        /*1b18*/ 	.word	0x0000daf0


	//   ....[164]....
        /*1b1c*/ 	.word	0x0000db40


	//   ....[165]....
        /*1b20*/ 	.word	0x0000dba0


	//   ....[166]....
        /*1b24*/ 	.word	0x0000dbf0


	//   ....[167]....
        /*1b28*/ 	.word	0x0000dc40


	//   ....[168]....
        /*1b2c*/ 	.word	0x0000dc90


	//   ....[169]....
        /*1b30*/ 	.word	0x0000dcf0


	//   ....[170]....
        /*1b34*/ 	.word	0x0000dd40


	//   ....[171]....
        /*1b38*/ 	.word	0x0000dd90


	//   ....[172]....
        /*1b3c*/ 	.word	0x0000dde0


	//   ....[173]....
        /*1b40*/ 	.word	0x0000de40


	//   ....[174]....
        /*1b44*/ 	.word	0x0000de90


	//   ....[175]....
        /*1b48*/ 	.word	0x0000dee0


	//   ....[176]....
        /*1b4c*/ 	.word	0x0000df30


	//   ....[177]....
        /*1b50*/ 	.word	0x0000df90


	//   ....[178]....
        /*1b54*/ 	.word	0x0000dfe0


	//   ....[179]....
        /*1b58*/ 	.word	0x0000e030


	//   ....[180]....
        /*1b5c*/ 	.word	0x0000e080


	//   ....[181]....
        /*1b60*/ 	.word	0x0000e0e0


	//   ....[182]....
        /*1b64*/ 	.word	0x0000e130


	//   ....[183]....
        /*1b68*/ 	.word	0x0000e180


	//   ....[184]....
        /*1b6c*/ 	.word	0x0000e1d0


	//   ....[185]....
        /*1b70*/ 	.word	0x0000e230


	//   ....[186]....
        /*1b74*/ 	.word	0x0000e280


	//   ....[187]....
        /*1b78*/ 	.word	0x0000e2d0


	//   ....[188]....
        /*1b7c*/ 	.word	0x0000e320


	//   ....[189]....
        /*1b80*/ 	.word	0x0000e380


	//   ....[190]....
        /*1b84*/ 	.word	0x0000e3d0


	//   ....[191]....
        /*1b88*/ 	.word	0x0000e420


	//   ....[192]....
        /*1b8c*/ 	.word	0x0000e480


	//   ....[193]....
        /*1b90*/ 	.word	0x0000e4e0


	//   ....[194]....
        /*1b94*/ 	.word	0x0000e530


	//   ....[195]....
        /*1b98*/ 	.word	0x0000e580


	//   ....[196]....
        /*1b9c*/ 	.word	0x0000e5d0


	//   ....[197]....
        /*1ba0*/ 	.word	0x0000e630


	//   ....[198]....
        /*1ba4*/ 	.word	0x0000e680


	//   ....[199]....
        /*1ba8*/ 	.word	0x0000e6d0


	//   ....[200]....
        /*1bac*/ 	.word	0x0000e720


	//   ....[201]....
        /*1bb0*/ 	.word	0x0000e780


	//   ....[202]....
        /*1bb4*/ 	.word	0x0000e7d0


	//   ....[203]....
        /*1bb8*/ 	.word	0x0000e820


	//   ....[204]....
        /*1bbc*/ 	.word	0x0000e870


	//   ....[205]....
        /*1bc0*/ 	.word	0x0000e8d0


	//   ....[206]....
        /*1bc4*/ 	.word	0x0000e920


	//   ....[207]....
        /*1bc8*/ 	.word	0x0000e970


	//   ....[208]....
        /*1bcc*/ 	.word	0x0000e9c0


	//   ....[209]....
        /*1bd0*/ 	.word	0x0000ea20


	//   ....[210]....
        /*1bd4*/ 	.word	0x0000ea70


	//   ....[211]....
        /*1bd8*/ 	.word	0x0000eac0


	//   ....[212]....
        /*1bdc*/ 	.word	0x0000eb10


	//   ....[213]....
        /*1be0*/ 	.word	0x0000eb70


	//   ....[214]....
        /*1be4*/ 	.word	0x0000ebc0


	//   ....[215]....
        /*1be8*/ 	.word	0x0000ec10


	//   ....[216]....
        /*1bec*/ 	.word	0x0000ec60


	//   ....[217]....
        /*1bf0*/ 	.word	0x0000ecc0


	//   ....[218]....
        /*1bf4*/ 	.word	0x0000ed10


	//   ....[219]....
        /*1bf8*/ 	.word	0x0000ed60


	//   ....[220]....
        /*1bfc*/ 	.word	0x0000edb0


	//   ....[221]....
        /*1c00*/ 	.word	0x0000ee10


	//   ....[222]....
        /*1c04*/ 	.word	0x0000ee60


	//   ....[223]....
        /*1c08*/ 	.word	0x0000eeb0


	//   ....[224]....
        /*1c0c*/ 	.word	0x0000ef10


	//   ....[225]....
        /*1c10*/ 	.word	0x0000ef70


	//   ....[226]....
        /*1c14*/ 	.word	0x0000efc0


	//   ....[227]....
        /*1c18*/ 	.word	0x0000f010


	//   ....[228]....
        /*1c1c*/ 	.word	0x0000f060


	//   ....[229]....
        /*1c20*/ 	.word	0x0000f0c0


	//   ....[230]....
        /*1c24*/ 	.word	0x0000f110


	//   ....[231]....
        /*1c28*/ 	.word	0x0000f160


	//   ....[232]....
        /*1c2c*/ 	.word	0x0000f1b0


	//   ....[233]....
        /*1c30*/ 	.word	0x0000f210


	//   ....[234]....
        /*1c34*/ 	.word	0x0000f260


	//   ....[235]....
        /*1c38*/ 	.word	0x0000f2b0


	//   ....[236]....
        /*1c3c*/ 	.word	0x0000f300


	//   ....[237]....
        /*1c40*/ 	.word	0x0000f360


	//   ....[238]....
        /*1c44*/ 	.word	0x0000f3b0


	//   ....[239]....
        /*1c48*/ 	.word	0x0000f400


	//   ....[240]....
        /*1c4c*/ 	.word	0x0000f450


	//   ....[241]....
        /*1c50*/ 	.word	0x0000f4b0


	//   ....[242]....
        /*1c54*/ 	.word	0x0000f500


	//   ....[243]....
        /*1c58*/ 	.word	0x0000f550


	//   ....[244]....
        /*1c5c*/ 	.word	0x0000f5a0


	//   ....[245]....
        /*1c60*/ 	.word	0x0000f600


	//   ....[246]....
        /*1c64*/ 	.word	0x0000f650


	//   ....[247]....
        /*1c68*/ 	.word	0x0000f6a0


	//   ....[248]....
        /*1c6c*/ 	.word	0x0000f6f0


	//   ....[249]....
        /*1c70*/ 	.word	0x0000f750


	//   ....[250]....
        /*1c74*/ 	.word	0x0000f7a0


	//   ....[251]....
        /*1c78*/ 	.word	0x0000f7f0


	//   ....[252]....
        /*1c7c*/ 	.word	0x0000f840


	//   ....[253]....
        /*1c80*/ 	.word	0x0000f8a0


	//   ....[254]....
        /*1c84*/ 	.word	0x0000f8f0


	//   ....[255]....
        /*1c88*/ 	.word	0x0000f940


	//   ....[0]....
        /*1c8c*/ 	.word	0x0000f9a0


	//   ....[1]....
        /*1c90*/ 	.word	0x0000fa00


	//   ....[2]....
        /*1c94*/ 	.word	0x0000fa50


	//   ....[3]....
        /*1c98*/ 	.word	0x0000faa0


	//   ....[4]....
        /*1c9c*/ 	.word	0x0000faf0


	//   ....[5]....
        /*1ca0*/ 	.word	0x0000fb50


	//   ....[6]....
        /*1ca4*/ 	.word	0x0000fba0


	//   ....[7]....
        /*1ca8*/ 	.word	0x0000fbf0


	//   ....[8]....
        /*1cac*/ 	.word	0x0000fc40


	//   ....[9]....
        /*1cb0*/ 	.word	0x0000fca0


	//   ....[10]....
        /*1cb4*/ 	.word	0x0000fcf0


	//   ....[11]....
        /*1cb8*/ 	.word	0x0000fd40


	//   ....[12]....
        /*1cbc*/ 	.word	0x0000fd90


	//   ....[13]....
        /*1cc0*/ 	.word	0x0000fdf0


	//   ....[14]....
        /*1cc4*/ 	.word	0x0000fe40


	//   ....[15]....
        /*1cc8*/ 	.word	0x0000fe90


	//   ....[16]....
        /*1ccc*/ 	.word	0x0000fee0


	//   ....[17]....
        /*1cd0*/ 	.word	0x0000ff40


	//   ....[18]....
        /*1cd4*/ 	.word	0x0000ff90


	//   ....[19]....
        /*1cd8*/ 	.word	0x0000ffe0


	//   ....[20]....
        /*1cdc*/ 	.word	0x00010030


	//   ....[21]....
        /*1ce0*/ 	.word	0x00010090


	//   ....[22]....
        /*1ce4*/ 	.word	0x000100e0


	//   ....[23]....
        /*1ce8*/ 	.word	0x00010130


	//   ....[24]....
        /*1cec*/ 	.word	0x00010180


	//   ....[25]....
        /*1cf0*/ 	.word	0x000101e0


	//   ....[26]....
        /*1cf4*/ 	.word	0x00010230


	//   ....[27]....
        /*1cf8*/ 	.word	0x00010280


	//   ....[28]....
        /*1cfc*/ 	.word	0x000102d0


	//   ....[29]....
        /*1d00*/ 	.word	0x00010330


	//   ....[30]....
        /*1d04*/ 	.word	0x00010380


	//   ....[31]....
        /*1d08*/ 	.word	0x000103d0


	//   ....[32]....
        /*1d0c*/ 	.word	0x00010430


	//   ....[33]....
        /*1d10*/ 	.word	0x00010490


	//   ....[34]....
        /*1d14*/ 	.word	0x000104e0


	//   ....[35]....
        /*1d18*/ 	.word	0x00010530


	//   ....[36]....
        /*1d1c*/ 	.word	0x00010580


	//   ....[37]....
        /*1d20*/ 	.word	0x000105e0


	//   ....[38]....
        /*1d24*/ 	.word	0x00010630


	//   ....[39]....
        /*1d28*/ 	.word	0x00010680


	//   ....[40]....
        /*1d2c*/ 	.word	0x000106d0


	//   ....[41]....
        /*1d30*/ 	.word	0x00010730


	//   ....[42]....
        /*1d34*/ 	.word	0x00010780


	//   ....[43]....
        /*1d38*/ 	.word	0x000107d0


	//   ....[44]....
        /*1d3c*/ 	.word	0x00010820


	//   ....[45]....
        /*1d40*/ 	.word	0x00010880


	//   ....[46]....
        /*1d44*/ 	.word	0x000108d0


	//   ....[47]....
        /*1d48*/ 	.word	0x00010920


	//   ....[48]....
        /*1d4c*/ 	.word	0x00010970


	//   ....[49]....
        /*1d50*/ 	.word	0x000109d0


	//   ....[50]....
        /*1d54*/ 	.word	0x00010a20


	//   ....[51]....
        /*1d58*/ 	.word	0x00010a70


	//   ....[52]....
        /*1d5c*/ 	.word	0x00010ac0


	//   ....[53]....
        /*1d60*/ 	.word	0x00010b20


	//   ....[54]....
        /*1d64*/ 	.word	0x00010b70


	//   ....[55]....
        /*1d68*/ 	.word	0x00010bc0


	//   ....[56]....
        /*1d6c*/ 	.word	0x00010c10


	//   ....[57]....
        /*1d70*/ 	.word	0x00010c70


	//   ....[58]....
        /*1d74*/ 	.word	0x00010cc0


	//   ....[59]....
        /*1d78*/ 	.word	0x00010d10


	//   ....[60]....
        /*1d7c*/ 	.word	0x00010d60


	//   ....[61]....
        /*1d80*/ 	.word	0x00010dc0


	//   ....[62]....
        /*1d84*/ 	.word	0x00010e10


	//   ....[63]....
        /*1d88*/ 	.word	0x00010e60


	//   ....[64]....
        /*1d8c*/ 	.word	0x00010ec0


	//   ....[65]....
        /*1d90*/ 	.word	0x00010f20


	//   ....[66]....
        /*1d94*/ 	.word	0x00010f70


	//   ....[67]....
        /*1d98*/ 	.word	0x00010fc0


	//   ....[68]....
        /*1d9c*/ 	.word	0x00011010


	//   ....[69]....
        /*1da0*/ 	.word	0x00011070


	//   ....[70]....
        /*1da4*/ 	.word	0x000110c0


	//   ....[71]....
        /*1da8*/ 	.word	0x00011110


	//   ....[72]....
        /*1dac*/ 	.word	0x00011160


	//   ....[73]....
        /*1db0*/ 	.word	0x000111c0


	//   ....[74]....
        /*1db4*/ 	.word	0x00011210


	//   ....[75]....
        /*1db8*/ 	.word	0x00011260


	//   ....[76]....
        /*1dbc*/ 	.word	0x000112b0


	//   ....[77]....
        /*1dc0*/ 	.word	0x00011310


	//   ....[78]....
        /*1dc4*/ 	.word	0x00011360


	//   ....[79]....
        /*1dc8*/ 	.word	0x000113b0


	//   ....[80]....
        /*1dcc*/ 	.word	0x00011400


	//   ....[81]....
        /*1dd0*/ 	.word	0x00011460


	//   ....[82]....
        /*1dd4*/ 	.word	0x000114b0


	//   ....[83]....
        /*1dd8*/ 	.word	0x00011500


	//   ....[84]....
        /*1ddc*/ 	.word	0x00011550


	//   ....[85]....
        /*1de0*/ 	.word	0x000115b0


	//   ....[86]....
        /*1de4*/ 	.word	0x00011600


	//   ....[87]....
        /*1de8*/ 	.word	0x00011650


	//   ....[88]....
        /*1dec*/ 	.word	0x000116a0


	//   ....[89]....
        /*1df0*/ 	.word	0x00011700


	//   ....[90]....
        /*1df4*/ 	.word	0x00011750


	//   ....[91]....
        /*1df8*/ 	.word	0x000117a0


	//   ....[92]....
        /*1dfc*/ 	.word	0x000117f0


	//   ....[93]....
        /*1e00*/ 	.word	0x00011850


	//   ....[94]....
        /*1e04*/ 	.word	0x000118a0


	//   ....[95]....
        /*1e08*/ 	.word	0x000118f0


	//   ....[96]....
        /*1e0c*/ 	.word	0x00011950


	//   ....[97]....
        /*1e10*/ 	.word	0x000119b0


	//   ....[98]....
        /*1e14*/ 	.word	0x00011a00


	//   ....[99]....
        /*1e18*/ 	.word	0x00011a50


	//   ....[100]....
        /*1e1c*/ 	.word	0x00011aa0


	//   ....[101]....
        /*1e20*/ 	.word	0x00011b00


	//   ....[102]....
        /*1e24*/ 	.word	0x00011b50


	//   ....[103]....
        /*1e28*/ 	.word	0x00011ba0


	//   ....[104]....
        /*1e2c*/ 	.word	0x00011bf0


	//   ....[105]....
        /*1e30*/ 	.word	0x00011c50


	//   ....[106]....
        /*1e34*/ 	.word	0x00011ca0


	//   ....[107]....
        /*1e38*/ 	.word	0x00011cf0


	//   ....[108]....
        /*1e3c*/ 	.word	0x00011d40


	//   ....[109]....
        /*1e40*/ 	.word	0x00011da0


	//   ....[110]....
        /*1e44*/ 	.word	0x00011df0


	//   ....[111]....
        /*1e48*/ 	.word	0x00011e40


	//   ....[112]....
        /*1e4c*/ 	.word	0x00011e90


	//   ....[113]....
        /*1e50*/ 	.word	0x00011ef0


	//   ....[114]....
        /*1e54*/ 	.word	0x00011f40


	//   ....[115]....
        /*1e58*/ 	.word	0x00011f90


	//   ....[116]....
        /*1e5c*/ 	.word	0x00011fe0


	//   ....[117]....
        /*1e60*/ 	.word	0x00012040


	//   ....[118]....
        /*1e64*/ 	.word	0x00012090


	//   ....[119]....
        /*1e68*/ 	.word	0x000120e0


	//   ....[120]....
        /*1e6c*/ 	.word	0x00012130


	//   ....[121]....
        /*1e70*/ 	.word	0x00012190


	//   ....[122]....
        /*1e74*/ 	.word	0x000121e0


	//   ....[123]....
        /*1e78*/ 	.word	0x00012230


	//   ....[124]....
        /*1e7c*/ 	.word	0x00012280


	//   ....[125]....
        /*1e80*/ 	.word	0x000122e0


	//   ....[126]....
        /*1e84*/ 	.word	0x00012330


	//   ....[127]....
        /*1e88*/ 	.word	0x00012380


	//   ....[128]....
        /*1e8c*/ 	.word	0x000123e0


	//   ....[129]....
        /*1e90*/ 	.word	0x00012440


	//   ....[130]....
        /*1e94*/ 	.word	0x00012490


	//   ....[131]....
        /*1e98*/ 	.word	0x000124e0


	//   ....[132]....
        /*1e9c*/ 	.word	0x00012530


	//   ....[133]....
        /*1ea0*/ 	.word	0x00012590


	//   ....[134]....
        /*1ea4*/ 	.word	0x000125e0


	//   ....[135]....
        /*1ea8*/ 	.word	0x00012630


	//   ....[136]....
        /*1eac*/ 	.word	0x00012680


	//   ....[137]....
        /*1eb0*/ 	.word	0x000126e0


	//   ....[138]....
        /*1eb4*/ 	.word	0x00012730


	//   ....[139]....
        /*1eb8*/ 	.word	0x00012780


	//   ....[140]....
        /*1ebc*/ 	.word	0x000127d0


	//   ....[141]....
        /*1ec0*/ 	.word	0x00012830


	//   ....[142]....
        /*1ec4*/ 	.word	0x00012880


	//   ....[143]....
        /*1ec8*/ 	.word	0x000128d0


	//   ....[144]....
        /*1ecc*/ 	.word	0x00012920


	//   ....[145]....
        /*1ed0*/ 	.word	0x00012980


	//   ....[146]....
        /*1ed4*/ 	.word	0x000129d0


	//   ....[147]....
        /*1ed8*/ 	.word	0x00012a20


	//   ....[148]....
        /*1edc*/ 	.word	0x00012a70


	//   ....[149]....
        /*1ee0*/ 	.word	0x00012ad0


	//   ....[150]....
        /*1ee4*/ 	.word	0x00012b20


	//   ....[151]....
        /*1ee8*/ 	.word	0x00012b70


	//   ....[152]....
        /*1eec*/ 	.word	0x00012bc0


	//   ....[153]....
        /*1ef0*/ 	.word	0x00012c20


	//   ....[154]....
        /*1ef4*/ 	.word	0x00012c70


	//   ....[155]....
        /*1ef8*/ 	.word	0x00012cc0


	//   ....[156]....
        /*1efc*/ 	.word	0x00012d10


	//   ....[157]....
        /*1f00*/ 	.word	0x00012d70


	//   ....[158]....
        /*1f04*/ 	.word	0x00012dc0


	//   ....[159]....
        /*1f08*/ 	.word	0x00012e10


	//   ....[160]....
        /*1f0c*/ 	.word	0x00012e70


	//   ....[161]....
        /*1f10*/ 	.word	0x00012ed0


	//   ....[162]....
        /*1f14*/ 	.word	0x00012f20


	//   ....[163]....
        /*1f18*/ 	.word	0x00012f70


	//   ....[164]....
        /*1f1c*/ 	.word	0x00012fc0


	//   ....[165]....
        /*1f20*/ 	.word	0x00013020


	//   ....[166]....
        /*1f24*/ 	.word	0x00013070


	//   ....[167]....
        /*1f28*/ 	.word	0x000130c0


	//   ....[168]....
        /*1f2c*/ 	.word	0x00013110


	//   ....[169]....
        /*1f30*/ 	.word	0x00013170


	//   ....[170]....
        /*1f34*/ 	.word	0x000131c0


	//   ....[171]....
        /*1f38*/ 	.word	0x00013210


	//   ....[172]....
        /*1f3c*/ 	.word	0x00013260


	//   ....[173]....
        /*1f40*/ 	.word	0x000132c0


	//   ....[174]....
        /*1f44*/ 	.word	0x00013310


	//   ....[175]....
        /*1f48*/ 	.word	0x00013360


	//   ....[176]....
        /*1f4c*/ 	.word	0x000133b0


	//   ....[177]....
        /*1f50*/ 	.word	0x00013410


	//   ....[178]....
        /*1f54*/ 	.word	0x00013460


	//   ....[179]....
        /*1f58*/ 	.word	0x000134b0


	//   ....[180]....
        /*1f5c*/ 	.word	0x00013500


	//   ....[181]....
        /*1f60*/ 	.word	0x00013560


	//   ....[182]....
        /*1f64*/ 	.word	0x000135b0


	//   ....[183]....
        /*1f68*/ 	.word	0x00013600


	//   ....[184]....
        /*1f6c*/ 	.word	0x00013650


	//   ....[185]....
        /*1f70*/ 	.word	0x000136b0


	//   ....[186]....
        /*1f74*/ 	.word	0x00013700


	//   ....[187]....
        /*1f78*/ 	.word	0x00013750


	//   ....[188]....
        /*1f7c*/ 	.word	0x000137a0


	//   ....[189]....
        /*1f80*/ 	.word	0x00013800


	//   ....[190]....
        /*1f84*/ 	.word	0x00013850


	//   ....[191]....
        /*1f88*/ 	.word	0x000138a0


	//   ....[192]....
        /*1f8c*/ 	.word	0x00013900


	//   ....[193]....
        /*1f90*/ 	.word	0x00013960


	//   ....[194]....
        /*1f94*/ 	.word	0x000139b0


	//   ....[195]....
        /*1f98*/ 	.word	0x00013a00


	//   ....[196]....
        /*1f9c*/ 	.word	0x00013a50


	//   ....[197]....
        /*1fa0*/ 	.word	0x00013ab0


	//   ....[198]....
        /*1fa4*/ 	.word	0x00013b00


	//   ....[199]....
        /*1fa8*/ 	.word	0x00013b50


	//   ....[200]....
        /*1fac*/ 	.word	0x00013ba0


	//   ....[201]....
        /*1fb0*/ 	.word	0x00013c00


	//   ....[202]....
        /*1fb4*/ 	.word	0x00013c50


	//   ....[203]....
        /*1fb8*/ 	.word	0x00013ca0


	//   ....[204]....
        /*1fbc*/ 	.word	0x00013cf0


	//   ....[205]....
        /*1fc0*/ 	.word	0x00013d50


	//   ....[206]....
        /*1fc4*/ 	.word	0x00013da0


	//   ....[207]....
        /*1fc8*/ 	.word	0x00013df0


	//   ....[208]....
        /*1fcc*/ 	.word	0x00013e40


	//   ....[209]....
        /*1fd0*/ 	.word	0x00013ea0


	//   ....[210]....
        /*1fd4*/ 	.word	0x00013ef0


	//   ....[211]....
        /*1fd8*/ 	.word	0x00013f40


	//   ....[212]....
        /*1fdc*/ 	.word	0x00013f90


	//   ....[213]....
        /*1fe0*/ 	.word	0x00013ff0


	//   ....[214]....
        /*1fe4*/ 	.word	0x00014040


	//   ....[215]....
        /*1fe8*/ 	.word	0x00014090


	//   ....[216]....
        /*1fec*/ 	.word	0x000140e0


	//   ....[217]....
        /*1ff0*/ 	.word	0x00014140


	//   ....[218]....
        /*1ff4*/ 	.word	0x00014190


	//   ....[219]....
        /*1ff8*/ 	.word	0x000141e0


	//   ....[220]....
        /*1ffc*/ 	.word	0x00014230


	//   ....[221]....
        /*2000*/ 	.word	0x00014290


	//   ....[222]....
        /*2004*/ 	.word	0x000142e0


	//   ....[223]....
        /*2008*/ 	.word	0x00014330


	//   ....[224]....
        /*200c*/ 	.word	0x00014390


	//   ....[225]....
        /*2010*/ 	.word	0x000143f0


	//   ....[226]....
        /*2014*/ 	.word	0x00014440


	//   ....[227]....
        /*2018*/ 	.word	0x00014490


	//   ....[228]....
        /*201c*/ 	.word	0x000144e0


	//   ....[229]....
        /*2020*/ 	.word	0x00014540


	//   ....[230]....
        /*2024*/ 	.word	0x00014590


	//   ....[231]....
        /*2028*/ 	.word	0x000145e0


	//   ....[232]....
        /*202c*/ 	.word	0x00014630


	//   ....[233]....
        /*2030*/ 	.word	0x00014690


	//   ....[234]....
        /*2034*/ 	.word	0x000146e0


	//   ....[235]....
        /*2038*/ 	.word	0x00014730


	//   ....[236]....
        /*203c*/ 	.word	0x00014780


	//   ....[237]....
        /*2040*/ 	.word	0x000147e0


	//   ....[238]....
        /*2044*/ 	.word	0x00014830


	//   ....[239]....
        /*2048*/ 	.word	0x00014880


	//   ....[240]....
        /*204c*/ 	.word	0x000148d0


	//   ....[241]....
        /*2050*/ 	.word	0x00014930


	//   ....[242]....
        /*2054*/ 	.word	0x00014980


	//   ....[243]....
        /*2058*/ 	.word	0x000149d0


	//   ....[244]....
        /*205c*/ 	.word	0x00014a20


	//   ....[245]....
        /*2060*/ 	.word	0x00014a80


	//   ....[246]....
        /*2064*/ 	.word	0x00014ad0


	//   ....[247]....
        /*2068*/ 	.word	0x00014b20


	//   ....[248]....
        /*206c*/ 	.word	0x00014b70


	//   ....[249]....
        /*2070*/ 	.word	0x00014bd0


	//   ....[250]....
        /*2074*/ 	.word	0x00014c20


	//   ....[251]....
        /*2078*/ 	.word	0x00014c70


	//   ....[252]....
        /*207c*/ 	.word	0x00014cc0


	//   ....[253]....
        /*2080*/ 	.word	0x00014d20


	//   ....[254]....
        /*2084*/ 	.word	0x00014d70


	//   ....[255]....
        /*2088*/ 	.word	0x00014dc0


	//----- nvinfo : EIATTR_VRC_CTA_INIT_COUNT
	.align		4
.L_123:
        /*208c*/ 	.byte	0x02, 0x4a
	.zero		1
	.zero		1


	//----- nvinfo : EIATTR_EXIT_INSTR_OFFSETS
	.align		4
        /*2090*/ 	.byte	0x04, 0x1c
        /*2092*/ 	.short	(.L_125 - .L_124)


	//   ....[0]....
.L_124:
        /*2094*/ 	.word	0x00000340


	//   ....[1]....
        /*2098*/ 	.word	0x0000a430


	//   ....[2]....
        /*209c*/ 	.word	0x0000a4a0


	//----- nvinfo : EIATTR_CRS_STACK_SIZE
	.align		4
.L_125:
        /*20a0*/ 	.byte	0x04, 0x1e
        /*20a2*/ 	.short	(.L_127 - .L_126)
.L_126:
        /*20a4*/ 	.word	0x00000000


	//----- nvinfo : EIATTR_CBANK_PARAM_SIZE
	.align		4
.L_127:
        /*20a8*/ 	.byte	0x03, 0x19
        /*20aa*/ 	.short	0x0030


	//----- nvinfo : EIATTR_PARAM_CBANK
	.align		4
        /*20ac*/ 	.byte	0x04, 0x0a
        /*20ae*/ 	.short	(.L_129 - .L_128)
	.align		4
.L_128:
        /*20b0*/ 	.word	index@(.nv.constant0._Z19spmm4_full_full_newPKhPKfPfPKiS5_ii)
        /*20b4*/ 	.short	0x0380
        /*20b6*/ 	.short	0x0030


	//----- nvinfo : EIATTR_SW_WAR
	.align		4
.L_129:
        /*20b8*/ 	.byte	0x04, 0x36
        /*20ba*/ 	.short	(.L_131 - .L_130)
.L_130:
        /*20bc*/ 	.word	0x00000008
.L_131:


//--------------------- .nv.info._Z22spmm4_full_full_8_1024PKhPKfPfPKiS5_ii --------------------------
	.section	.nv.info._Z22spmm4_full_full_8_1024PKhPKfPfPKiS5_ii,"",@"SHT_CUDA_INFO"
	.sectionflags	@""
	.align	4


	//----- nvinfo : EIATTR_CUDA_API_VERSION
	.align		4
        /*0000*/ 	.byte	0x04, 0x37
        /*0002*/ 	.short	(.L_133 - .L_132)
.L_132:
        /*0004*/ 	.word	0x00000082


	//----- nvinfo : EIATTR_KPARAM_INFO
	.align		4
.L_133:
        /*0008*/ 	.byte	0x04, 0x17
        /*000a*/ 	.short	(.L_135 - .L_134)
.L_134:
        /*000c*/ 	.word	0x00000000
        /*0010*/ 	.short	0x0006
        /*0012*/ 	.short	0x002c
        /*0014*/ 	.byte	0x00, 0xf0, 0x11, 0x00


	//----- nvinfo : EIATTR_KPARAM_INFO
	.align		4
.L_135:
        /*0018*/ 	.byte	0x04, 0x17
        /*001a*/ 	.short	(.L_137 - .L_136)
.L_136:
        /*001c*/ 	.word	0x00000000
        /*0020*/ 	.short	0x0005
        /*0022*/ 	.short	0x0028
        /*0024*/ 	.byte	0x00, 0xf0, 0x11, 0x00


	//----- nvinfo : EIATTR_KPARAM_INFO
	.align		4
.L_137:
        /*0028*/ 	.byte	0x04, 0x17
        /*002a*/ 	.short	(.L_139 - .L_138)
.L_138:
        /*002c*/ 	.word	0x00000000
        /*0030*/ 	.short	0x0004
        /*0032*/ 	.short	0x0020
        /*0034*/ 	.byte	0x00, 0xf5, 0x21, 0x00


	//----- nvinfo : EIATTR_KPARAM_INFO
	.align		4
.L_139:
        /*0038*/ 	.byte	0x04, 0x17
        /*003a*/ 	.short	(.L_141 - .L_140)
.L_140:
        /*003c*/ 	.word	0x00000000
        /*0040*/ 	.short	0x0003
        /*0042*/ 	.short	0x0018
        /*0044*/ 	.byte	0x00, 0xf5, 0x21, 0x00


	//----- nvinfo : EIATTR_KPARAM_INFO
	.align		4
.L_141:
        /*0048*/ 	.byte	0x04, 0x17
        /*004a*/ 	.short	(.L_143 - .L_142)
.L_142:
        /*004c*/ 	.word	0x00000000
        /*0050*/ 	.short	0x0002
        /*0052*/ 	.short	0x0010
        /*0054*/ 	.byte	0x00, 0xf5, 0x21, 0x00


	//----- nvinfo : EIATTR_KPARAM_INFO
	.align		4
.L_143:
        /*0058*/ 	.byte	0x04, 0x17
        /*005a*/ 	.short	(.L_145 - .L_144)
.L_144:
        /*005c*/ 	.word	0x00000000
        /*0060*/ 	.short	0x0001
        /*0062*/ 	.short	0x0008
        /*0064*/ 	.byte	0x00, 0xf5, 0x21, 0x00


	//----- nvinfo : EIATTR_KPARAM_INFO
	.align		4
.L_145:
        /*0068*/ 	.byte	0x04, 0x17
        /*006a*/ 	.short	(.L_147 - .L_146)
.L_146:
        /*006c*/ 	.word	0x00000000
        /*0070*/ 	.short	0x0000
        /*0072*/ 	.short	0x0000
        /*0074*/ 	.byte	0x00, 0xf5, 0x21, 0x00


	//----- nvinfo : EIATTR_SPARSE_MMA_MASK
	.align		4
.L_147:
        /*0078*/ 	.byte	0x03, 0x50
        /*007a*/ 	.short	0x0000


	//----- nvinfo : EIATTR_MAXREG_COUNT
	.align		4
        /*007c*/ 	.byte	0x03, 0x1b
        /*007e*/ 	.short	0x00ff


	//----- nvinfo : EIATTR_MERCURY_ISA_VERSION
	.align		4
        /*0080*/ 	.byte	0x03, 0x5f
        /*0082*/ 	.short	0x0101


	//----- nvinfo : EIATTR_COOP_GROUP_MASK_REGIDS
	.align		4
        /*0084*/ 	.byte	0x04, 0x29
        /*0086*/ 	.short	(.L_149 - .L_148)


	//   ....[0]....
.L_148:
        /*0088*/ 	.word	0xffffffff


	//   ....[1]....
        /*008c*/ 	.word	0xffffffff


	//   ....[2]....
        /*0090*/ 	.word	0xffffffff


	//   ....[3]....
        /*0094*/ 	.word	0xffffffff


	//   ....[4]....
        /*0098*/ 	.word	0xffffffff


	//   ....[5]....
        /*009c*/ 	.word	0xffffffff


	//   ....[6]....
        /*00a0*/ 	.word	0xffffffff


	//   ....[7]....
        /*00a4*/ 	.word	0xffffffff


	//   ....[8]....
        /*00a8*/ 	.word	0xffffffff


	//   ....[9]....
        /*00ac*/ 	.word	0xffffffff


	//   ....[10]....
        /*00b0*/ 	.word	0xffffffff


	//   ....[11]....
        /*00b4*/ 	.word	0xffffffff


	//   ....[12]....
        /*00b8*/ 	.word	0xffffffff


	//   ....[13]....
        /*00bc*/ 	.word	0xffffffff


	//   ....[14]....
        /*00c0*/ 	.word	0xffffffff


	//   ....[15]....
        /*00c4*/ 	.word	0xffffffff


	//   ....[16]....
        /*00c8*/ 	.word	0xffffffff


	//   ....[17]....
        /*00cc*/ 	.word	0xffffffff


	//   ....[18]....
        /*00d0*/ 	.word	0xffffffff


	//   ....[19]....
        /*00d4*/ 	.word	0xffffffff


	//   ....[20]....
        /*00d8*/ 	.word	0xffffffff


	//   ....[21]....
        /*00dc*/ 	.word	0xffffffff


	//   ....[22]....
        /*00e0*/ 	.word	0xffffffff


	//   ....[23]....
        /*00e4*/ 	.word	0xffffffff


	//   ....[24]....
        /*00e8*/ 	.word	0xffffffff


	//   ....[25]....
        /*00ec*/ 	.word	0xffffffff


	//   ....[26]....
        /*00f0*/ 	.word	0xffffffff


	//   ....[27]....
        /*00f4*/ 	.word	0xffffffff


	//   ....[28]....
        /*00f8*/ 	.word	0xffffffff


	//   ....[29]....
        /*00fc*/ 	.word	0xffffffff


	//   ....[30]....
        /*0100*/ 	.word	0xffffffff


	//   ....[31]....
        /*0104*/ 	.word	0xffffffff


	//   ....[32]....
        /*0108*/ 	.word	0xffffffff


	//   ....[33]....
        /*010c*/ 	.word	0xffffffff


	//   ....[34]....
        /*0110*/ 	.word	0xffffffff


	//   ....[35]....
        /*0114*/ 	.word	0xffffffff


	//   ....[36]....
        /*0118*/ 	.word	0xffffffff


	//   ....[37]....
        /*011c*/ 	.word	0xffffffff


	//   ....[38]....
        /*0120*/ 	.word	0xffffffff


	//   ....[39]....
        /*0124*/ 	.word	0xffffffff


	//   ....[40]....
        /*0128*/ 	.word	0xffffffff


	//   ....[41]....
        /*012c*/ 	.word	0xffffffff


	//   ....[42]....
        /*0130*/ 	.word	0xffffffff


	//   ....[43]....
        /*0134*/ 	.word	0xffffffff


	//   ....[44]....
        /*0138*/ 	.word	0xffffffff


	//   ....[45]....
        /*013c*/ 	.word	0xffffffff


	//   ....[46]....
        /*0140*/ 	.word	0xffffffff


	//   ....[47]....
        /*0144*/ 	.word	0xffffffff


	//   ....[48]....
        /*0148*/ 	.word	0xffffffff


	//   ....[49]....
        /*014c*/ 	.word	0xffffffff


	//   ....[50]....
        /*0150*/ 	.word	0xffffffff


	//   ....[51]....
        /*0154*/ 	.word	0xffffffff


	//   ....[52]....
        /*0158*/ 	.word	0xffffffff


	//   ....[53]....
        /*015c*/ 	.word	0xffffffff


	//   ....[54]....
        /*0160*/ 	.word	0xffffffff


	//   ....[55]....
        /*0164*/ 	.word	0xffffffff


	//   ....[56]....
        /*0168*/ 	.word	0xffffffff


	//   ....[57]....
        /*016c*/ 	.word	0xffffffff


	//   ....[58]....
        /*0170*/ 	.word	0xffffffff


	//   ....[59]....
        /*0174*/ 	.word	0xffffffff


	//   ....[60]....
        /*0178*/ 	.word	0xffffffff


	//   ....[61]....
        /*017c*/ 	.word	0xffffffff


	//   ....[62]....
        /*0180*/ 	.word	0xffffffff


	//   ....[63]....
        /*0184*/ 	.word	0xffffffff


	//   ....[64]....
        /*0188*/ 	.word	0xffffffff


	//   ....[65]....
        /*018c*/ 	.word	0xffffffff


	//   ....[66]....
        /*0190*/ 	.word	0xffffffff


	//   ....[67]....
        /*0194*/ 	.word	0xffffffff


	//   ....[68]....
        /*0198*/ 	.word	0xffffffff


	//   ....[69]....
        /*019c*/ 	.word	0xffffffff


	//   ....[70]....
        /*01a0*/ 	.word	0xffffffff


	//   ....[71]....
        /*01a4*/ 	.word	0xffffffff


	//   ....[72]....
        /*01a8*/ 	.word	0xffffffff


	//   ....[73]....
        /*01ac*/ 	.word	0xffffffff


	//   ....[74]....
        /*01b0*/ 	.word	0xffffffff


	//   ....[75]....
        /*01b4*/ 	.word	0xffffffff


	//   ....[76]....
        /*01b8*/ 	.word	0xffffffff


	//   ....[77]....
        /*01bc*/ 	.word	0xffffffff


	//   ....[78]....
        /*01c0*/ 	.word	0xffffffff


	//   ....[79]....
        /*01c4*/ 	.word	0xffffffff


	//   ....[80]....
        /*01c8*/ 	.word	0xffffffff


	//   ....[81]....
        /*01cc*/ 	.word	0xffffffff


	//   ....[82]....
        /*01d0*/ 	.word	0xffffffff


	//   ....[83]....
        /*01d4*/ 	.word	0xffffffff


	//   ....[84]....
        /*01d8*/ 	.word	0xffffffff


	//   ....[85]....
        /*01dc*/ 	.word	0xffffffff


	//   ....[86]....
        /*01e0*/ 	.word	0xffffffff


	//   ....[87]....
        /*01e4*/ 	.word	0xffffffff


	//   ....[88]....
        /*01e8*/ 	.word	0xffffffff


	//   ....[89]....
        /*01ec*/ 	.word	0xffffffff


	//   ....[90]....
        /*01f0*/ 	.word	0xffffffff


	//   ....[91]....
        /*01f4*/ 	.word	0xffffffff


	//   ....[92]....
        /*01f8*/ 	.word	0xffffffff


	//   ....[93]....
        /*01fc*/ 	.word	0xffffffff


	//   ....[94]....
        /*0200*/ 	.word	0xffffffff


	//   ....[95]....
        /*0204*/ 	.word	0xffffffff


	//   ....[96]....
        /*0208*/ 	.word	0xffffffff


	//   ....[97]....
        /*020c*/ 	.word	0xffffffff


	//   ....[98]....
        /*0210*/ 	.word	0xffffffff


	//   ....[99]....
        /*0214*/ 	.word	0xffffffff


	//   ....[100]....
        /*0218*/ 	.word	0xffffffff


	//   ....[101]....
        /*021c*/ 	.word	0xffffffff


	//   ....[102]....
        /*0220*/ 	.word	0xffffffff


	//   ....[103]....
        /*0224*/ 	.word	0x05000034


	//   ....[104]....
        /*0228*/ 	.word	0x05000034


	//   ....[105]....
        /*022c*/ 	.word	0x05000034


	//   ....[106]....
        /*0230*/ 	.word	0x05000034


	//   ....[107]....
        /*0234*/ 	.word	0x05000034


	//   ....[108]....
        /*0238*/ 	.word	0x05000034


	//   ....[109]....
        /*023c*/ 	.word	0x05000034


	//   ....[110]....
        /*0240*/ 	.word	0x05000034


	//   ....[111]....
        /*0244*/ 	.word	0x05000034


	//   ....[112]....
        /*0248*/ 	.word	0x05000034


	//   ....[113]....
        /*024c*/ 	.word	0x05000034


	//   ....[114]....
        /*0250*/ 	.word	0x05000034


	//   ....[115]....
        /*0254*/ 	.word	0x05000034


	//   ....[116]....
        /*0258*/ 	.word	0x05000034


	//   ....[117]....
        /*025c*/ 	.word	0x05000034


	//   ....[118]....
        /*0260*/ 	.word	0x05000034


	//   ....[119]....
        /*0264*/ 	.word	0x05000034


	//   ....[120]....
        /*0268*/ 	.word	0x05000034


	//   ....[121]....
        /*026c*/ 	.word	0x05000034


	//   ....[122]....
        /*0270*/ 	.word	0x05000034


	//   ....[123]....
        /*0274*/ 	.word	0x05000034


	//   ....[124]....
        /*0278*/ 	.word	0x05000034


	//   ....[125]....
        /*027c*/ 	.word	0x05000034


	//   ....[126]....
        /*0280*/ 	.word	0x05000034


	//   ....[127]....
        /*0284*/ 	.word	0x05000034


	//   ....[128]....
        /*0288*/ 	.word	0x05000034


	//   ....[129]....
        /*028c*/ 	.word	0x05000034


	//   ....[130]....
        /*0290*/ 	.word	0x05000034


	//   ....[131]....
        /*0294*/ 	.word	0x05000034


	//   ....[132]....
        /*0298*/ 	.word	0x05000034


	//   ....[133]....
        /*029c*/ 	.word	0x05000034


	//   ....[134]....
        /*02a0*/ 	.word	0x05000034


	//   ....[135]....
        /*02a4*/ 	.word	0x05000034


	//   ....[136]....
        /*02a8*/ 	.word	0x05000034


	//   ....[137]....
        /*02ac*/ 	.word	0x05000034


	//   ....[138]....
        /*02b0*/ 	.word	0x05000034


	//   ....[139]....
        /*02b4*/ 	.word	0x05000034


	//   ....[140]....
        /*02b8*/ 	.word	0x05000034


	//   ....[141]....
        /*02bc*/ 	.word	0x05000034


	//   ....[142]....
        /*02c0*/ 	.word	0x05000034


	//   ....[143]....
        /*02c4*/ 	.word	0x05000034


	//   ....[144]....
        /*02c8*/ 	.word	0x05000034


	//   ....[145]....
        /*02cc*/ 	.word	0x05000034


	//   ....[146]....
        /*02d0*/ 	.word	0x05000034


	//   ....[147]....
        /*02d4*/ 	.word	0x05000034


	//   ....[148]....
        /*02d8*/ 	.word	0x05000034


	//   ....[149]....
        /*02dc*/ 	.word	0x05000034


	//   ....[150]....
        /*02e0*/ 	.word	0x05000034


	//   ....[151]....
        /*02e4*/ 	.word	0x05000034


	//   ....[152]....
        /*02e8*/ 	.word	0x05000034


	//   ....[153]....
        /*02ec*/ 	.word	0x05000034


	//   ....[154]....
        /*02f0*/ 	.word	0x05000034


	//   ....[155]....
        /*02f4*/ 	.word	0x05000034


	//   ....[156]....
        /*02f8*/ 	.word	0x05000034


	//   ....[157]....
        /*02fc*/ 	.word	0x05000034


	//   ....[158]....
        /*0300*/ 	.word	0x05000034


	//   ....[159]....
        /*0304*/ 	.word	0x05000034


	//   ....[160]....
        /*0308*/ 	.word	0x05000034


	//   ....[161]....
        /*030c*/ 	.word	0x05000034


	//   ....[162]....
        /*0310*/ 	.word	0x05000034


	//   ....[163]....
        /*0314*/ 	.word	0x05000034


	//   ....[164]....
        /*0318*/ 	.word	0x05000034


	//   ....[165]....
        /*031c*/ 	.word	0x05000034


	//   ....[166]....
        /*0320*/ 	.word	0x05000034


	//   ....[167]....
        /*0324*/ 	.word	0x05000034


	//   ....[168]....
        /*0328*/ 	.word	0x05000034


	//   ....[169]....
        /*032c*/ 	.word	0x05000034


	//   ....[170]....
        /*0330*/ 	.word	0x05000034


	//   ....[171]....
        /*0334*/ 	.word	0x05000034


	//   ....[172]....
        /*0338*/ 	.word	0x05000034


	//   ....[173]....
        /*033c*/ 	.word	0x05000034


	//   ....[174]....
        /*0340*/ 	.word	0x05000034


	//   ....[175]....
        /*0344*/ 	.word	0x05000034


	//   ....[176]....
        /*0348*/ 	.word	0x05000034


	//   ....[177]....
        /*034c*/ 	.word	0x05000034


	//   ....[178]....
        /*0350*/ 	.word	0x05000034


	//   ....[179]....
        /*0354*/ 	.word	0x05000034


	//   ....[180]....
        /*0358*/ 	.word	0x05000034


	//   ....[181]....
        /*035c*/ 	.word	0x05000034


	//   ....[182]....
        /*0360*/ 	.word	0x05000034


	//   ....[183]....
        /*0364*/ 	.word	0x05000034


	//   ....[184]....
        /*0368*/ 	.word	0x05000034


	//   ....[185]....
        /*036c*/ 	.word	0x05000034


	//   ....[186]....
        /*0370*/ 	.word	0x05000034


	//   ....[187]....
        /*0374*/ 	.word	0x05000034


	//   ....[188]....
        /*0378*/ 	.word	0x05000034


	//   ....[189]....
        /*037c*/ 	.word	0x05000034


	//   ....[190]....
        /*0380*/ 	.word	0x05000034


	//   ....[191]....
        /*0384*/ 	.word	0x05000034


	//   ....[192]....
        /*0388*/ 	.word	0x05000034


	//   ....[193]....
        /*038c*/ 	.word	0x05000034


	//   ....[194]....
        /*0390*/ 	.word	0x05000034


	//   ....[195]....
        /*0394*/ 	.word	0x05000034


	//   ....[196]....
        /*0398*/ 	.word	0x05000034


	//   ....[197]....
        /*039c*/ 	.word	0x05000034


	//   ....[198]....
        /*03a0*/ 	.word	0x05000034


	//   ....[199]....
        /*03a4*/ 	.word	0x05000034


	//   ....[200]....
        /*03a8*/ 	.word	0x05000034


	//   ....[201]....
        /*03ac*/ 	.word	0x05000034


	//   ....[202]....
        /*03b0*/ 	.word	0x05000034


	//   ....[203]....
        /*03b4*/ 	.word	0x05000034


	//   ....[204]....
        /*03b8*/ 	.word	0x05000034


	//   ....[205]....
        /*03bc*/ 	.word	0x05000034


	//   ....[206]....
        /*03c0*/ 	.word	0x05000034


	//   ....[207]....
        /*03c4*/ 	.word	0x05000034


	//   ....[208]....
        /*03c8*/ 	.word	0x05000034


	//   ....[209]....
        /*03cc*/ 	.word	0x05000034


	//   ....[210]....
        /*03d0*/ 	.word	0x05000034


	//   ....[211]....
        /*03d4*/ 	.word	0x05000034


	//   ....[212]....
        /*03d8*/ 	.word	0x05000034


	//   ....[213]....
        /*03dc*/ 	.word	0x05000034


	//   ....[214]....
        /*03e0*/ 	.word	0x05000034


	//   ....[215]....
        /*03e4*/ 	.word	0x05000034


	//   ....[216]....
        /*03e8*/ 	.word	0x05000034


	//   ....[217]....
        /*03ec*/ 	.word	0x05000034


	//   ....[218]....
        /*03f0*/ 	.word	0x05000034


	//   ....[219]....
        /*03f4*/ 	.word	0x05000034


	//   ....[220]....
        /*03f8*/ 	.word	0x05000034


	//   ....[221]....
        /*03fc*/ 	.word	0x05000034


	//   ....[222]....
        /*0400*/ 	.word	0x05000034


	//   ....[223]....
        /*0404*/ 	.word	0x05000034


	//   ....[224]....
        /*0408*/ 	.word	0x05000034


	//   ....[225]....
        /*040c*/ 	.word	0x05000034


	//   ....[226]....
        /*0410*/ 	.word	0x05000034


	//   ....[227]....
        /*0414*/ 	.word	0x05000034


	//   ....[228]....
        /*0418*/ 	.word	0x05000034


	//   ....[229]....
        /*041c*/ 	.word	0x05000034


	//   ....[230]....
        /*0420*/ 	.word	0x05000034


	//   ....[231]....
        /*0424*/ 	.word	0x05000034


	//   ....[232]....
        /*0428*/ 	.word	0x05000034


	//   ....[233]....
        /*042c*/ 	.word	0x05000034


	//   ....[234]....
        /*0430*/ 	.word	0x05000034


	//   ....[235]....
        /*0434*/ 	.word	0x05000034


	//   ....[236]....
        /*0438*/ 	.word	0x05000034


	//   ....[237]....
        /*043c*/ 	.word	0x05000034


	//   ....[238]....
        /*0440*/ 	.word	0x05000034


	//----- nvinfo : EIATTR_COOP_GROUP_INSTR_OFFSETS
	.align		4
.L_149:
        /*0444*/ 	.byte	0x04, 0x28
        /*0446*/ 	.short	(.L_151 - .L_150)


	//   ....[0]....
.L_150:
        /*0448*/ 	.word	0x000014a0


	//   ....[1]....
        /*044c*/ 	.word	0x000014d0


	//   ....[2]....
        /*0450*/ 	.word	0x000014e0


	//   ....[3]....
        /*0454*/ 	.word	0x000014f0


	//   ....[4]....
        /*0458*/ 	.word	0x00001500


	//   ....[5]....
        /*045c*/ 	.word	0x00001570


	//   ....[6]....
        /*0460*/ 	.word	0x000015b0


	//   ....[7]....
        /*0464*/ 	.word	0x000015c0


	//   ....[8]....
        /*0468*/ 	.word	0x00001600


	//   ....[9]....
        /*046c*/ 	.word	0x00001610


	//   ....[10]....
        /*0470*/ 	.word	0x00001620


	//   ....[11]....
        /*0474*/ 	.word	0x00001630


	//   ....[12]....
        /*0478*/ 	.word	0x00001640


	//   ....[13]....
        /*047c*/ 	.word	0x00001650


	//   ....[14]....
        /*0480*/ 	.word	0x00001670


	//   ....[15]....
        /*0484*/ 	.word	0x000016f0


	//   ....[16]....
        /*0488*/ 	.word	0x00001730


	//   ....[17]....
        /*048c*/ 	.word	0x00001760


	//   ....[18]....
        /*0490*/ 	.word	0x00001790


	//   ....[19]....
        /*0494*/ 	.word	0x000017b0


	//   ....[20]....
        /*0498*/ 	.word	0x00001850


	//   ....[21]....
        /*049c*/ 	.word	0x00001890


	//   ....[22]....
        /*04a0*/ 	.word	0x000018c0


	//   ....[23]....
        /*04a4*/ 	.word	0x000018f0


	//   ....[24]....
        /*04a8*/ 	.word	0x00001920


	//   ....[25]....
        /*04ac*/ 	.word	0x00001930


	//   ....[26]....
        /*04b0*/ 	.word	0x00001950


	//   ....[27]....
        /*04b4*/ 	.word	0x00001980


	//   ....[28]....
        /*04b8*/ 	.word	0x000019b0


	//   ....[29]....
        /*04bc*/ 	.word	0x00001a10


	//   ....[30]....
        /*04c0*/ 	.word	0x00001a70


	//   ....[31]....
        /*04c4*/ 	.word	0x00001ab0


	//   ....[32]....
        /*04c8*/ 	.word	0x00001b00


	//   ....[33]....
        /*04cc*/ 	.word	0x00001b40


	//   ....[34]....
        /*04d0*/ 	.word	0x00001ba0


	//   ....[35]....
        /*04d4*/ 	.word	0x00001bd0


	//   ....[36]....
        /*04d8*/ 	.word	0x00001c10


	//   ....[37]....
        /*04dc*/ 	.word	0x00001c70


	//   ....[38]....
        /*04e0*/ 	.word	0x00001cb0


	//   ....[39]....
        /*04e4*/ 	.word	0x00001cf0


	//   ....[40]....
        /*04e8*/ 	.word	0x00001d50


	//   ....[41]....
        /*04ec*/ 	.word	0x00001d80


	//   ....[42]....
        /*04f0*/ 	.word	0x00001dc0


	//   ....[43]....
        /*04f4*/ 	.word	0x00001e00


	//   ....[44]....
        /*04f8*/ 	.word	0x00001e90


	//   ....[45]....
        /*04fc*/ 	.word	0x00001ed0


	//   ....[46]....
        /*0500*/ 	.word	0x00001f00


	//   ....[47]....
        /*0504*/ 	.word	0x00001f40


	//   ....[48]....
        /*0508*/ 	.word	0x00001f80


	//   ....[49]....
        /*050c*/ 	.word	0x00002000


	//   ....[50]....
        /*0510*/ 	.word	0x00002040


	//   ....[51]....
        /*0514*/ 	.word	0x00002080


	//   ....[52]....
        /*0518*/ 	.word	0x000020b0


	//   ....[53]....
        /*051c*/ 	.word	0x00002160


	//   ....[54]....
        /*0520*/ 	.word	0x00002200


	//   ....[55]....
        /*0524*/ 	.word	0x00002240


	//   ....[56]....
        /*0528*/ 	.word	0x00002280


	//   ....[57]....
        /*052c*/ 	.word	0x000022f0


	//   ....[58]....
        /*0530*/ 	.word	0x00002340


	//   ....[59]....
        /*0534*/ 	.word	0x00002380


	//   ....[60]....
        /*0538*/ 	.word	0x000023c0


	//   ....[61]....
        /*053c*/ 	.word	0x00002400


	//   ....[62]....
        /*0540*/ 	.word	0x000024c0


	//   ....[63]....
        /*0544*/ 	.word	0x00002530


	//   ....[64]....
        /*0548*/ 	.word	0x00002570


	//   ....[65]....
        /*054c*/ 	.word	0x000025b0


	//   ....[66]....
        /*0550*/ 	.word	0x00002600


	//   ....[67]....
        /*0554*/ 	.word	0x00002640


	//   ....[68]....
        /*0558*/ 	.word	0x00002680


	//   ....[69]....
        /*055c*/ 	.word	0x00002710


	//   ....[70]....
        /*0560*/ 	.word	0x00002750


	//   ....[71]....
        /*0564*/ 	.word	0x000027c0


	//   ....[72]....
        /*0568*/ 	.word	0x00002800


	//   ....[73]....
        /*056c*/ 	.word	0x00002840


	//   ....[74]....
        /*0570*/ 	.word	0x00002890


	//   ....[75]....
        /*0574*/ 	.word	0x00002930


	//   ....[76]....
        /*0578*/ 	.word	0x00002970


	//   ....[77]....
        /*057c*/ 	.word	0x000029b0


	//   ....[78]....
        /*0580*/ 	.word	0x00002a00


	//   ....[79]....
        /*0584*/ 	.word	0x00002a40


	//   ....[80]....
        /*0588*/ 	.word	0x00002a80


	//   ....[81]....
        /*058c*/ 	.word	0x00002ab0


	//   ....[82]....
        /*0590*/ 	.word	0x00002af0


	//   ....[83]....
        /*0594*/ 	.word	0x00002b30


	//   ....[84]....
        /*0598*/ 	.word	0x00002b60


	//   ....[85]....
        /*059c*/ 	.word	0x00002bb0


	//   ....[86]....
        /*05a0*/ 	.word	0x00002c10


	//   ....[87]....
        /*05a4*/ 	.word	0x00002c40


	//   ....[88]....
        /*05a8*/ 	.word	0x00002c70


	//   ....[89]....
        /*05ac*/ 	.word	0x00002cb0


	//   ....[90]....
        /*05b0*/ 	.word	0x00002cf0


	//   ....[91]....
        /*05b4*/ 	.word	0x00002d30


	//   ....[92]....
        /*05b8*/ 	.word	0x00002d70


	//   ....[93]....
        /*05bc*/ 	.word	0x00002da0


	//   ....[94]....
        /*05c0*/ 	.word	0x00002dd0


	//   ....[95]....
        /*05c4*/ 	.word	0x00002e10


	//   ....[96]....
        /*05c8*/ 	.word	0x00002e40


	//   ....[97]....
        /*05cc*/ 	.word	0x00002e70


	//   ....[98]....
        /*05d0*/ 	.word	0x00002eb0


	//   ....[99]....
        /*05d4*/ 	.word	0x00002fc0


	//   ....[100]....
        /*05d8*/ 	.word	0x00003000


	//   ....[101]....
        /*05dc*/ 	.word	0x00003040


	//   ....[102]....
        /*05e0*/ 	.word	0x00003200


	//   ....[103]....
        /*05e4*/ 	.word	0x000036d0


	//   ....[104]....
        /*05e8*/ 	.word	0x00003760


	//   ....[105]....
        /*05ec*/ 	.word	0x000037c0


	//   ....[106]....
        /*05f0*/ 	.word	0x00003830


	//   ....[107]....
        /*05f4*/ 	.word	0x00003880


	//   ....[108]....
        /*05f8*/ 	.word	0x00003900


	//   ....[109]....
        /*05fc*/ 	.word	0x00003950


	//   ....[110]....
        /*0600*/ 	.word	0x000039b0


	//   ....[111]....
        /*0604*/ 	.word	0x00003a30


	//   ....[112]....
        /*0608*/ 	.word	0x00003aa0


	//   ....[113]....
        /*060c*/ 	.word	0x00003b00


	//   ....[114]....
        /*0610*/ 	.word	0x00003b60


	//   ....[115]....
        /*0614*/ 	.word	0x00003bd0


	//   ....[116]....
        /*0618*/ 	.word	0x00003c40


	//   ....[117]....
        /*061c*/ 	.word	0x00003cb0


	//   ....[118]....
        /*0620*/ 	.word	0x00003d20


	//   ....[119]....
        /*0624*/ 	.word	0x00003d90


	//   ....[120]....
        /*0628*/ 	.word	0x00003df0


	//   ....[121]....
        /*062c*/ 	.word	0x00003e60


	//   ....[122]....
        /*0630*/ 	.word	0x00003ed0


	//   ....[123]....
        /*0634*/ 	.word	0x00003f30


	//   ....[124]....
        /*0638*/ 	.word	0x00003fa0


	//   ....[125]....
        /*063c*/ 	.word	0x00004010


	//   ....[126]....
        /*0640*/ 	.word	0x00004080


	//   ....[127]....
        /*0644*/ 	.word	0x000040f0


	//   ....[128]....
        /*0648*/ 	.word	0x00004160


	//   ....[129]....
        /*064c*/ 	.word	0x000041d0


	//   ....[130]....
        /*0650*/ 	.word	0x00004240


	//   ....[131]....
        /*0654*/ 	.word	0x000042a0


	//   ....[132]....
        /*0658*/ 	.word	0x00004310


	//   ....[133]....
        /*065c*/ 	.word	0x00004380


	//   ....[134]....
        /*0660*/ 	.word	0x000043f0


	//   ....[135]....
        /*0664*/ 	.word	0x00004460


	//   ....[136]....
        /*0668*/ 	.word	0x000044d0


	//   ....[137]....
        /*066c*/ 	.word	0x00004540


	//   ....[138]....
        /*0670*/ 	.word	0x000045b0


	//   ....[139]....
        /*0674*/ 	.word	0x00004620


	//   ....[140]....
        /*0678*/ 	.word	0x00004680


	//   ....[141]....
        /*067c*/ 	.word	0x000046f0


	//   ....[142]....
        /*0680*/ 	.word	0x00004760


	//   ....[143]....
        /*0684*/ 	.word	0x000047f0


	//   ....[144]....
        /*0688*/ 	.word	0x00004860


	//   ....[145]....
        /*068c*/ 	.word	0x000048d0


	//   ....[146]....
        /*0690*/ 	.word	0x00004940


	//   ....[147]....
        /*0694*/ 	.word	0x000049a0


	//   ....[148]....
        /*0698*/ 	.word	0x00004a10


	//   ....[149]....
        /*069c*/ 	.word	0x00004a80


	//   ....[150]....
        /*06a0*/ 	.word	0x00004af0


	//   ....[151]....
        /*06a4*/ 	.word	0x00004b60


	//   ....[152]....
        /*06a8*/ 	.word	0x00004bd0


	//   ....[153]....
        /*06ac*/ 	.word	0x00004c30


	//   ....[154]....
        /*06b0*/ 	.word	0x00004ca0


	//   ....[155]....
        /*06b4*/ 	.word	0x00004d10


	//   ....[156]....
        /*06b8*/ 	.word	0x00004d80


	//   ....[157]....
        /*06bc*/ 	.word	0x00004de0


	//   ....[158]....
        /*06c0*/ 	.word	0x00004e50


	//   ....[159]....
        /*06c4*/ 	.word	0x00004ec0


	//   ....[160]....
        /*06c8*/ 	.word	0x00004f30


	//   ....[161]....
        /*06cc*/ 	.word	0x00004fa0


	//   ....[162]....
        /*06d0*/ 	.word	0x00005010


	//   ....[163]....
        /*06d4*/ 	.word	0x00005080


	//   ....[164]....
        /*06d8*/ 	.word	0x000050f0


	//   ....[165]....
        /*06dc*/ 	.word	0x00005160


	//   ....[166]....
        /*06e0*/ 	.word	0x000051c0


	//   ....[167]....
        /*06e4*/ 	.word	0x00005230


	//   ....[168]....
        /*06e8*/ 	.word	0x00005290


	//   ....[169]....
        /*06ec*/ 	.word	0x00005300


	//   ....[170]....
        /*06f0*/ 	.word	0x00005370


	//   ....[171]....
        /*06f4*/ 	.word	0x000053e0


	//   ....[172]....
        /*06f8*/ 	.word	0x00005450


	//   ....[173]....
        /*06fc*/ 	.word	0x000054c0


	//   ....[174]....
        /*0700*/ 	.word	0x00005530


	//   ....[175]....
        /*0704*/ 	.word	0x000055c0


	//   ....[176]....
        /*0708*/ 	.word	0x00005630


	//   ....[177]....
        /*070c*/ 	.word	0x000056a0


	//   ....[178]....
        /*0710*/ 	.word	0x00005710


	//   ....[179]....
        /*0714*/ 	.word	0x00005780


	//   ....[180]....
        /*0718*/ 	.word	0x000057f0


	//   ....[181]....
        /*071c*/ 	.word	0x00005860


	//   ....[182]....
        /*0720*/ 	.word	0x000058c0


	//   ....[183]....
        /*0724*/ 	.word	0x00005930


	//   ....[184]....
        /*0728*/ 	.word	0x000059a0


	//   ....[185]....
        /*072c*/ 	.word	0x00005a10


	//   ....[186]....
        /*0730*/ 	.word	0x00005a80


	//   ....[187]....
        /*0734*/ 	.word	0x00005af0


	//   ....[188]....
        /*0738*/ 	.word	0x00005b60


	//   ....[189]....
        /*073c*/ 	.word	0x00005bd0


	//   ....[190]....
        /*0740*/ 	.word	0x00005c40


	//   ....[191]....
        /*0744*/ 	.word	0x00005ca0


	//   ....[192]....
        /*0748*/ 	.word	0x00005d00


	//   ....[193]....
        /*074c*/ 	.word	0x00005d70


	//   ....[194]....
        /*0750*/ 	.word	0x00005de0


	//   ....[195]....
        /*0754*/ 	.word	0x00005e50


	//   ....[196]....
        /*0758*/ 	.word	0x00005eb0


	//   ....[197]....
        /*075c*/ 	.word	0x00005f20


	//   ....[198]....
        /*0760*/ 	.word	0x00005f90


	//   ....[199]....
        /*0764*/ 	.word	0x00006000


	//   ....[200]....
        /*0768*/ 	.word	0x00006070


	//   ....[201]....
        /*076c*/ 	.word	0x000060d0


	//   ....[202]....
        /*0770*/ 	.word	0x00006140


	//   ....[203]....
        /*0774*/ 	.word	0x000061b0


	//   ....[204]....
        /*0778*/ 	.word	0x00006220


	//   ....[205]....
        /*077c*/ 	.word	0x00006290


	//   ....[206]....
        /*0780*/ 	.word	0x000062f0


	//   ....[207]....
        /*0784*/ 	.word	0x00006370


	//   ....[208]....
        /*0788*/ 	.word	0x000063e0


	//   ....[209]....
        /*078c*/ 	.word	0x00006450


	//   ....[210]....
        /*0790*/ 	.word	0x000064c0


	//   ....[211]....
        /*0794*/ 	.word	0x00006530


	//   ....[212]....
        /*0798*/ 	.word	0x000065a0


	//   ....[213]....
        /*079c*/ 	.word	0x00006610


	//   ....[214]....
        /*07a0*/ 	.word	0x00006650


	//   ....[215]....
        /*07a4*/ 	.word	0x000066c0


	//   ....[216]....
        /*07a8*/ 	.word	0x00006730


	//   ....[217]....
        /*07ac*/ 	.word	0x000067a0


	//   ....[218]....
        /*07b0*/ 	.word	0x00006810


	//   ....[219]....
        /*07b4*/ 	.word	0x00006880


	//   ....[220]....
        /*07b8*/ 	.word	0x000068c0


	//   ....[221]....
        /*07bc*/ 	.word	0x00006920


	//   ....[222]....
        /*07c0*/ 	.word	0x000069d0


	//   ....[223]....
        /*07c4*/ 	.word	0x00006a40


	//   ....[224]....
        /*07c8*/ 	.word	0x00006ab0


	//   ....[225]....
        /*07cc*/ 	.word	0x00006b20


	//   ....[226]....
        /*07d0*/ 	.word	0x00006b90


	//   ....[227]....
        /*07d4*/ 	.word	0x00006c00


	//   ....[228]....
        /*07d8*/ 	.word	0x00006c70


	//   ....[229]....
        /*07dc*/ 	.word	0x00006ce0


	//   ....[230]....
        /*07e0*/ 	.word	0x00006d50


	//   ....[231]....
        /*07e4*/ 	.word	0x00006dc0


	//   ....[232]....
        /*07e8*/ 	.word	0x00006e30


	//   ....[233]....
        /*07ec*/ 	.word	0x00006ea0


	//   ....[234]....
        /*07f0*/ 	.word	0x00006ee0


	//   ....[235]....
        /*07f4*/ 	.word	0x00006f40


	//   ....[236]....
        /*07f8*/ 	.word	0x00006f80


	//   ....[237]....
        /*07fc*/ 	.word	0x00006fd0


	//   ....[238]....
        /*0800*/ 	.word	0x000070c0


	//----- nvinfo : EIATTR_VRC_CTA_INIT_COUNT
	.align		4
.L_151:
        /*0804*/ 	.byte	0x02, 0x4a
	.zero		1
	.zero		1


	//----- nvinfo : EIATTR_EXIT_INSTR_OFFSETS
	.align		4
        /*0808*/ 	.byte	0x04, 0x1c
        /*080a*/ 	.short	(.L_153 - .L_152)


	//   ....[0]....
.L_152:
        /*080c*/ 	.word	0x000000e0


	//   ....[1]....
        /*0810*/ 	.word	0x00003550


	//   ....[2]....
        /*0814*/ 	.word	0x00003650


	//----- nvinfo : EIATTR_CRS_STACK_SIZE
	.align		4
.L_153:
        /*0818*/ 	.byte	0x04, 0x1e
        /*081a*/ 	.short	(.L_155 - .L_154)
.L_154:
        /*081c*/ 	.word	0x00000000


	//----- nvinfo : EIATTR_CBANK_PARAM_SIZE
	.align		4
.L_155:
        /*0820*/ 	.byte	0x03, 0x19
        /*0822*/ 	.short	0x0030


	//----- nvinfo : EIATTR_PARAM_CBANK
	.align		4
        /*0824*/ 	.byte	0x04, 0x0a
        /*0826*/ 	.short	(.L_157 - .L_156)
	.align		4
.L_156:
        /*0828*/ 	.word	index@(.nv.constant0._Z22spmm4_full_full_8_1024PKhPKfPfPKiS5_ii)
        /*082c*/ 	.short	0x0380
        /*082e*/ 	.short	0x0030


	//----- nvinfo : EIATTR_SW_WAR
	.align		4
.L_157:
        /*0830*/ 	.byte	0x04, 0x36
        /*0832*/ 	.short	(.L_159 - .L_158)
.L_158:
        /*0834*/ 	.word	0x00000008
.L_159:


//--------------------- .nv.info._Z22spmm4_full_full_4_1024PKhPKfPfPKiS5_ii --------------------------
	.section	.nv.info._Z22spmm4_full_full_4_1024PKhPKfPfPKiS5_ii,"",@"SHT_CUDA_INFO"
	.sectionflags	@""
	.align	4


	//----- nvinfo : EIATTR_CUDA_API_VERSION
	.align		4
        /*0000*/ 	.byte	0x04, 0x37
        /*0002*/ 	.short	(.L_161 - .L_160)
.L_160:
        /*0004*/ 	.word	0x00000082


	//----- nvinfo : EIATTR_KPARAM_INFO
	.align		4
.L_161:
        /*0008*/ 	.byte	0x04, 0x17
        /*000a*/ 	.short	(.L_163 - .L_162)
.L_162:
        /*000c*/ 	.word	0x00000000
        /*0010*/ 	.short	0x0006
        /*0012*/ 	.short	0x002c
        /*0014*/ 	.byte	0x00, 0xf0, 0x11, 0x00


	//----- nvinfo : EIATTR_KPARAM_INFO
	.align		4
.L_163:
        /*0018*/ 	.byte	0x04, 0x17
        /*001a*/ 	.short	(.L_165 - .L_164)
.L_164:
        /*001c*/ 	.word	0x00000000
        /*0020*/ 	.short	0x0005
        /*0022*/ 	.short	0x0028
        /*0024*/ 	.byte	0x00, 0xf0, 0x11, 0x00


	//----- nvinfo : EIATTR_KPARAM_INFO
	.align		4
.L_165:
        /*0028*/ 	.byte	0x04, 0x17
        /*002a*/ 	.short	(.L_167 - .L_166)
.L_166:
        /*002c*/ 	.word	0x00000000
        /*0030*/ 	.short	0x0004
        /*0032*/ 	.short	0x0020
        /*0034*/ 	.byte	0x00, 0xf5, 0x21, 0x00


	//----- nvinfo : EIATTR_KPARAM_INFO
	.align		4
.L_167:
        /*0038*/ 	.byte	0x04, 0x17
        /*003a*/ 	.short	(.L_169 - .L_168)
.L_168:
        /*003c*/ 	.word	0x00000000
        /*0040*/ 	.short	0x0003
        /*0042*/ 	.short	0x0018
        /*0044*/ 	.byte	0x00, 0xf5, 0x21, 0x00


	//----- nvinfo : EIATTR_KPARAM_INFO
	.align		4
.L_169:
        /*0048*/ 	.byte	0x04, 0x17
        /*004a*/ 	.short	(.L_171 - .L_170)
.L_170:
        /*004c*/ 	.word	0x00000000
        /*0050*/ 	.short	0x0002
        /*0052*/ 	.short	0x0010
        /*0054*/ 	.byte	0x00, 0xf5, 0x21, 0x00


	//----- nvinfo : EIATTR_KPARAM_INFO
	.align		4
.L_171:
        /*0058*/ 	.byte	0x04, 0x17
        /*005a*/ 	.short	(.L_173 - .L_172)
.L_172:
        /*005c*/ 	.word	0x00000000
        /*0060*/ 	.short	0x0001
        /*0062*/ 	.short	0x0008
        /*0064*/ 	.byte	0x00, 0xf5, 0x21, 0x00


	//----- nvinfo : EIATTR_KPARAM_INFO
	.align		4
.L_173:
        /*0068*/ 	.byte	0x04, 0x17
        /*006a*/ 	.short	(.L_175 - .L_174)
.L_174:
        /*006c*/ 	.word	0x00000000
        /*0070*/ 	.short	0x0000
        /*0072*/ 	.short	0x0000
        /*0074*/ 	.byte	0x00, 0xf5, 0x21, 0x00


	//----- nvinfo : EIATTR_SPARSE_MMA_MASK
	.align		4
.L_175:
        /*0078*/ 	.byte	0x03, 0x50
        /*007a*/ 	.short	0x0000


	//----- nvinfo : EIATTR_MAXREG_COUNT
	.align		4
        /*007c*/ 	.byte	0x03, 0x1b
        /*007e*/ 	.short	0x00ff


	//----- nvinfo : EIATTR_MERCURY_ISA_VERSION
	.align		4
        /*0080*/ 	.byte	0x03, 0x5f
        /*0082*/ 	.short	0x0101


	//----- nvinfo : EIATTR_COOP_GROUP_MASK_REGIDS
	.align		4
        /*0084*/ 	.byte	0x04, 0x29
        /*0086*/ 	.short	(.L_177 - .L_176)


	//   ....[0]....
.L_176:
        /*0088*/ 	.word	0xffffffff


	//   ....[1]....
        /*008c*/ 	.word	0xffffffff


	//   ....[2]....
        /*0090*/ 	.word	0xffffffff


	//   ....[3]....
        /*0094*/ 	.word	0xffffffff


	//   ....[4]....
        /*0098*/ 	.word	0xffffffff


	//   ....[5]....
        /*009c*/ 	.word	0xffffffff


	//   ....[6]....
        /*00a0*/ 	.word	0xffffffff


	//   ....[7]....
        /*00a4*/ 	.word	0xffffffff


	//   ....[8]....
        /*00a8*/ 	.word	0xffffffff


	//   ....[9]....
        /*00ac*/ 	.word	0xffffffff


	//   ....[10]....
        /*00b0*/ 	.word	0xffffffff


	//   ....[11]....
        /*00b4*/ 	.word	0xffffffff


	//   ....[12]....
        /*00b8*/ 	.word	0xffffffff


	//   ....[13]....
        /*00bc*/ 	.word	0xffffffff


	//   ....[14]....
        /*00c0*/ 	.word	0xffffffff


	//   ....[15]....
        /*00c4*/ 	.word	0xffffffff


	//   ....[16]....
        /*00c8*/ 	.word	0xffffffff


	//   ....[17]....
        /*00cc*/ 	.word	0xffffffff


	//   ....[18]....
        /*00d0*/ 	.word	0xffffffff


	//   ....[19]....
        /*00d4*/ 	.word	0xffffffff


	//   ....[20]....
        /*00d8*/ 	.word	0xffffffff


	//   ....[21]....
        /*00dc*/ 	.word	0xffffffff


	//   ....[22]....
        /*00e0*/ 	.word	0xffffffff


	//   ....[23]....
        /*00e4*/ 	.word	0xffffffff


	//   ....[24]....
        /*00e8*/ 	.word	0xffffffff


	//   ....[25]....
        /*00ec*/ 	.word	0xffffffff


	//   ....[26]....
        /*00f0*/ 	.word	0xffffffff


	//   ....[27]....
        /*00f4*/ 	.word	0xffffffff


	//   ....[28]....
        /*00f8*/ 	.word	0xffffffff


	//   ....[29]....
        /*00fc*/ 	.word	0xffffffff


	//   ....[30]....
        /*0100*/ 	.word	0xffffffff


	//   ....[31]....
        /*0104*/ 	.word	0xffffffff


	//   ....[32]....
        /*0108*/ 	.word	0xffffffff


	//   ....[33]....
        /*010c*/ 	.word	0xffffffff


	//   ....[34]....
        /*0110*/ 	.word	0xffffffff


	//   ....[35]....
        /*0114*/ 	.word	0xffffffff


	//   ....[36]....
        /*0118*/ 	.word	0xffffffff


	//   ....[37]....
        /*011c*/ 	.word	0xffffffff


	//   ....[38]....
        /*0120*/ 	.word	0xffffffff


	//   ....[39]....
        /*0124*/ 	.word	0xffffffff


	//   ....[40]....
        /*0128*/ 	.word	0xffffffff


	//   ....[41]....
        /*012c*/ 	.word	0xffffffff


	//   ....[42]....
        /*0130*/ 	.word	0xffffffff


	//   ....[43]....
        /*0134*/ 	.word	0xffffffff


	//   ....[44]....
        /*0138*/ 	.word	0xffffffff


	//   ....[45]....
        /*013c*/ 	.word	0xffffffff


	//   ....[46]....
        /*0140*/ 	.word	0xffffffff


	//   ....[47]....
        /*0144*/ 	.word	0xffffffff


	//   ....[48]....
        /*0148*/ 	.word	0xffffffff


	//   ....[49]....
        /*014c*/ 	.word	0xffffffff


	//   ....[50]....
        /*0150*/ 	.word	0xffffffff


	//   ....[51]....
        /*0154*/ 	.word	0xffffffff


	//   ....[52]....
        /*0158*/ 	.word	0xffffffff


	//   ....[53]....
        /*015c*/ 	.word	0xffffffff


	//   ....[54]....
        /*0160*/ 	.word	0xffffffff


	//   ....[55]....
        /*0164*/ 	.word	0xffffffff


	//   ....[56]....
        /*0168*/ 	.word	0xffffffff


	//   ....[57]....
        /*016c*/ 	.word	0xffffffff


	//   ....[58]....
        /*0170*/ 	.word	0xffffffff


	//   ....[59]....
        /*0174*/ 	.word	0xffffffff


	//   ....[60]....
        /*0178*/ 	.word	0xffffffff


	//   ....[61]....
        /*017c*/ 	.word	0xffffffff


	//   ....[62]....
        /*0180*/ 	.word	0xffffffff


	//   ....[63]....
        /*0184*/ 	.word	0xffffffff


	//   ....[64]....
        /*0188*/ 	.word	0xffffffff


	//   ....[65]....
        /*018c*/ 	.word	0xffffffff


	//   ....[66]....
        /*0190*/ 	.word	0xffffffff


	//   ....[67]....
        /*0194*/ 	.word	0xffffffff


	//   ....[68]....
        /*0198*/ 	.word	0xffffffff


	//   ....[69]....
        /*019c*/ 	.word	0xffffffff


	//   ....[70]....
        /*01a0*/ 	.word	0xffffffff


	//   ....[71]....
        /*01a4*/ 	.word	0xffffffff


	//   ....[72]....
        /*01a8*/ 	.word	0xffffffff


	//   ....[73]....
        /*01ac*/ 	.word	0xffffffff


	//   ....[74]....
        /*01b0*/ 	.word	0xffffffff


	//   ....[75]....
        /*01b4*/ 	.word	0xffffffff


	//   ....[76]....
        /*01b8*/ 	.word	0xffffffff


	//   ....[77]....
        /*01bc*/ 	.word	0xffffffff


	//   ....[78]....
        /*01c0*/ 	.word	0xffffffff


	//   ....[79]....
        /*01c4*/ 	.word	0xffffffff


	//   ....[80]....
        /*01c8*/ 	.word	0xffffffff


	//   ....[81]....
        /*01cc*/ 	.word	0xffffffff


	//   ....[82]....
        /*01d0*/ 	.word	0xffffffff


	//   ....[83]....
        /*01d4*/ 	.word	0xffffffff


	//   ....[84]....
        /*01d8*/ 	.word	0xffffffff


	//   ....[85]....
        /*01dc*/ 	.word	0xffffffff


	//   ....[86]....
        /*01e0*/ 	.word	0xffffffff


	//   ....[87]....
        /*01e4*/ 	.word	0xffffffff


	//   ....[88]....
        /*01e8*/ 	.word	0xffffffff


	//   ....[89]....
        /*01ec*/ 	.word	0xffffffff


	//   ....[90]....
        /*01f0*/ 	.word	0xffffffff


	//   ....[91]....
        /*01f4*/ 	.word	0xffffffff


	//   ....[92]....
        /*01f8*/ 	.word	0xffffffff


	//   ....[93]....
        /*01fc*/ 	.word	0xffffffff


	//   ....[94]....
        /*0200*/ 	.word	0xffffffff


	//   ....[95]....
        /*0204*/ 	.word	0xffffffff


	//   ....[96]....
        /*0208*/ 	.word	0xffffffff


	//   ....[97]....
        /*020c*/ 	.word	0xffffffff


	//   ....[98]....
        /*0210*/ 	.word	0xffffffff


	//   ....[99]....
        /*0214*/ 	.word	0xffffffff


	//   ....[100]....
        /*0218*/ 	.word	0xffffffff


	//   ....[101]....
        /*021c*/ 	.word	0xffffffff


	//   ....[102]....
        /*0220*/ 	.word	0xffffffff


	//   ....[103]....
        /*0224*/ 	.word	0x05000034


	//   ....[104]....
        /*0228*/ 	.word	0x05000034


	//   ....[105]....
        /*022c*/ 	.word	0x05000034


	//   ....[106]....
        /*0230*/ 	.word	0x05000034


	//   ....[107]....
        /*0234*/ 	.word	0x05000034


	//   ....[108]....
        /*0238*/ 	.word	0x05000034


	//   ....[109]....
        /*023c*/ 	.word	0x05000034


	//   ....[110]....
        /*0240*/ 	.word	0x05000034


	//   ....[111]....
        /*0244*/ 	.word	0x05000034


	//   ....[112]....
        /*0248*/ 	.word	0x05000034


	//   ....[113]....
        /*024c*/ 	.word	0x05000034


	//   ....[114]....
        /*0250*/ 	.word	0x05000034


	//   ....[115]....
        /*0254*/ 	.word	0x05000034


	//   ....[116]....
        /*0258*/ 	.word	0x05000034


	//   ....[117]....
        /*025c*/ 	.word	0x05000034


	//   ....[118]....
        /*0260*/ 	.word	0x05000034


	//   ....[119]....
        /*0264*/ 	.word	0x05000034


	//   ....[120]....
        /*0268*/ 	.word	0x05000034


	//   ....[121]....
        /*026c*/ 	.word	0x05000034


	//   ....[122]....
        /*0270*/ 	.word	0x05000034


	//   ....[123]....
        /*0274*/ 	.word	0x05000034


	//   ....[124]....
        /*0278*/ 	.word	0x05000034


	//   ....[125]....
        /*027c*/ 	.word	0x05000034


	//   ....[126]....
        /*0280*/ 	.word	0x05000034


	//   ....[127]....
        /*0284*/ 	.word	0x05000034


	//   ....[128]....
        /*0288*/ 	.word	0x05000034


	//   ....[129]....
        /*028c*/ 	.word	0x05000034


	//   ....[130]....
        /*0290*/ 	.word	0x05000034


	//   ....[131]....
        /*0294*/ 	.word	0x05000034


	//   ....[132]....
        /*0298*/ 	.word	0x05000034


	//   ....[133]....
        /*029c*/ 	.word	0x05000034


	//   ....[134]....
        /*02a0*/ 	.word	0x05000034


	//   ....[135]....
        /*02a4*/ 	.word	0x05000034


	//   ....[136]....
        /*02a8*/ 	.word	0x05000034


	//   ....[137]....
        /*02ac*/ 	.word	0x05000034


	//   ....[138]....
        /*02b0*/ 	.word	0x05000034


	//   ....[139]....
        /*02b4*/ 	.word	0x05000034


	//   ....[140]....
        /*02b8*/ 	.word	0x05000034


	//   ....[141]....
        /*02bc*/ 	.word	0x05000034


	//   ....[142]....
        /*02c0*/ 	.word	0x05000034


	//   ....[143]....
        /*02c4*/ 	.word	0x05000034


	//   ....[144]....
        /*02c8*/ 	.word	0x05000034


	//   ....[145]....
        /*02cc*/ 	.word	0x05000034


	//   ....[146]....
        /*02d0*/ 	.word	0x05000034


	//   ....[147]....
        /*02d4*/ 	.word	0x05000034


	//   ....[148]....
        /*02d8*/ 	.word	0x05000034


	//   ....[149]....
        /*02dc*/ 	.word	0x05000034


	//   ....[150]....
        /*02e0*/ 	.word	0x05000034


	//   ....[151]....
        /*02e4*/ 	.word	0x05000034


	//   ....[152]....
        /*02e8*/ 	.word	0x05000034


	//   ....[153]....
        /*02ec*/ 	.word	0x05000034


	//   ....[154]....
        /*02f0*/ 	.word	0x05000034


	//   ....[155]....
        /*02f4*/ 	.word	0x05000034


	//   ....[156]....
        /*02f8*/ 	.word	0x05000034


	//   ....[157]....
        /*02fc*/ 	.word	0x05000034


	//   ....[158]....
        /*0300*/ 	.word	0x05000034


	//   ....[159]....
        /*0304*/ 	.word	0x05000034


	//   ....[160]....
        /*0308*/ 	.word	0x05000034


	//   ....[161]....
        /*030c*/ 	.word	0x05000034


	//   ....[162]....
        /*0310*/ 	.word	0x05000034


	//   ....[163]....
        /*0314*/ 	.word	0x05000034


	//   ....[164]....
        /*0318*/ 	.word	0x05000034


	//   ....[165]....
        /*031c*/ 	.word	0x05000034


	//   ....[166]....
        /*0320*/ 	.word	0x05000034


	//   ....[167]....
        /*0324*/ 	.word	0x05000034


	//   ....[168]....
        /*0328*/ 	.word	0x05000034


	//   ....[169]....
        /*032c*/ 	.word	0x05000034


	//   ....[170]....
        /*0330*/ 	.word	0x05000034


	//   ....[171]....
        /*0334*/ 	.word	0x05000034


	//   ....[172]....
        /*0338*/ 	.word	0x05000034


	//   ....[173]....
        /*033c*/ 	.word	0x05000034


	//   ....[174]....
        /*0340*/ 	.word	0x05000034


	//   ....[175]....
        /*0344*/ 	.word	0x05000034


	//   ....[176]....
        /*0348*/ 	.word	0x05000034


	//   ....[177]....
        /*034c*/ 	.word	0x05000034


	//   ....[178]....
        /*0350*/ 	.word	0x05000034


	//   ....[179]....
        /*0354*/ 	.word	0x05000034


	//   ....[180]....
        /*0358*/ 	.word	0x05000034


	//   ....[181]....
        /*035c*/ 	.word	0x05000034


	//   ....[182]....
        /*0360*/ 	.word	0x05000034


	//   ....[183]....
        /*0364*/ 	.word	0x05000034


	//   ....[184]....
        /*0368*/ 	.word	0x05000034


	//   ....[185]....
        /*036c*/ 	.word	0x05000034


	//   ....[186]....
        /*0370*/ 	.word	0x05000034


	//   ....[187]....
        /*0374*/ 	.word	0x05000034


	//   ....[188]....
        /*0378*/ 	.word	0x05000034


	//   ....[189]....
        /*037c*/ 	.word	0x05000034


	//   ....[190]....
        /*0380*/ 	.word	0x05000034


	//   ....[191]....
        /*0384*/ 	.word	0x05000034


	//   ....[192]....
        /*0388*/ 	.word	0x05000034


	//   ....[193]....
        /*038c*/ 	.word	0x05000034


	//   ....[194]....
        /*0390*/ 	.word	0x05000034


	//   ....[195]....
        /*0394*/ 	.word	0x05000034


	//   ....[196]....
        /*0398*/ 	.word	0x05000034


	//   ....[197]....
        /*039c*/ 	.word	0x05000034


	//   ....[198]....
        /*03a0*/ 	.word	0x05000034


	//   ....[199]....
        /*03a4*/ 	.word	0x05000034


	//   ....[200]....
        /*03a8*/ 	.word	0x05000034


	//   ....[201]....
        /*03ac*/ 	.word	0x05000034


	//   ....[202]....
        /*03b0*/ 	.word	0x05000034


	//   ....[203]....
        /*03b4*/ 	.word	0x05000034


	//   ....[204]....
        /*03b8*/ 	.word	0x05000034


	//   ....[205]....
        /*03bc*/ 	.word	0x05000034


	//   ....[206]....
        /*03c0*/ 	.word	0x05000034


	//   ....[207]....
        /*03c4*/ 	.word	0x05000034


	//   ....[208]....
        /*03c8*/ 	.word	0x05000034


	//   ....[209]....
        /*03cc*/ 	.word	0x05000034


	//   ....[210]....
        /*03d0*/ 	.word	0x05000034


	//   ....[211]....
        /*03d4*/ 	.word	0x05000034


	//   ....[212]....
        /*03d8*/ 	.word	0x05000034


	//   ....[213]....
        /*03dc*/ 	.word	0x05000034


	//   ....[214]....
        /*03e0*/ 	.word	0x05000034


	//   ....[215]....
        /*03e4*/ 	.word	0x05000034


	//   ....[216]....
        /*03e8*/ 	.word	0x05000034


	//   ....[217]....
        /*03ec*/ 	.word	0x05000034


	//   ....[218]....
        /*03f0*/ 	.word	0x05000034


	//   ....[219]....
        /*03f4*/ 	.word	0x05000034


	//   ....[220]....
        /*03f8*/ 	.word	0x05000034


	//   ....[221]....
        /*03fc*/ 	.word	0x05000034


	//   ....[222]....
        /*0400*/ 	.word	0x05000034


	//   ....[223]....
        /*0404*/ 	.word	0x05000034


	//   ....[224]....
        /*0408*/ 	.word	0x05000034


	//   ....[225]....
        /*040c*/ 	.word	0x05000034


	//   ....[226]....
        /*0410*/ 	.word	0x05000034


	//   ....[227]....
        /*0414*/ 	.word	0x05000034


	//   ....[228]....
        /*0418*/ 	.word	0x05000034


	//   ....[229]....
        /*041c*/ 	.word	0x05000034


	//   ....[230]....
        /*0420*/ 	.word	0x05000034


	//   ....[231]....
        /*0424*/ 	.word	0x05000034


	//   ....[232]....
        /*0428*/ 	.word	0x05000034


	//   ....[233]....
        /*042c*/ 	.word	0x05000034


	//   ....[234]....
        /*0430*/ 	.word	0x05000034


	//   ....[235]....
        /*0434*/ 	.word	0x05000034


	//   ....[236]....
        /*0438*/ 	.word	0x05000034


	//   ....[237]....
        /*043c*/ 	.word	0x05000034


	//   ....[238]....
        /*0440*/ 	.word	0x05000034


	//----- nvinfo : EIATTR_COOP_GROUP_INSTR_OFFSETS
	.align		4
.L_177:
        /*0444*/ 	.byte	0x04, 0x28
        /*0446*/ 	.short	(.L_179 - .L_178)


	//   ....[0]....
.L_178:
        /*0448*/ 	.word	0x000014a0


	//   ....[1]....
        /*044c*/ 	.word	0x000014d0


	//   ....[2]....
        /*0450*/ 	.word	0x000014e0


	//   ....[3]....
        /*0454*/ 	.word	0x000014f0


	//   ....[4]....
        /*0458*/ 	.word	0x00001500


	//   ....[5]....
        /*045c*/ 	.word	0x00001570


	//   ....[6]....
        /*0460*/ 	.word	0x000015b0


	//   ....[7]....
        /*0464*/ 	.word	0x000015c0


	//   ....[8]....
        /*0468*/ 	.word	0x00001600


	//   ....[9]....
        /*046c*/ 	.word	0x00001610


	//   ....[10]....
        /*0470*/ 	.word	0x00001620


	//   ....[11]....
        /*0474*/ 	.word	0x00001630


	//   ....[12]....
        /*0478*/ 	.word	0x00001640


	//   ....[13]....
        /*047c*/ 	.word	0x00001650


	//   ....[14]....
        /*0480*/ 	.word	0x00001670


	//   ....[15]....
        /*0484*/ 	.word	0x000016f0


	//   ....[16]....
        /*0488*/ 	.word	0x00001730


	//   ....[17]....
        /*048c*/ 	.word	0x00001760


	//   ....[18]....
        /*0490*/ 	.word	0x00001790


	//   ....[19]....
        /*0494*/ 	.word	0x000017b0


	//   ....[20]....
        /*0498*/ 	.word	0x00001850


	//   ....[21]....
        /*049c*/ 	.word	0x00001890


	//   ....[22]....
        /*04a0*/ 	.word	0x000018c0


	//   ....[23]....
        /*04a4*/ 	.word	0x000018f0


	//   ....[24]....
        /*04a8*/ 	.word	0x00001920


	//   ....[25]....
        /*04ac*/ 	.word	0x00001930


	//   ....[26]....
        /*04b0*/ 	.word	0x00001950


	//   ....[27]....
        /*04b4*/ 	.word	0x00001980


	//   ....[28]....
        /*04b8*/ 	.word	0x000019b0


	//   ....[29]....
        /*04bc*/ 	.word	0x00001a10


	//   ....[30]....
        /*04c0*/ 	.word	0x00001a70


	//   ....[31]....
        /*04c4*/ 	.word	0x00001ab0


	//   ....[32]....
        /*04c8*/ 	.word	0x00001b00


	//   ....[33]....
        /*04cc*/ 	.word	0x00001b40


	//   ....[34]....
        /*04d0*/ 	.word	0x00001ba0


	//   ....[35]....
        /*04d4*/ 	.word	0x00001bd0


	//   ....[36]....
        /*04d8*/ 	.word	0x00001c10


	//   ....[37]....
        /*04dc*/ 	.word	0x00001c70


	//   ....[38]....
        /*04e0*/ 	.word	0x00001cb0


	//   ....[39]....
        /*04e4*/ 	.word	0x00001cf0


	//   ....[40]....
        /*04e8*/ 	.word	0x00001d50


	//   ....[41]....
        /*04ec*/ 	.word	0x00001d80


	//   ....[42]....
        /*04f0*/ 	.word	0x00001dc0


	//   ....[43]....
        /*04f4*/ 	.word	0x00001e00


	//   ....[44]....
        /*04f8*/ 	.word	0x00001e90


	//   ....[45]....
        /*04fc*/ 	.word	0x00001ed0


	//   ....[46]....
        /*0500*/ 	.word	0x00001f00


	//   ....[47]....
        /*0504*/ 	.word	0x00001f40


	//   ....[48]....
        /*0508*/ 	.word	0x00001f80


	//   ....[49]....
        /*050c*/ 	.word	0x00002000


	//   ....[50]....
        /*0510*/ 	.word	0x00002040


	//   ....[51]....
        /*0514*/ 	.word	0x00002080


	//   ....[52]....
        /*0518*/ 	.word	0x000020b0


	//   ....[53]....
        /*051c*/ 	.word	0x00002160


	//   ....[54]....
        /*0520*/ 	.word	0x00002200


	//   ....[55]....
        /*0524*/ 	.word	0x00002240


	//   ....[56]....
        /*0528*/ 	.word	0x00002280


	//   ....[57]....
        /*052c*/ 	.word	0x000022f0


	//   ....[58]....
        /*0530*/ 	.word	0x00002340


	//   ....[59]....
        /*0534*/ 	.word	0x00002380


	//   ....[60]....
        /*0538*/ 	.word	0x000023c0


	//   ....[61]....
        /*053c*/ 	.word	0x00002400


	//   ....[62]....
        /*0540*/ 	.word	0x000024c0


	//   ....[63]....
        /*0544*/ 	.word	0x00002530


	//   ....[64]....
        /*0548*/ 	.word	0x00002570


	//   ....[65]....
        /*054c*/ 	.word	0x000025b0


	//   ....[66]....
        /*0550*/ 	.word	0x00002600


	//   ....[67]....
        /*0554*/ 	.word	0x00002640


	//   ....[68]....
        /*0558*/ 	.word	0x00002680


	//   ....[69]....
        /*055c*/ 	.word	0x00002710


	//   ....[70]....
        /*0560*/ 	.word	0x00002750


	//   ....[71]....
        /*0564*/ 	.word	0x000027c0


	//   ....[72]....
        /*0568*/ 	.word	0x00002800


	//   ....[73]....
        /*056c*/ 	.word	0x00002840


	//   ....[74]....
        /*0570*/ 	.word	0x00002890


	//   ....[75]....
        /*0574*/ 	.word	0x00002930


	//   ....[76]....
        /*0578*/ 	.word	0x00002970


	//   ....[77]....
        /*057c*/ 	.word	0x000029b0


	//   ....[78]....
        /*0580*/ 	.word	0x00002a00


	//   ....[79]....
        /*0584*/ 	.word	0x00002a40


	//   ....[80]....
        /*0588*/ 	.word	0x00002a80


	//   ....[81]....
        /*058c*/ 	.word	0x00002ab0


	//   ....[82]....
        /*0590*/ 	.word	0x00002af0


	//   ....[83]....
        /*0594*/ 	.word	0x00002b30


	//   ....[84]....
        /*0598*/ 	.word	0x00002b60


	//   ....[85]....
        /*059c*/ 	.word	0x00002bb0


	//   ....[86]....
        /*05a0*/ 	.word	0x00002c10


	//   ....[87]....
        /*05a4*/ 	.word	0x00002c40


	//   ....[88]....
        /*05a8*/ 	.word	0x00002c70


	//   ....[89]....
        /*05ac*/ 	.word	0x00002cb0


	//   ....[90]....
        /*05b0*/ 	.word	0x00002cf0


	//   ....[91]....
        /*05b4*/ 	.word	0x00002d30


	//   ....[92]....
        /*05b8*/ 	.word	0x00002d70


	//   ....[93]....
        /*05bc*/ 	.word	0x00002da0


	//   ....[94]....
        /*05c0*/ 	.word	0x00002dd0


	//   ....[95]....
        /*05c4*/ 	.word	0x00002e10


	//   ....[96]....
        /*05c8*/ 	.word	0x00002e40


	//   ....[97]....
        /*05cc*/ 	.word	0x00002e70


	//   ....[98]....
        /*05d0*/ 	.word	0x00002eb0


	//   ....[99]....
        /*05d4*/ 	.word	0x00002fc0


	//   ....[100]....
        /*05d8*/ 	.word	0x00003000


	//   ....[101]....
        /*05dc*/ 	.word	0x00003040


	//   ....[102]....
        /*05e0*/ 	.word	0x00003200


	//   ....[103]....
        /*05e4*/ 	.word	0x000036d0


	//   ....[104]....
        /*05e8*/ 	.word	0x00003760


	//   ....[105]....
        /*05ec*/ 	.word	0x000037c0


	//   ....[106]....
        /*05f0*/ 	.word	0x00003830


	//   ....[107]....
        /*05f4*/ 	.word	0x00003880


	//   ....[108]....
        /*05f8*/ 	.word	0x00003900


	//   ....[109]....
        /*05fc*/ 	.word	0x00003950


	//   ....[110]....
        /*0600*/ 	.word	0x000039b0


	//   ....[111]....
        /*0604*/ 	.word	0x00003a30


	//   ....[112]....
        /*0608*/ 	.word	0x00003aa0


	//   ....[113]....
        /*060c*/ 	.word	0x00003b00


	//   ....[114]....
        /*0610*/ 	.word	0x00003b60


	//   ....[115]....
        /*0614*/ 	.word	0x00003bd0


	//   ....[116]....
        /*0618*/ 	.word	0x00003c40


	//   ....[117]....
        /*061c*/ 	.word	0x00003cb0


	//   ....[118]....
        /*0620*/ 	.word	0x00003d20


	//   ....[119]....
        /*0624*/ 	.word	0x00003d90


	//   ....[120]....
        /*0628*/ 	.word	0x00003df0


	//   ....[121]....
        /*062c*/ 	.word	0x00003e60


	//   ....[122]....
        /*0630*/ 	.word	0x00003ed0


	//   ....[123]....
        /*0634*/ 	.word	0x00003f30


	//   ....[124]....
        /*0638*/ 	.word	0x00003fa0


	//   ....[125]....
        /*063c*/ 	.word	0x00004010


	//   ....[126]....
        /*0640*/ 	.word	0x00004080


	//   ....[127]....
        /*0644*/ 	.word	0x000040f0


	//   ....[128]....
        /*0648*/ 	.word	0x00004160


	//   ....[129]....
        /*064c*/ 	.word	0x000041d0


	//   ....[130]....
        /*0650*/ 	.word	0x00004240


	//   ....[131]....
        /*0654*/ 	.word	0x000042a0


	//   ....[132]....
        /*0658*/ 	.word	0x00004310


	//   ....[133]....
        /*065c*/ 	.word	0x00004380


	//   ....[134]....
        /*0660*/ 	.word	0x000043f0


	//   ....[135]....
        /*0664*/ 	.word	0x00004460


	//   ....[136]....
        /*0668*/ 	.word	0x000044d0


	//   ....[137]....
        /*066c*/ 	.word	0x00004540


	//   ....[138]....
        /*0670*/ 	.word	0x000045b0


	//   ....[139]....
        /*0674*/ 	.word	0x00004620


	//   ....[140]....
        /*0678*/ 	.word	0x00004680


	//   ....[141]....
        /*067c*/ 	.word	0x000046f0


	//   ....[142]....
        /*0680*/ 	.word	0x00004760


	//   ....[143]....
        /*0684*/ 	.word	0x000047f0


	//   ....[144]....
        /*0688*/ 	.word	0x00004860


	//   ....[145]....
        /*068c*/ 	.word	0x000048d0


	//   ....[146]....
        /*0690*/ 	.word	0x00004940


	//   ....[147]....
        /*0694*/ 	.word	0x000049a0


	//   ....[148]....
        /*0698*/ 	.word	0x00004a10


	//   ....[149]....
        /*069c*/ 	.word	0x00004a80


	//   ....[150]....
        /*06a0*/ 	.word	0x00004af0


	//   ....[151]....
        /*06a4*/ 	.word	0x00004b60


	//   ....[152]....
        /*06a8*/ 	.word	0x00004bd0


	//   ....[153]....
        /*06ac*/ 	.word	0x00004c30


	//   ....[154]....
        /*06b0*/ 	.word	0x00004ca0


	//   ....[155]....
        /*06b4*/ 	.word	0x00004d10


	//   ....[156]....
        /*06b8*/ 	.word	0x00004d80


	//   ....[157]....
        /*06bc*/ 	.word	0x00004de0


	//   ....[158]....
        /*06c0*/ 	.word	0x00004e50


	//   ....[159]....
        /*06c4*/ 	.word	0x00004ec0


	//   ....[160]....
        /*06c8*/ 	.word	0x00004f30


	//   ....[161]....
        /*06cc*/ 	.word	0x00004fa0


	//   ....[162]....
        /*06d0*/ 	.word	0x00005010


	//   ....[163]....
        /*06d4*/ 	.word	0x00005080


	//   ....[164]....
        /*06d8*/ 	.word	0x000050f0


	//   ....[165]....
        /*06dc*/ 	.word	0x00005160


	//   ....[166]....
        /*06e0*/ 	.word	0x000051c0


	//   ....[167]....
        /*06e4*/ 	.word	0x00005230


	//   ....[168]....
        /*06e8*/ 	.word	0x00005290


	//   ....[169]....
        /*06ec*/ 	.word	0x00005300


	//   ....[170]....
        /*06f0*/ 	.word	0x00005370


	//   ....[171]....
        /*06f4*/ 	.word	0x000053e0


	//   ....[172]....
        /*06f8*/ 	.word	0x00005450


	//   ....[173]....
        /*06fc*/ 	.word	0x000054c0


	//   ....[174]....
        /*0700*/ 	.word	0x00005530


	//   ....[175]....
        /*0704*/ 	.word	0x000055c0


	//   ....[176]....
        /*0708*/ 	.word	0x00005630


	//   ....[177]....
        /*070c*/ 	.word	0x000056a0


	//   ....[178]....
        /*0710*/ 	.word	0x00005710


	//   ....[179]....
        /*0714*/ 	.word	0x00005780


	//   ....[180]....
        /*0718*/ 	.word	0x000057f0


	//   ....[181]....
        /*071c*/ 	.word	0x00005860


	//   ....[182]....
        /*0720*/ 	.word	0x000058c0


	//   ....[183]....
        /*0724*/ 	.word	0x00005930


	//   ....[184]....
        /*0728*/ 	.word	0x000059a0


	//   ....[185]....
        /*072c*/ 	.word	0x00005a10


	//   ....[186]....
        /*0730*/ 	.word	0x00005a80


	//   ....[187]....
        /*0734*/ 	.word	0x00005af0


	//   ....[188]....
        /*0738*/ 	.word	0x00005b60


	//   ....[189]....
        /*073c*/ 	.word	0x00005bd0


	//   ....[190]....
        /*0740*/ 	.word	0x00005c40


	//   ....[191]....
        /*0744*/ 	.word	0x00005ca0


	//   ....[192]....
        /*0748*/ 	.word	0x00005d00


	//   ....[193]....
        /*074c*/ 	.word	0x00005d70


	//   ....[194]....
        /*0750*/ 	.word	0x00005de0


	//   ....[195]....
        /*0754*/ 	.word	0x00005e50


	//   ....[196]....
        /*0758*/ 	.word	0x00005eb0


	//   ....[197]....
        /*075c*/ 	.word	0x00005f20


	//   ....[198]....
        /*0760*/ 	.word	0x00005f90


	//   ....[199]....
        /*0764*/ 	.word	0x00006000


	//   ....[200]....
        /*0768*/ 	.word	0x00006070


	//   ....[201]....
        /*076c*/ 	.word	0x000060d0


	//   ....[202]....
        /*0770*/ 	.word	0x00006140


	//   ....[203]....
        /*0774*/ 	.word	0x000061b0


	//   ....[204]....
        /*0778*/ 	.word	0x00006220


	//   ....[205]....
        /*077c*/ 	.word	0x00006290


	//   ....[206]....
        /*0780*/ 	.word	0x000062f0


	//   ....[207]....
        /*0784*/ 	.word	0x00006370


	//   ....[208]....
        /*0788*/ 	.word	0x000063e0


	//   ....[209]....
        /*078c*/ 	.word	0x00006450


	//   ....[210]....
        /*0790*/ 	.word	0x000064c0


	//   ....[211]....
        /*0794*/ 	.word	0x00006530


	//   ....[212]....
        /*0798*/ 	.word	0x000065a0


	//   ....[213]....
        /*079c*/ 	.word	0x00006610


	//   ....[214]....
        /*07a0*/ 	.word	0x00006650


	//   ....[215]....
        /*07a4*/ 	.word	0x000066c0


	//   ....[216]....
        /*07a8*/ 	.word	0x00006730


	//   ....[217]....
        /*07ac*/ 	.word	0x000067a0


	//   ....[218]....
        /*07b0*/ 	.word	0x00006810


	//   ....[219]....
        /*07b4*/ 	.word	0x00006880


	//   ....[220]....
        /*07b8*/ 	.word	0x000068c0


	//   ....[221]....
        /*07bc*/ 	.word	0x00006920


	//   ....[222]....
        /*07c0*/ 	.word	0x000069d0


	//   ....[223]....
        /*07c4*/ 	.word	0x00006a40


	//   ....[224]....
        /*07c8*/ 	.word	0x00006ab0


	//   ....[225]....
        /*07cc*/ 	.word	0x00006b20


	//   ....[226]....
        /*07d0*/ 	.word	0x00006b90


	//   ....[227]....
        /*07d4*/ 	.word	0x00006c00


	//   ....[228]....
        /*07d8*/ 	.word	0x00006c70


	//   ....[229]....
        /*07dc*/ 	.word	0x00006ce0


	//   ....[230]....
        /*07e0*/ 	.word	0x00006d50


	//   ....[231]....
        /*07e4*/ 	.word	0x00006dc0


	//   ....[232]....
        /*07e8*/ 	.word	0x00006e30


	//   ....[233]....
        /*07ec*/ 	.word	0x00006ea0


	//   ....[234]....
        /*07f0*/ 	.word	0x00006ee0


	//   ....[235]....
        /*07f4*/ 	.word	0x00006f40


	//   ....[236]....
        /*07f8*/ 	.word	0x00006f80


	//   ....[237]....
        /*07fc*/ 	.word	0x00006fd0


	//   ....[238]....
        /*0800*/ 	.word	0x000070c0


	//----- nvinfo : EIATTR_VRC_CTA_INIT_COUNT
	.align		4
.L_179:
        /*0804*/ 	.byte	0x02, 0x4a
	.zero		1
	.zero		1


	//----- nvinfo : EIATTR_EXIT_INSTR_OFFSETS
	.align		4
        /*0808*/ 	.byte	0x04, 0x1c
        /*080a*/ 	.short	(.L_181 - .L_180)


	//   ....[0]....
.L_180:
        /*080c*/ 	.word	0x000000e0


	//   ....[1]....
        /*0810*/ 	.word	0x00003550


	//   ....[2]....
        /*0814*/ 	.word	0x00003650


	//----- nvinfo : EIATTR_CRS_STACK_SIZE
	.align		4
.L_181:
        /*0818*/ 	.byte	0x04, 0x1e
        /*081a*/ 	.short	(.L_183 - .L_182)
.L_182:
        /*081c*/ 	.word	0x00000000


	//----- nvinfo : EIATTR_CBANK_PARAM_SIZE
	.align		4
.L_183:
        /*0820*/ 	.byte	0x03, 0x19
        /*0822*/ 	.short	0x0030


	//----- nvinfo : EIATTR_PARAM_CBANK
	.align		4
        /*0824*/ 	.byte	0x04, 0x0a
        /*0826*/ 	.short	(.L_185 - .L_184)
	.align		4
.L_184:
        /*0828*/ 	.word	index@(.nv.constant0._Z22spmm4_full_full_4_1024PKhPKfPfPKiS5_ii)
        /*082c*/ 	.short	0x0380
        /*082e*/ 	.short	0x0030


	//----- nvinfo : EIATTR_SW_WAR
	.align		4
.L_185:
        /*0830*/ 	.byte	0x04, 0x36
        /*0832*/ 	.short	(.L_187 - .L_186)
.L_186:
        /*0834*/ 	.word	0x00000008
.L_187:


//--------------------- .nv.info._Z22spmm4_full_full_2_1024PKhPKfPfPKiS5_ii --------------------------
	.section	.nv.info._Z22spmm4_full_full_2_1024PKhPKfPfPKiS5_ii,"",@"SHT_CUDA_INFO"
	.sectionflags	@""
	.align	4


	//----- nvinfo : EIATTR_CUDA_API_VERSION
	.align		4
        /*0000*/ 	.byte	0x04, 0x37
        /*0002*/ 	.short	(.L_189 - .L_188)
.L_188:
        /*0004*/ 	.word	0x00000082


	//----- nvinfo : EIATTR_KPARAM_INFO
	.align		4
.L_189:
        /*0008*/ 	.byte	0x04, 0x17
        /*000a*/ 	.short	(.L_191 - .L_190)
.L_190:
        /*000c*/ 	.word	0x00000000
        /*0010*/ 	.short	0x0006
        /*0012*/ 	.short	0x002c
        /*0014*/ 	.byte	0x00, 0xf0, 0x11, 0x00


	//----- nvinfo : EIATTR_KPARAM_INFO
	.align		4
.L_191:
        /*0018*/ 	.byte	0x04, 0x17
        /*001a*/ 	.short	(.L_193 - .L_192)
.L_192:
        /*001c*/ 	.word	0x00000000
        /*0020*/ 	.short	0x0005
        /*0022*/ 	.short	0x0028
        /*0024*/ 	.byte	0x00, 0xf0, 0x11, 0x00


	//----- nvinfo : EIATTR_KPARAM_INFO
	.align		4
.L_193:
        /*0028*/ 	.byte	0x04, 0x17
        /*002a*/ 	.short	(.L_195 - .L_194)
.L_194:
        /*002c*/ 	.word	0x00000000
        /*0030*/ 	.short	0x0004
        /*0032*/ 	.short	0x0020
        /*0034*/ 	.byte	0x00, 0xf5, 0x21, 0x00


	//----- nvinfo : EIATTR_KPARAM_INFO
	.align		4
.L_195:
        /*0038*/ 	.byte	0x04, 0x17
        /*003a*/ 	.short	(.L_197 - .L_196)
.L_196:
        /*003c*/ 	.word	0x00000000
        /*0040*/ 	.short	0x0003
        /*0042*/ 	.short	0x0018
        /*0044*/ 	.byte	0x00, 0xf5, 0x21, 0x00


	//----- nvinfo : EIATTR_KPARAM_INFO
	.align		4
.L_197:
        /*0048*/ 	.byte	0x04, 0x17
        /*004a*/ 	.short	(.L_199 - .L_198)
.L_198:
        /*004c*/ 	.word	0x00000000
        /*0050*/ 	.short	0x0002
        /*0052*/ 	.short	0x0010
        /*0054*/ 	.byte	0x00, 0xf5, 0x21, 0x00


	//----- nvinfo : EIATTR_KPARAM_INFO
	.align		4
.L_199:
        /*0058*/ 	.byte	0x04, 0x17
        /*005a*/ 	.short	(.L_201 - .L_200)
.L_200:
        /*005c*/ 	.word	0x00000000
        /*0060*/ 	.short	0x0001
        /*0062*/ 	.short	0x0008
        /*0064*/ 	.byte	0x00, 0xf5, 0x21, 0x00


	//----- nvinfo : EIATTR_KPARAM_INFO
	.align		4
.L_201:
        /*0068*/ 	.byte	0x04, 0x17
        /*006a*/ 	.short	(.L_203 - .L_202)
.L_202:
        /*006c*/ 	.word	0x00000000
        /*0070*/ 	.short	0x0000
        /*0072*/ 	.short	0x0000
        /*0074*/ 	.byte	0x00, 0xf5, 0x21, 0x00


	//----- nvinfo : EIATTR_SPARSE_MMA_MASK
	.align		4
.L_203:
        /*0078*/ 	.byte	0x03, 0x50
        /*007a*/ 	.short	0x0000


	//----- nvinfo : EIATTR_MAXREG_COUNT
	.align		4
        /*007c*/ 	.byte	0x03, 0x1b
        /*007e*/ 	.short	0x00ff


	//----- nvinfo : EIATTR_MERCURY_ISA_VERSION
	.align		4
        /*0080*/ 	.byte	0x03, 0x5f
        /*0082*/ 	.short	0x0101


	//----- nvinfo : EIATTR_COOP_GROUP_MASK_REGIDS
	.align		4
        /*0084*/ 	.byte	0x04, 0x29
        /*0086*/ 	.short	(.L_205 - .L_204)


	//   ....[0]....
.L_204:
        /*0088*/ 	.word	0xffffffff


	//   ....[1]....
        /*008c*/ 	.word	0xffffffff


	//   ....[2]....
        /*0090*/ 	.word	0xffffffff


	//   ....[3]....
        /*0094*/ 	.word	0xffffffff


	//   ....[4]....
        /*0098*/ 	.word	0xffffffff


	//   ....[5]....
        /*009c*/ 	.word	0xffffffff


	//   ....[6]....
        /*00a0*/ 	.word	0xffffffff


	//   ....[7]....
        /*00a4*/ 	.word	0xffffffff


	//   ....[8]....
        /*00a8*/ 	.word	0xffffffff


	//   ....[9]....
        /*00ac*/ 	.word	0xffffffff


	//   ....[10]....
        /*00b0*/ 	.word	0xffffffff


	//   ....[11]....
        /*00b4*/ 	.word	0xffffffff


	//   ....[12]....
        /*00b8*/ 	.word	0xffffffff


	//   ....[13]....
        /*00bc*/ 	.word	0xffffffff


	//   ....[14]....
        /*00c0*/ 	.word	0xffffffff


	//   ....[15]....
        /*00c4*/ 	.word	0xffffffff


	//   ....[16]....
        /*00c8*/ 	.word	0xffffffff


	//   ....[17]....
        /*00cc*/ 	.word	0xffffffff


	//   ....[18]....
        /*00d0*/ 	.word	0xffffffff


	//   ....[19]....
        /*00d4*/ 	.word	0xffffffff


	//   ....[20]....
        /*00d8*/ 	.word	0xffffffff


	//   ....[21]....
        /*00dc*/ 	.word	0xffffffff


	//   ....[22]....
        /*00e0*/ 	.word	0xffffffff


	//   ....[23]....
        /*00e4*/ 	.word	0xffffffff


	//   ....[24]....
        /*00e8*/ 	.word	0xffffffff


	//   ....[25]....
        /*00ec*/ 	.word	0xffffffff


	//   ....[26]....
        /*00f0*/ 	.word	0xffffffff


	//   ....[27]....
        /*00f4*/ 	.word	0xffffffff


	//   ....[28]....
        /*00f8*/ 	.word	0xffffffff


	//   ....[29]....
        /*00fc*/ 	.word	0xffffffff


	//   ....[30]....
        /*0100*/ 	.word	0xffffffff


	//   ....[31]....
        /*0104*/ 	.word	0xffffffff


	//   ....[32]....
        /*0108*/ 	.word	0xffffffff


	//   ....[33]....
        /*010c*/ 	.word	0xffffffff


	//   ....[34]....
        /*0110*/ 	.word	0xffffffff


	//   ....[35]....
        /*0114*/ 	.word	0xffffffff


	//   ....[36]....
        /*0118*/ 	.word	0xffffffff


	//   ....[37]....
        /*011c*/ 	.word	0xffffffff


	//   ....[38]....
        /*0120*/ 	.word	0xffffffff


	//   ....[39]....
        /*0124*/ 	.word	0xffffffff


	//   ....[40]....
        /*0128*/ 	.word	0xffffffff


	//   ....[41]....
        /*012c*/ 	.word	0xffffffff


	//   ....[42]....
        /*0130*/ 	.word	0xffffffff


	//   ....[43]....
        /*0134*/ 	.word	0xffffffff


	//   ....[44]....
        /*0138*/ 	.word	0xffffffff


	//   ....[45]....
        /*013c*/ 	.word	0xffffffff


	//   ....[46]....
        /*0140*/ 	.word	0xffffffff


	//   ....[47]....
        /*0144*/ 	.word	0xffffffff


	//   ....[48]....
        /*0148*/ 	.word	0xffffffff


	//   ....[49]....
        /*014c*/ 	.word	0xffffffff


	//   ....[50]....
        /*0150*/ 	.word	0xffffffff


	//   ....[51]....
        /*0154*/ 	.word	0xffffffff


	//   ....[52]....
        /*0158*/ 	.word	0xffffffff


	//   ....[53]....
        /*015c*/ 	.word	0xffffffff


	//   ....[54]....
        /*0160*/ 	.word	0xffffffff


	//   ....[55]....
        /*0164*/ 	.word	0xffffffff


	//   ....[56]....
        /*0168*/ 	.word	0xffffffff


	//   ....[57]....
        /*016c*/ 	.word	0xffffffff


	//   ....[58]....
        /*0170*/ 	.word	0xffffffff


	//   ....[59]....
        /*0174*/ 	.word	0xffffffff


	//   ....[60]....
        /*0178*/ 	.word	0xffffffff


	//   ....[61]....
        /*017c*/ 	.word	0xffffffff


	//   ....[62]....
        /*0180*/ 	.word	0xffffffff


	//   ....[63]....
        /*0184*/ 	.word	0xffffffff


	//   ....[64]....
        /*0188*/ 	.word	0xffffffff


	//   ....[65]....
        /*018c*/ 	.word	0xffffffff


	//   ....[66]....
        /*0190*/ 	.word	0xffffffff


	//   ....[67]....
        /*0194*/ 	.word	0xffffffff


	//   ....[68]....
        /*0198*/ 	.word	0xffffffff


	//   ....[69]....
        /*019c*/ 	.word	0xffffffff


	//   ....[70]....
        /*01a0*/ 	.word	0xffffffff


	//   ....[71]....
        /*01a4*/ 	.word	0xffffffff


	//   ....[72]....
        /*01a8*/ 	.word	0xffffffff


	//   ....[73]....
        /*01ac*/ 	.word	0xffffffff


	//   ....[74]....
        /*01b0*/ 	.word	0xffffffff


	//   ....[75]....
        /*01b4*/ 	.word	0xffffffff


	//   ....[76]....
        /*01b8*/ 	.word	0xffffffff


	//   ....[77]....
        /*01bc*/ 	.word	0xffffffff


	//   ....[78]....
        /*01c0*/ 	.word	0xffffffff


	//   ....[79]....
        /*01c4*/ 	.word	0xffffffff


	//   ....[80]....
        /*01c8*/ 	.word	0xffffffff


	//   ....[81]....
        /*01cc*/ 	.word	0xffffffff


	//   ....[82]....
        /*01d0*/ 	.word	0xffffffff


	//   ....[83]....
        /*01d4*/ 	.word	0xffffffff


	//   ....[84]....
        /*01d8*/ 	.word	0xffffffff


	//   ....[85]....
        /*01dc*/ 	.word	0xffffffff


	//   ....[86]....
        /*01e0*/ 	.word	0xffffffff


	//   ....[87]....
        /*01e4*/ 	.word	0xffffffff


	//   ....[88]....
        /*01e8*/ 	.word	0xffffffff


	//   ....[89]....
        /*01ec*/ 	.word	0xffffffff


	//   ....[90]....
        /*01f0*/ 	.word	0xffffffff


	//   ....[91]....
        /*01f4*/ 	.word	0xffffffff


	//   ....[92]....
        /*01f8*/ 	.word	0xffffffff


	//   ....[93]....
        /*01fc*/ 	.word	0xffffffff


	//   ....[94]....
        /*0200*/ 	.word	0xffffffff


	//   ....[95]....
        /*0204*/ 	.word	0xffffffff


	//   ....[96]....
        /*0208*/ 	.word	0xffffffff


	//   ....[97]....
        /*020c*/ 	.word	0xffffffff


	//   ....[98]....
        /*0210*/ 	.word	0xffffffff


	//   ....[99]....
        /*0214*/ 	.word	0xffffffff


	//   ....[100]....
        /*0218*/ 	.word	0xffffffff


	//   ....[101]....
        /*021c*/ 	.word	0xffffffff


	//   ....[102]....
        /*0220*/ 	.word	0xffffffff


	//   ....[103]....
        /*0224*/ 	.word	0x05000034


	//   ....[104]....
        /*0228*/ 	.word	0x05000034


	//   ....[105]....
        /*022c*/ 	.word	0x05000034


	//   ....[106]....
        /*0230*/ 	.word	0x05000034


	//   ....[107]....
        /*0234*/ 	.word	0x05000034


	//   ....[108]....
        /*0238*/ 	.word	0x05000034


	//   ....[109]....
        /*023c*/ 	.word	0x05000034


	//   ....[110]....
        /*0240*/ 	.word	0x05000034


	//   ....[111]....
        /*0244*/ 	.word	0x05000034


	//   ....[112]....
        /*0248*/ 	.word	0x05000034


	//   ....[113]....
        /*024c*/ 	.word	0x05000034


	//   ....[114]....
        /*0250*/ 	.word	0x05000034


	//   ....[115]....
        /*0254*/ 	.word	0x05000034


	//   ....[116]....
        /*0258*/ 	.word	0x05000034


	//   ....[117]....
        /*025c*/ 	.word	0x05000034


	//   ....[118]....
        /*0260*/ 	.word	0x05000034


	//   ....[119]....
        /*0264*/ 	.word	0x05000034


	//   ....[120]....
        /*0268*/ 	.word	0x05000034


	//   ....[121]....
        /*026c*/ 	.word	0x05000034


	//   ....[122]....
        /*0270*/ 	.word	0x05000034


	//   ....[123]....
        /*0274*/ 	.word	0x05000034


	//   ....[124]....
        /*0278*/ 	.word	0x05000034


	//   ....[125]....
        /*027c*/ 	.word	0x05000034


	//   ....[126]....
        /*0280*/ 	.word	0x05000034


	//   ....[127]....
        /*0284*/ 	.word	0x05000034


	//   ....[128]....
        /*0288*/ 	.word	0x05000034


	//   ....[129]....
        /*028c*/ 	.word	0x05000034


	//   ....[130]....
        /*0290*/ 	.word	0x05000034


	//   ....[131]....
        /*0294*/ 	.word	0x05000034


	//   ....[132]....
        /*0298*/ 	.word	0x05000034


	//   ....[133]....
        /*029c*/ 	.word	0x05000034


	//   ....[134]....
        /*02a0*/ 	.word	0x05000034


	//   ....[135]....
        /*02a4*/ 	.word	0x05000034


	//   ....[136]....
        /*02a8*/ 	.word	0x05000034


	//   ....[137]....
        /*02ac*/ 	.word	0x05000034


	//   ....[138]....
        /*02b0*/ 	.word	0x05000034


	//   ....[139]....
        /*02b4*/ 	.word	0x05000034


	//   ....[140]....
        /*02b8*/ 	.word	0x05000034


	//   ....[141]....
        /*02bc*/ 	.word	0x05000034


	//   ....[142]....
        /*02c0*/ 	.word	0x05000034


	//   ....[143]....
        /*02c4*/ 	.word	0x05000034


	//   ....[144]....
        /*02c8*/ 	.word	0x05000034


	//   ....[145]....
        /*02cc*/ 	.word	0x05000034


	//   ....[146]....
        /*02d0*/ 	.word	0x05000034


	//   ....[147]....
        /*02d4*/ 	.word	0x05000034


	//   ....[148]....
        /*02d8*/ 	.word	0x05000034


	//   ....[149]....
        /*02dc*/ 	.word	0x05000034


	//   ....[150]....
        /*02e0*/ 	.word	0x05000034


	//   ....[151]....
        /*02e4*/ 	.word	0x05000034


	//   ....[152]....
        /*02e8*/ 	.word	0x05000034


	//   ....[153]....
        /*02ec*/ 	.word	0x05000034


	//   ....[154]....
        /*02f0*/ 	.word	0x05000034


	//   ....[155]....
        /*02f4*/ 	.word	0x05000034


	//   ....[156]....
        /*02f8*/ 	.word	0x05000034


	//   ....[157]....
        /*02fc*/ 	.word	0x05000034


	//   ....[158]....
        /*0300*/ 	.word	0x05000034


	//   ....[159]....
        /*0304*/ 	.word	0x05000034


	//   ....[160]....
        /*0308*/ 	.word	0x05000034


	//   ....[161]....
        /*030c*/ 	.word	0x05000034


	//   ....[162]....
        /*0310*/ 	.word	0x05000034


	//   ....[163]....
        /*0314*/ 	.word	0x05000034


	//   ....[164]....
        /*0318*/ 	.word	0x05000034


	//   ....[165]....
        /*031c*/ 	.word	0x05000034


	//   ....[166]....
        /*0320*/ 	.word	0x05000034


	//   ....[167]....
        /*0324*/ 	.word	0x05000034


	//   ....[168]....
        /*0328*/ 	.word	0x05000034


	//   ....[169]....
        /*032c*/ 	.word	0x05000034


	//   ....[170]....
        /*0330*/ 	.word	0x05000034


	//   ....[171]....
        /*0334*/ 	.word	0x05000034


	//   ....[172]....
        /*0338*/ 	.word	0x05000034


	//   ....[173]....
        /*033c*/ 	.word	0x05000034


	//   ....[174]....
        /*0340*/ 	.word	0x05000034


	//   ....[175]....
        /*0344*/ 	.word	0x05000034


	//   ....[176]....
        /*0348*/ 	.word	0x05000034


	//   ....[177]....
        /*034c*/ 	.word	0x05000034


	//   ....[178]....
        /*0350*/ 	.word	0x05000034


	//   ....[179]....
        /*0354*/ 	.word	0x05000034


	//   ....[180]....
        /*0358*/ 	.word	0x05000034


	//   ....[181]....
        /*035c*/ 	.word	0x05000034


	//   ....[182]....
        /*0360*/ 	.word	0x05000034


	//   ....[183]....
        /*0364*/ 	.word	0x05000034


	//   ....[184]....
        /*0368*/ 	.word	0x05000034


	//   ....[185]....
        /*036c*/ 	.word	0x05000034


	//   ....[186]....
        /*0370*/ 	.word	0x05000034


	//   ....[187]....
        /*0374*/ 	.word	0x05000034


	//   ....[188]....
        /*0378*/ 	.word	0x05000034


	//   ....[189]....
        /*037c*/ 	.word	0x05000034


	//   ....[190]....
        /*0380*/ 	.word	0x05000034


	//   ....[191]....
        /*0384*/ 	.word	0x05000034


	//   ....[192]....
        /*0388*/ 	.word	0x05000034


	//   ....[193]....
        /*038c*/ 	.word	0x05000034


	//   ....[194]....
        /*0390*/ 	.word	0x05000034


	//   ....[195]....
        /*0394*/ 	.word	0x05000034


	//   ....[196]....
        /*0398*/ 	.word	0x05000034


	//   ....[197]....
        /*039c*/ 	.word	0x05000034


	//   ....[198]....
        /*03a0*/ 	.word	0x05000034


	//   ....[199]....
        /*03a4*/ 	.word	0x05000034


	//   ....[200]....
        /*03a8*/ 	.word	0x05000034


	//   ....[201]....
        /*03ac*/ 	.word	0x05000034


	//   ....[202]....
        /*03b0*/ 	.word	0x05000034


	//   ....[203]....
        /*03b4*/ 	.word	0x05000034


	//   ....[204]....
        /*03b8*/ 	.word	0x05000034


	//   ....[205]....
        /*03bc*/ 	.word	0x05000034


	//   ....[206]....
        /*03c0*/ 	.word	0x05000034


	//   ....[207]....
        /*03c4*/ 	.word	0x05000034


	//   ....[208]....
        /*03c8*/ 	.word	0x05000034


	//   ....[209]....
        /*03cc*/ 	.word	0x05000034


	//   ....[210]....
        /*03d0*/ 	.word	0x05000034


	//   ....[211]....
        /*03d4*/ 	.word	0x05000034


	//   ....[212]....
        /*03d8*/ 	.word	0x05000034


	//   ....[213]....
        /*03dc*/ 	.word	0x05000034


	//   ....[214]....
        /*03e0*/ 	.word	0x05000034


	//   ....[215]....
        /*03e4*/ 	.word	0x05000034


	//   ....[216]....
        /*03e8*/ 	.word	0x05000034


	//   ....[217]....
        /*03ec*/ 	.word	0x05000034


	//   ....[218]....
        /*03f0*/ 	.word	0x05000034


	//   ....[219]....
        /*03f4*/ 	.word	0x05000034


	//   ....[220]....
        /*03f8*/ 	.word	0x05000034


	//   ....[221]....
        /*03fc*/ 	.word	0x05000034


	//   ....[222]....
        /*0400*/ 	.word	0x05000034


	//   ....[223]....
        /*0404*/ 	.word	0x05000034


	//   ....[224]....
        /*0408*/ 	.word	0x05000034


	//   ....[225]....
        /*040c*/ 	.word	0x05000034


	//   ....[226]....
        /*0410*/ 	.word	0x05000034


	//   ....[227]....
        /*0414*/ 	.word	0x05000034


	//   ....[228]....
        /*0418*/ 	.word	0x05000034


	//   ....[229]....
        /*041c*/ 	.word	0x05000034


	//   ....[230]....
        /*0420*/ 	.word	0x05000034


	//   ....[231]....
        /*0424*/ 	.word	0x05000034


	//   ....[232]....
        /*0428*/ 	.word	0x05000034


	//   ....[233]....
        /*042c*/ 	.word	0x05000034


	//   ....[234]....
        /*0430*/ 	.word	0x05000034


	//   ....[235]....
        /*0434*/ 	.word	0x05000034


	//   ....[236]....
        /*0438*/ 	.word	0x05000034


	//   ....[237]....
        /*043c*/ 	.word	0x05000034


	//   ....[238]....
        /*0440*/ 	.word	0x05000034


	//----- nvinfo : EIATTR_COOP_GROUP_INSTR_OFFSETS
	.align		4
.L_205:
        /*0444*/ 	.byte	0x04, 0x28
        /*0446*/ 	.short	(.L_207 - .L_206)


	//   ....[0]....
.L_206:
        /*0448*/ 	.word	0x000014a0


	//   ....[1]....
        /*044c*/ 	.word	0x000014d0


	//   ....[2]....
        /*0450*/ 	.word	0x000014e0


	//   ....[3]....
        /*0454*/ 	.word	0x000014f0


	//   ....[4]....
        /*0458*/ 	.word	0x00001500


	//   ....[5]....
        /*045c*/ 	.word	0x00001570


	//   ....[6]....
        /*0460*/ 	.word	0x000015b0


	//   ....[7]....
        /*0464*/ 	.word	0x000015c0


	//   ....[8]....
        /*0468*/ 	.word	0x00001600


	//   ....[9]....
        /*046c*/ 	.word	0x00001610


	//   ....[10]....
        /*0470*/ 	.word	0x00001620


	//   ....[11]....
        /*0474*/ 	.word	0x00001630


	//   ....[12]....
        /*0478*/ 	.word	0x00001640


	//   ....[13]....
        /*047c*/ 	.word	0x00001650


	//   ....[14]....
        /*0480*/ 	.word	0x00001670


	//   ....[15]....
        /*0484*/ 	.word	0x000016f0


	//   ....[16]....
        /*0488*/ 	.word	0x00001730


	//   ....[17]....
        /*048c*/ 	.word	0x00001760


	//   ....[18]....
        /*0490*/ 	.word	0x00001790


	//   ....[19]....
        /*0494*/ 	.word	0x000017b0


	//   ....[20]....
        /*0498*/ 	.word	0x00001850


	//   ....[21]....
        /*049c*/ 	.word	0x00001890


	//   ....[22]....
        /*04a0*/ 	.word	0x000018c0


	//   ....[23]....
        /*04a4*/ 	.word	0x000018f0


	//   ....[24]....
        /*04a8*/ 	.word	0x00001920


	//   ....[25]....
        /*04ac*/ 	.word	0x00001930


	//   ....[26]....
        /*04b0*/ 	.word	0x00001950


	//   ....[27]....
        /*04b4*/ 	.word	0x00001980


	//   ....[28]....
        /*04b8*/ 	.word	0x000019b0


	//   ....[29]....
        /*04bc*/ 	.word	0x00001a10


	//   ....[30]....
        /*04c0*/ 	.word	0x00001a70


	//   ....[31]....
        /*04c4*/ 	.word	0x00001ab0


	//   ....[32]....
        /*04c8*/ 	.word	0x00001b00


	//   ....[33]....
        /*04cc*/ 	.word	0x00001b40


	//   ....[34]....
        /*04d0*/ 	.word	0x00001ba0


	//   ....[35]....
        /*04d4*/ 	.word	0x00001bd0


	//   ....[36]....
        /*04d8*/ 	.word	0x00001c10


	//   ....[37]....
        /*04dc*/ 	.word	0x00001c70


	//   ....[38]....
        /*04e0*/ 	.word	0x00001cb0


	//   ....[39]....
        /*04e4*/ 	.word	0x00001cf0


	//   ....[40]....
        /*04e8*/ 	.word	0x00001d50


	//   ....[41]....
        /*04ec*/ 	.word	0x00001d80


	//   ....[42]....
        /*04f0*/ 	.word	0x00001dc0


	//   ....[43]....
        /*04f4*/ 	.word	0x00001e00


	//   ....[44]....
        /*04f8*/ 	.word	0x00001e90


	//   ....[45]....
        /*04fc*/ 	.word	0x00001ed0


	//   ....[46]....
        /*0500*/ 	.word	0x00001f00


	//   ....[47]....
        /*0504*/ 	.word	0x00001f40


	//   ....[48]....
        /*0508*/ 	.word	0x00001f80


	//   ....[49]....
        /*050c*/ 	.word	0x00002000


	//   ....[50]....
        /*0510*/ 	.word	0x00002040


	//   ....[51]....
        /*0514*/ 	.word	0x00002080


	//   ....[52]....
        /*0518*/ 	.word	0x000020b0


	//   ....[53]....
        /*051c*/ 	.word	0x00002160


	//   ....[54]....
        /*0520*/ 	.word	0x00002200


	//   ....[55]....
        /*0524*/ 	.word	0x00002240


	//   ....[56]....
        /*0528*/ 	.word	0x00002280


	//   ....[57]....
        /*052c*/ 	.word	0x000022f0


	//   ....[58]....
        /*0530*/ 	.word	0x00002340


	//   ....[59]....
        /*0534*/ 	.word	0x00002380


	//   ....[60]....
        /*0538*/ 	.word	0x000023c0


	//   ....[61]....
        /*053c*/ 	.word	0x00002400


	//   ....[62]....
        /*0540*/ 	.word	0x000024c0


	//   ....[63]....
        /*0544*/ 	.word	0x00002530


	//   ....[64]....
        /*0548*/ 	.word	0x00002570


	//   ....[65]....
        /*054c*/ 	.word	0x000025b0


	//   ....[66]....
        /*0550*/ 	.word	0x00002600


	//   ....[67]....
        /*0554*/ 	.word	0x00002640


	//   ....[68]....
        /*0558*/ 	.word	0x00002680


	//   ....[69]....
        /*055c*/ 	.word	0x00002710


	//   ....[70]....
        /*0560*/ 	.word	0x00002750


	//   ....[71]....
        /*0564*/ 	.word	0x000027c0


	//   ....[72]....
        /*0568*/ 	.word	0x00002800


	//   ....[73]....
        /*056c*/ 	.word	0x00002840


	//   ....[74]....
        /*0570*/ 	.word	0x00002890


	//   ....[75]....
        /*0574*/ 	.word	0x00002930


	//   ....[76]....
        /*0578*/ 	.word	0x00002970


	//   ....[77]....
        /*057c*/ 	.word	0x000029b0


	//   ....[78]....
        /*0580*/ 	.word	0x00002a00


	//   ....[79]....
        /*0584*/ 	.word	0x00002a40


	//   ....[80]....
        /*0588*/ 	.word	0x00002a80


	//   ....[81]....
        /*058c*/ 	.word	0x00002ab0


	//   ....[82]....
        /*0590*/ 	.word	0x00002af0


	//   ....[83]....
        /*0594*/ 	.word	0x00002b30


	//   ....[84]....
        /*0598*/ 	.word	0x00002b60


	//   ....[85]....
        /*059c*/ 	.word	0x00002bb0


	//   ....[86]....
        /*05a0*/ 	.word	0x00002c10


	//   ....[87]....
        /*05a4*/ 	.word	0x00002c40


	//   ....[88]....
        /*05a8*/ 	.word	0x00002c70


	//   ....[89]....
        /*05ac*/ 	.word	0x00002cb0


	//   ....[90]....
        /*05b0*/ 	.word	0x00002cf0


	//   ....[91]....
        /*05b4*/ 	.word	0x00002d30


	//   ....[92]....
        /*05b8*/ 	.word	0x00002d70


	//   ....[93]....
        /*05bc*/ 	.word	0x00002da0


	//   ....[94]....
        /*05c0*/ 	.word	0x00002dd0


	//   ....[95]....
        /*05c4*/ 	.word	0x00002e10


	//   ....[96]....
        /*05c8*/ 	.word	0x00002e40


	//   ....[97]....
        /*05cc*/ 	.word	0x00002e70


	//   ....[98]....
        /*05d0*/ 	.word	0x00002eb0


	//   ....[99]....
        /*05d4*/ 	.word	0x00002fc0


	//   ....[100]....
        /*05d8*/ 	.word	0x00003000


	//   ....[101]....
        /*05dc*/ 	.word	0x00003040


	//   ....[102]....
        /*05e0*/ 	.word	0x00003200


	//   ....[103]....
        /*05e4*/ 	.word	0x000036d0


	//   ....[104]....
        /*05e8*/ 	.word	0x00003760


	//   ....[105]....
        /*05ec*/ 	.word	0x000037c0


	//   ....[106]....
        /*05f0*/ 	.word	0x00003830


	//   ....[107]....
        /*05f4*/ 	.word	0x00003880


	//   ....[108]....
        /*05f8*/ 	.word	0x00003900


	//   ....[109]....
        /*05fc*/ 	.word	0x00003950


	//   ....[110]....
        /*0600*/ 	.word	0x000039b0


	//   ....[111]....
        /*0604*/ 	.word	0x00003a30


	//   ....[112]....
        /*0608*/ 	.word	0x00003aa0


	//   ....[113]....
        /*060c*/ 	.word	0x00003b00


	//   ....[114]....
        /*0610*/ 	.word	0x00003b60


	//   ....[115]....
        /*0614*/ 	.word	0x00003bd0


	//   ....[116]....
        /*0618*/ 	.word	0x00003c40


	//   ....[117]....
        /*061c*/ 	.word	0x00003cb0


	//   ....[118]....
        /*0620*/ 	.word	0x00003d20


	//   ....[119]....
        /*0624*/ 	.word	0x00003d90


	//   ....[120]....
        /*0628*/ 	.word	0x00003df0


	//   ....[121]....
        /*062c*/ 	.word	0x00003e60


	//   ....[122]....
        /*0630*/ 	.word	0x00003ed0


	//   ....[123]....
        /*0634*/ 	.word	0x00003f30


	//   ....[124]....
        /*0638*/ 	.word	0x00003fa0


	//   ....[125]....
        /*063c*/ 	.word	0x00004010


	//   ....[126]....
        /*0640*/ 	.word	0x00004080


	//   ....[127]....
        /*0644*/ 	.word	0x000040f0


	//   ....[128]....
        /*0648*/ 	.word	0x00004160


	//   ....[129]....
        /*064c*/ 	.word	0x000041d0


	//   ....[130]....
        /*0650*/ 	.word	0x00004240


	//   ....[131]....
        /*0654*/ 	.word	0x000042a0


	//   ....[132]....
        /*0658*/ 	.word	0x00004310


	//   ....[133]....
        /*065c*/ 	.word	0x00004380


	//   ....[134]....
        /*0660*/ 	.word	0x000043f0


	//   ....[135]....
        /*0664*/ 	.word	0x00004460


	//   ....[136]....
        /*0668*/ 	.word	0x000044d0


	//   ....[137]....
        /*066c*/ 	.word	0x00004540


	//   ....[138]....
        /*0670*/ 	.word	0x000045b0


	//   ....[139]....
        /*0674*/ 	.word	0x00004620


	//   ....[140]....
        /*0678*/ 	.word	0x00004680


	//   ....[141]....
        /*067c*/ 	.word	0x000046f0


	//   ....[142]....
        /*0680*/ 	.word	0x00004760


	//   ....[143]....
        /*0684*/ 	.word	0x000047f0


	//   ....[144]....
        /*0688*/ 	.word	0x00004860


	//   ....[145]....
        /*068c*/ 	.word	0x000048d0


	//   ....[146]....
        /*0690*/ 	.word	0x00004940


	//   ....[147]....
        /*0694*/ 	.word	0x000049a0


	//   ....[148]....
        /*0698*/ 	.word	0x00004a10


	//   ....[149]....
        /*069c*/ 	.word	0x00004a80


	//   ....[150]....
        /*06a0*/ 	.word	0x00004af0


	//   ....[151]....
        /*06a4*/ 	.word	0x00004b60


	//   ....[152]....
        /*06a8*/ 	.word	0x00004bd0


	//   ....[153]....
        /*06ac*/ 	.word	0x00004c30


	//   ....[154]....
        /*06b0*/ 	.word	0x00004ca0


	//   ....[155]....
        /*06b4*/ 	.word	0x00004d10


	//   ....[156]....
        /*06b8*/ 	.word	0x00004d80


	//   ....[157]....
        /*06bc*/ 	.word	0x00004de0


	//   ....[158]....
        /*06c0*/ 	.word	0x00004e50


	//   ....[159]....
        /*06c4*/ 	.word	0x00004ec0


	//   ....[160]....
        /*06c8*/ 	.word	0x00004f30


	//   ....[161]....
        /*06cc*/ 	.word	0x00004fa0


	//   ....[162]....
        /*06d0*/ 	.word	0x00005010


	//   ....[163]....
        /*06d4*/ 	.word	0x00005080


	//   ....[164]....
        /*06d8*/ 	.word	0x000050f0


	//   ....[165]....
        /*06dc*/ 	.word	0x00005160


	//   ....[166]....
        /*06e0*/ 	.word	0x000051c0


	//   ....[167]....
        /*06e4*/ 	.word	0x00005230


	//   ....[168]....
        /*06e8*/ 	.word	0x00005290


	//   ....[169]....
        /*06ec*/ 	.word	0x00005300


	//   ....[170]....
        /*06f0*/ 	.word	0x00005370


	//   ....[171]....
        /*06f4*/ 	.word	0x000053e0


	//   ....[172]....
        /*06f8*/ 	.word	0x00005450


	//   ....[173]....
        /*06fc*/ 	.word	0x000054c0


	//   ....[174]....
        /*0700*/ 	.word	0x00005530


	//   ....[175]....
        /*0704*/ 	.word	0x000055c0


	//   ....[176]....
        /*0708*/ 	.word	0x00005630


	//   ....[177]....
        /*070c*/ 	.word	0x000056a0


	//   ....[178]....
        /*0710*/ 	.word	0x00005710


	//   ....[179]....
        /*0714*/ 	.word	0x00005780


	//   ....[180]....
        /*0718*/ 	.word	0x000057f0


	//   ....[181]....
        /*071c*/ 	.word	0x00005860


	//   ....[182]....
        /*0720*/ 	.word	0x000058c0


	//   ....[183]....
        /*0724*/ 	.word	0x00005930


	//   ....[184]....
        /*0728*/ 	.word	0x000059a0


	//   ....[185]....
        /*072c*/ 	.word	0x00005a10


	//   ....[186]....
        /*0730*/ 	.word	0x00005a80


	//   ....[187]....
        /*0734*/ 	.word	0x00005af0


	//   ....[188]....
        /*0738*/ 	.word	0x00005b60


	//   ....[189]....
        /*073c*/ 	.word	0x00005bd0


	//   ....[190]....
        /*0740*/ 	.word	0x00005c40


	//   ....[191]....
        /*0744*/ 	.word	0x00005ca0


	//   ....[192]....
        /*0748*/ 	.word	0x00005d00


	//   ....[193]....
        /*074c*/ 	.word	0x00005d70


	//   ....[194]....
        /*0750*/ 	.word	0x00005de0


	//   ....[195]....
        /*0754*/ 	.word	0x00005e50


	//   ....[196]....
        /*0758*/ 	.word	0x00005eb0


	//   ....[197]....
        /*075c*/ 	.word	0x00005f20


	//   ....[198]....
        /*0760*/ 	.word	0x00005f90


	//   ....[199]....
        /*0764*/ 	.word	0x00006000


	//   ....[200]....
        /*0768*/ 	.word	0x00006070


	//   ....[201]....
        /*076c*/ 	.word	0x000060d0


	//   ....[202]....
        /*0770*/ 	.word	0x00006140


	//   ....[203]....
        /*0774*/ 	.word	0x000061b0


	//   ....[204]....
        /*0778*/ 	.word	0x00006220


	//   ....[205]....
        /*077c*/ 	.word	0x00006290


	//   ....[206]....
        /*0780*/ 	.word	0x000062f0


	//   ....[207]....
        /*0784*/ 	.word	0x00006370


	//   ....[208]....
        /*0788*/ 	.word	0x000063e0


	//   ....[209]....
        /*078c*/ 	.word	0x00006450


	//   ....[210]....
        /*0790*/ 	.word	0x000064c0


	//   ....[211]....
        /*0794*/ 	.word	0x00006530


	//   ....[212]....
        /*0798*/ 	.word	0x000065a0


	//   ....[213]....
        /*079c*/ 	.word	0x00006610


	//   ....[214]....
        /*07a0*/ 	.word	0x00006650


	//   ....[215]....
        /*07a4*/ 	.word	0x000066c0


	//   ....[216]....
        /*07a8*/ 	.word	0x00006730


	//   ....[217]....
        /*07ac*/ 	.word	0x000067a0


	//   ....[218]....
        /*07b0*/ 	.word	0x00006810


	//   ....[219]....
        /*07b4*/ 	.word	0x00006880


	//   ....[220]....
        /*07b8*/ 	.word	0x000068c0


	//   ....[221]....
        /*07bc*/ 	.word	0x00006920


	//   ....[222]....
        /*07c0*/ 	.word	0x000069d0


	//   ....[223]....
        /*07c4*/ 	.word	0x00006a40


	//   ....[224]....
        /*07c8*/ 	.word	0x00006ab0


	//   ....[225]....
        /*07cc*/ 	.word	0x00006b20


	//   ....[226]....
        /*07d0*/ 	.word	0x00006b90


	//   ....[227]....
        /*07d4*/ 	.word	0x00006c00


	//   ....[228]....
        /*07d8*/ 	.word	0x00006c70


	//   ....[229]....
        /*07dc*/ 	.word	0x00006ce0


	//   ....[230]....
        /*07e0*/ 	.word	0x00006d50


	//   ....[231]....
        /*07e4*/ 	.word	0x00006dc0


	//   ....[232]....
        /*07e8*/ 	.word	0x00006e30


	//   ....[233]....
        /*07ec*/ 	.word	0x00006ea0


	//   ....[234]....
        /*07f0*/ 	.word	0x00006ee0


	//   ....[235]....
        /*07f4*/ 	.word	0x00006f40


	//   ....[236]....
        /*07f8*/ 	.word	0x00006f80


	//   ....[237]....
        /*07fc*/ 	.word	0x00006fd0


	//   ....[238]....
        /*0800*/ 	.word	0x000070c0


	//----- nvinfo : EIATTR_VRC_CTA_INIT_COUNT
	.align		4
.L_207:
        /*0804*/ 	.byte	0x02, 0x4a
	.zero		1
	.zero		1


	//----- nvinfo : EIATTR_EXIT_INSTR_OFFSETS
	.align		4
        /*0808*/ 	.byte	0x04, 0x1c
        /*080a*/ 	.short	(.L_209 - .L_208)


	//   ....[0]....
.L_208:
        /*080c*/ 	.word	0x000000e0


	//   ....[1]....
        /*0810*/ 	.word	0x00003550


	//   ....[2]....
        /*0814*/ 	.word	0x00003650


	//----- nvinfo : EIATTR_CRS_STACK_SIZE
	.align		4
.L_209:
        /*0818*/ 	.byte	0x04, 0x1e
        /*081a*/ 	.short	(.L_211 - .L_210)
.L_210:
        /*081c*/ 	.word	0x00000000


	//----- nvinfo : EIATTR_CBANK_PARAM_SIZE
	.align		4
.L_211:
        /*0820*/ 	.byte	0x03, 0x19
        /*0822*/ 	.short	0x0030


	//----- nvinfo : EIATTR_PARAM_CBANK
	.align		4
        /*0824*/ 	.byte	0x04, 0x0a
        /*0826*/ 	.short	(.L_213 - .L_212)
	.align		4
.L_212:
        /*0828*/ 	.word	index@(.nv.constant0._Z22spmm4_full_full_2_1024PKhPKfPfPKiS5_ii)
        /*082c*/ 	.short	0x0380
        /*082e*/ 	.short	0x0030


	//----- nvinfo : EIATTR_SW_WAR
	.align		4
.L_213:
        /*0830*/ 	.byte	0x04, 0x36
        /*0832*/ 	.short	(.L_215 - .L_214)
.L_214:
        /*0834*/ 	.word	0x00000008
.L_215:


//--------------------- .nv.info._Z22spmm4_full_full_1_1024PKhPKfPfPKiS5_ii --------------------------
	.section	.nv.info._Z22spmm4_full_full_1_1024PKhPKfPfPKiS5_ii,"",@"SHT_CUDA_INFO"
	.sectionflags	@""
	.align	4


	//----- nvinfo : EIATTR_CUDA_API_VERSION
	.align		4
        /*0000*/ 	.byte	0x04, 0x37
        /*0002*/ 	.short	(.L_217 - .L_216)
.L_216:
        /*0004*/ 	.word	0x00000082


	//----- nvinfo : EIATTR_KPARAM_INFO
	.align		4
.L_217:
        /*0008*/ 	.byte	0x04, 0x17
        /*000a*/ 	.short	(.L_219 - .L_218)
.L_218:
        /*000c*/ 	.word	0x00000000
        /*0010*/ 	.short	0x0006
        /*0012*/ 	.short	0x002c
        /*0014*/ 	.byte	0x00, 0xf0, 0x11, 0x00


	//----- nvinfo : EIATTR_KPARAM_INFO
	.align		4
.L_219:
        /*0018*/ 	.byte	0x04, 0x17
        /*001a*/ 	.short	(.L_221 - .L_220)
.L_220:
        /*001c*/ 	.word	0x00000000
        /*0020*/ 	.short	0x0005
        /*0022*/ 	.short	0x0028
        /*0024*/ 	.byte	0x00, 0xf0, 0x11, 0x00


	//----- nvinfo : EIATTR_KPARAM_INFO
	.align		4
.L_221:
        /*0028*/ 	.byte	0x04, 0x17
        /*002a*/ 	.short	(.L_223 - .L_222)
.L_222:
        /*002c*/ 	.word	0x00000000
        /*0030*/ 	.short	0x0004
        /*0032*/ 	.short	0x0020
        /*0034*/ 	.byte	0x00, 0xf5, 0x21, 0x00


	//----- nvinfo : EIATTR_KPARAM_INFO
	.align		4
.L_223:
        /*0038*/ 	.byte	0x04, 0x17
        /*003a*/ 	.short	(.L_225 - .L_224)
.L_224:
        /*003c*/ 	.word	0x00000000
        /*0040*/ 	.short	0x0003
        /*0042*/ 	.short	0x0018
        /*0044*/ 	.byte	0x00, 0xf5, 0x21, 0x00


	//----- nvinfo : EIATTR_KPARAM_INFO
	.align		4
.L_225:
        /*0048*/ 	.byte	0x04, 0x17
        /*004a*/ 	.short	(.L_227 - .L_226)
.L_226:
        /*004c*/ 	.word	0x00000000
        /*0050*/ 	.short	0x0002
        /*0052*/ 	.short	0x0010
        /*0054*/ 	.byte	0x00, 0xf5, 0x21, 0x00


	//----- nvinfo : EIATTR_KPARAM_INFO
	.align		4
.L_227:
        /*0058*/ 	.byte	0x04, 0x17
        /*005a*/ 	.short	(.L_229 - .L_228)
.L_228:
        /*005c*/ 	.word	0x00000000
        /*0060*/ 	.short	0x0001
        /*0062*/ 	.short	0x0008
        /*0064*/ 	.byte	0x00, 0xf5, 0x21, 0x00


	//----- nvinfo : EIATTR_KPARAM_INFO
	.align		4
.L_229:
        /*0068*/ 	.byte	0x04, 0x17
        /*006a*/ 	.short	(.L_231 - .L_230)
.L_230:
        /*006c*/ 	.word	0x00000000
        /*0070*/ 	.short	0x0000
        /*0072*/ 	.short	0x0000
        /*0074*/ 	.byte	0x00, 0xf5, 0x21, 0x00


	//----- nvinfo : EIATTR_SPARSE_MMA_MASK
	.align		4
.L_231:
        /*0078*/ 	.byte	0x03, 0x50
        /*007a*/ 	.short	0x0000


	//----- nvinfo : EIATTR_MAXREG_COUNT
	.align		4
        /*007c*/ 	.byte	0x03, 0x1b
        /*007e*/ 	.short	0x00ff


	//----- nvinfo : EIATTR_MERCURY_ISA_VERSION
	.align		4
        /*0080*/ 	.byte	0x03, 0x5f
        /*0082*/ 	.short	0x0101


	//----- nvinfo : EIATTR_COOP_GROUP_MASK_REGIDS
	.align		4
        /*0084*/ 	.byte	0x04, 0x29
        /*0086*/ 	.short	(.L_233 - .L_232)


	//   ....[0]....
.L_232:
        /*0088*/ 	.word	0xffffffff


	//   ....[1]....
        /*008c*/ 	.word	0xffffffff


	//   ....[2]....
        /*0090*/ 	.word	0xffffffff


	//   ....[3]....
        /*0094*/ 	.word	0xffffffff


	//   ....[4]....
        /*0098*/ 	.word	0xffffffff


	//   ....[5]....
        /*009c*/ 	.word	0xffffffff


	//   ....[6]....
        /*00a0*/ 	.word	0xffffffff


	//   ....[7]....
        /*00a4*/ 	.word	0xffffffff


	//   ....[8]....
        /*00a8*/ 	.word	0xffffffff


	//   ....[9]....
        /*00ac*/ 	.word	0xffffffff


	//   ....[10]....
        /*00b0*/ 	.word	0xffffffff


	//   ....[11]....
        /*00b4*/ 	.word	0xffffffff


	//----- nvinfo : EIATTR_COOP_GROUP_INSTR_OFFSETS
	.align		4
.L_233:
        /*00b8*/ 	.byte	0x04, 0x28
        /*00ba*/ 	.short	(.L_235 - .L_234)


	//   ....[0]....
.L_234:
        /*00bc*/ 	.word	0x00000d10


	//   ....[1]....
        /*00c0*/ 	.word	0x00000d20


	//   ....[2]....
        /*00c4*/ 	.word	0x00000d50


	//   ....[3]....
        /*00c8*/ 	.word	0x00001010


	//   ....[4]....
        /*00cc*/ 	.word	0x00001040


	//   ....[5]....
        /*00d0*/ 	.word	0x00001150


	//   ....[6]....
        /*00d4*/ 	.word	0x00001160


	//   ....[7]....
        /*00d8*/ 	.word	0x000011b0


	//   ....[8]....
        /*00dc*/ 	.word	0x000012c0


	//   ....[9]....
        /*00e0*/ 	.word	0x00001870


	//   ....[10]....
        /*00e4*/ 	.word	0x00001db0


	//   ....[11]....
        /*00e8*/ 	.word	0x00002230


	//----- nvinfo : EIATTR_VRC_CTA_INIT_COUNT
	.align		4
.L_235:
        /*00ec*/ 	.byte	0x02, 0x4a
	.zero		1
	.zero		1


	//----- nvinfo : EIATTR_EXIT_INSTR_OFFSETS
	.align		4
        /*00f0*/ 	.byte	0x04, 0x1c
        /*00f2*/ 	.short	(.L_237 - .L_236)


	//   ....[0]....
.L_236:
        /*00f4*/ 	.word	0x000000b0


	//   ....[1]....
        /*00f8*/ 	.word	0x000029e0


	//   ....[2]....
        /*00fc*/ 	.word	0x00002ae0


	//----- nvinfo : EIATTR_CBANK_PARAM_SIZE
	.align		4
.L_237:
        /*0100*/ 	.byte	0x03, 0x19
        /*0102*/ 	.short	0x0030


	//----- nvinfo : EIATTR_PARAM_CBANK
	.align		4
        /*0104*/ 	.byte	0x04, 0x0a
        /*0106*/ 	.short	(.L_239 - .L_238)
	.align		4
.L_238:
        /*0108*/ 	.word	index@(.nv.constant0._Z22spmm4_full_full_1_1024PKhPKfPfPKiS5_ii)
        /*010c*/ 	.short	0x0380
        /*010e*/ 	.short	0x0030


	//----- nvinfo : EIATTR_SW_WAR
	.align		4
.L_239:
        /*0110*/ 	.byte	0x04, 0x36
        /*0112*/ 	.short	(.L_241 - .L_240)
.L_240:
        /*0114*/ 	.word	0x00000008
.L_241:


//--------------------- .nv.info._Z32spmm4_full_full_1_1024_lessthan8PKhPKfPfPKiS5_ii --------------------------
	.section	.nv.info._Z32spmm4_full_full_1_1024_lessthan8PKhPKfPfPKiS5_ii,"",@"SHT_CUDA_INFO"
	.sectionflags	@""
	.align	4


	//----- nvinfo : EIATTR_CUDA_API_VERSION
	.align		4
        /*0000*/ 	.byte	0x04, 0x37
        /*0002*/ 	.short	(.L_243 - .L_242)
.L_242:
        /*0004*/ 	.word	0x00000082


	//----- nvinfo : EIATTR_KPARAM_INFO
	.align		4
.L_243:
        /*0008*/ 	.byte	0x04, 0x17
        /*000a*/ 	.short	(.L_245 - .L_244)
.L_244:
        /*000c*/ 	.word	0x00000000
        /*0010*/ 	.short	0x0006
        /*0012*/ 	.short	0x002c
        /*0014*/ 	.byte	0x00, 0xf0, 0x11, 0x00


	//----- nvinfo : EIATTR_KPARAM_INFO
	.align		4
.L_245:
        /*0018*/ 	.byte	0x04, 0x17
        /*001a*/ 	.short	(.L_247 - .L_246)
.L_246:
        /*001c*/ 	.word	0x00000000
        /*0020*/ 	.short	0x0005
        /*0022*/ 	.short	0x0028
        /*0024*/ 	.byte	0x00, 0xf0, 0x11, 0x00


	//----- nvinfo : EIATTR_KPARAM_INFO
	.align		4
.L_247:
        /*0028*/ 	.byte	0x04, 0x17
        /*002a*/ 	.short	(.L_249 - .L_248)
.L_248:
        /*002c*/ 	.word	0x00000000
        /*0030*/ 	.short	0x0004
        /*0032*/ 	.short	0x0020
        /*0034*/ 	.byte	0x00, 0xf5, 0x21, 0x00


	//----- nvinfo : EIATTR_KPARAM_INFO
	.align		4
.L_249:
        /*0038*/ 	.byte	0x04, 0x17
        /*003a*/ 	.short	(.L_251 - .L_250)
.L_250:
        /*003c*/ 	.word	0x00000000
        /*0040*/ 	.short	0x0003
        /*0042*/ 	.short	0x0018
        /*0044*/ 	.byte	0x00, 0xf5, 0x21, 0x00


	//----- nvinfo : EIATTR_KPARAM_INFO
	.align		4
.L_251:
        /*0048*/ 	.byte	0x04, 0x17
        /*004a*/ 	.short	(.L_253 - .L_252)
.L_252:
        /*004c*/ 	.word	0x00000000
        /*0050*/ 	.short	0x0002
        /*0052*/ 	.short	0x0010
        /*0054*/ 	.byte	0x00, 0xf5, 0x21, 0x00


	//----- nvinfo : EIATTR_KPARAM_INFO
	.align		4
.L_253:
        /*0058*/ 	.byte	0x04, 0x17
        /*005a*/ 	.short	(.L_255 - .L_254)
.L_254:
        /*005c*/ 	.word	0x00000000
        /*0060*/ 	.short	0x0001
        /*0062*/ 	.short	0x0008
        /*0064*/ 	.byte	0x00, 0xf5, 0x21, 0x00


	//----- nvinfo : EIATTR_KPARAM_INFO
	.align		4
.L_255:
        /*0068*/ 	.byte	0x04, 0x17
        /*006a*/ 	.short	(.L_257 - .L_256)
.L_256:
        /*006c*/ 	.word	0x00000000
        /*0070*/ 	.short	0x0000
        /*0072*/ 	.short	0x0000
        /*0074*/ 	.byte	0x00, 0xf5, 0x21, 0x00


	//----- nvinfo : EIATTR_SPARSE_MMA_MASK
	.align		4
.L_257:
        /*0078*/ 	.byte	0x03, 0x50
        /*007a*/ 	.short	0x0000


	//----- nvinfo : EIATTR_MAXREG_COUNT
	.align		4
        /*007c*/ 	.byte	0x03, 0x1b
        /*007e*/ 	.short	0x00ff


	//----- nvinfo : EIATTR_MERCURY_ISA_VERSION
	.align		4
        /*0080*/ 	.byte	0x03, 0x5f
        /*0082*/ 	.short	0x0101


	//----- nvinfo : EIATTR_COOP_GROUP_MASK_REGIDS
	.align		4
        /*0084*/ 	.byte	0x04, 0x29
        /*0086*/ 	.short	(.L_259 - .L_258)


	//   ....[0]....
.L_258:
        /*0088*/ 	.word	0xffffffff


	//   ....[1]....
        /*008c*/ 	.word	0xffffffff


	//   ....[2]....
        /*0090*/ 	.word	0xffffffff


	//   ....[3]....
        /*0094*/ 	.word	0xffffffff


	//   ....[4]....
        /*0098*/ 	.word	0xffffffff


	//   ....[5]....
        /*009c*/ 	.word	0xffffffff


	//   ....[6]....
        /*00a0*/ 	.word	0xffffffff


	//   ....[7]....
        /*00a4*/ 	.word	0xffffffff


	//   ....[8]....
        /*00a8*/ 	.word	0xffffffff


	//   ....[9]....
        /*00ac*/ 	.word	0xffffffff


	//   ....[10]....
        /*00b0*/ 	.word	0xffffffff


	//   ....[11]....
        /*00b4*/ 	.word	0xffffffff


	//   ....[12]....
        /*00b8*/ 	.word	0xffffffff


	//   ....[13]....
        /*00bc*/ 	.word	0xffffffff


	//   ....[14]....
        /*00c0*/ 	.word	0xffffffff


	//   ....[15]....
        /*00c4*/ 	.word	0xffffffff


	//   ....[16]....
        /*00c8*/ 	.word	0x0500000e


	//   ....[17]....
        /*00cc*/ 	.word	0x0500000e


	//   ....[18]....
        /*00d0*/ 	.word	0x0500000e


	//   ....[19]....
        /*00d4*/ 	.word	0x0500000e


	//   ....[20]....
        /*00d8*/ 	.word	0x0500000e


	//   ....[21]....
        /*00dc*/ 	.word	0x0500000e


	//   ....[22]....
        /*00e0*/ 	.word	0x0500000e


	//   ....[23]....
        /*00e4*/ 	.word	0x0500000e


	//   ....[24]....
        /*00e8*/ 	.word	0x0500000e


	//   ....[25]....
        /*00ec*/ 	.word	0x0500000e


	//   ....[26]....
        /*00f0*/ 	.word	0x0500000e


	//   ....[27]....
        /*00f4*/ 	.word	0x0500000e


	//   ....[28]....
        /*00f8*/ 	.word	0x0500000e


	//   ....[29]....
        /*00fc*/ 	.word	0x0500000e


	//   ....[30]....
        /*0100*/ 	.word	0x0500000e


	//   ....[31]....
        /*0104*/ 	.word	0x0500000e


	//----- nvinfo : EIATTR_COOP_GROUP_INSTR_OFFSETS
	.align		4
.L_259:
        /*0108*/ 	.byte	0x04, 0x28
        /*010a*/ 	.short	(.L_261 - .L_260)


	//   ....[0]....
.L_260:
        /*010c*/ 	.word	0x00001a50


	//   ....[1]....
        /*0110*/ 	.word	0x00001a60


	//   ....[2]....
        /*0114*/ 	.word	0x00001a70


	//   ....[3]....
        /*0118*/ 	.word	0x00001a80


	//   ....[4]....
        /*011c*/ 	.word	0x00001a90


	//   ....[5]....
        /*0120*/ 	.word	0x00001b00


	//   ....[6]....
        /*0124*/ 	.word	0x00001b30


	//   ....[7]....
        /*0128*/ 	.word	0x00001b50


	//   ....[8]....
        /*012c*/ 	.word	0x000023d0


	//   ....[9]....
        /*0130*/ 	.word	0x000023e0


	//   ....[10]....
        /*0134*/ 	.word	0x000023f0


	//   ....[11]....
        /*0138*/ 	.word	0x00002400


	//   ....[12]....
        /*013c*/ 	.word	0x00002410


	//   ....[13]....
        /*0140*/ 	.word	0x00002420


	//   ....[14]....
        /*0144*/ 	.word	0x00002430


	//   ....[15]....
        /*0148*/ 	.word	0x00002450


	//   ....[16]....
        /*014c*/ 	.word	0x00002d10


	//   ....[17]....
        /*0150*/ 	.word	0x00002d90


	//   ....[18]....
        /*0154*/ 	.word	0x00002df0


	//   ....[19]....
        /*0158*/ 	.word	0x00002e60


	//   ....[20]....
        /*015c*/ 	.word	0x00002ec0


	//   ....[21]....
        /*0160*/ 	.word	0x00002f20


	//   ....[22]....
        /*0164*/ 	.word	0x00002f90


	//   ....[23]....
        /*0168*/ 	.word	0x00003020


	//   ....[24]....
        /*016c*/ 	.word	0x000030a0


	//   ....[25]....
        /*0170*/ 	.word	0x00003120


	//   ....[26]....
        /*0174*/ 	.word	0x00003180


	//   ....[27]....
        /*0178*/ 	.word	0x000031e0


	//   ....[28]....
        /*017c*/ 	.word	0x00003250


	//   ....[29]....
        /*0180*/ 	.word	0x000032b0


	//   ....[30]....
        /*0184*/ 	.word	0x00003320


	//   ....[31]....
        /*0188*/ 	.word	0x00003380


	//----- nvinfo : EIATTR_VRC_CTA_INIT_COUNT
	.align		4
.L_261:
        /*018c*/ 	.byte	0x02, 0x4a
	.zero		1
	.zero		1


	//----- nvinfo : EIATTR_EXIT_INSTR_OFFSETS
	.align		4
        /*0190*/ 	.byte	0x04, 0x1c
        /*0192*/ 	.short	(.L_263 - .L_262)


	//   ....[0]....
.L_262:
        /*0194*/ 	.word	0x000000e0


	//   ....[1]....
        /*0198*/ 	.word	0x00002c10


	//   ....[2]....
        /*019c*/ 	.word	0x00002ca0


	//----- nvinfo : EIATTR_CRS_STACK_SIZE
	.align		4
.L_263:
        /*01a0*/ 	.byte	0x04, 0x1e
        /*01a2*/ 	.short	(.L_265 - .L_264)
.L_264:
        /*01a4*/ 	.word	0x00000000


	//----- nvinfo : EIATTR_CBANK_PARAM_SIZE
	.align		4
.L_265:
        /*01a8*/ 	.byte	0x03, 0x19
        /*01aa*/ 	.short	0x0030


	//----- nvinfo : EIATTR_PARAM_CBANK
	.align		4
        /*01ac*/ 	.byte	0x04, 0x0a
        /*01ae*/ 	.short	(.L_267 - .L_266)
	.align		4
.L_266:
        /*01b0*/ 	.word	index@(.nv.constant0._Z32spmm4_full_full_1_1024_lessthan8PKhPKfPfPKiS5_ii)
        /*01b4*/ 	.short	0x0380
        /*01b6*/ 	.short	0x0030


	//----- nvinfo : EIATTR_SW_WAR
	.align		4
.L_267:
        /*01b8*/ 	.byte	0x04, 0x36
        /*01ba*/ 	.short	(.L_269 - .L_268)
.L_268:
        /*01bc*/ 	.word	0x00000008
.L_269:


//--------------------- .nv.callgraph             --------------------------
	.section	.nv.callgraph,"",@"SHT_CUDA_CALLGRAPH"
	.align	4
	.sectionentsize	8
	.align		4
        /*0000*/ 	.word	0x00000000
	.align		4
        /*0004*/ 	.word	0xffffffff
	.align		4
        /*0008*/ 	.word	0x00000000
	.align		4
        /*000c*/ 	.word	0xfffffffe
	.align		4
        /*0010*/ 	.word	0x00000000
	.align		4
        /*0014*/ 	.word	0xfffffffd
	.align		4
        /*0018*/ 	.word	0x00000000
	.align		4
        /*001c*/ 	.word	0xfffffffc


//--------------------- .text._Z20spmm4_full_full_new3PKhPKfPfPKiS5_ii --------------------------
	.section	.text._Z20spmm4_full_full_new3PKhPKfPfPKiS5_ii,"ax",@progbits
	.align	128
        .global         _Z20spmm4_full_full_new3PKhPKfPfPKiS5_ii
        .type           _Z20spmm4_full_full_new3PKhPKfPfPKiS5_ii,@function
        .size           _Z20spmm4_full_full_new3PKhPKfPfPKiS5_ii,(.L_x_1058 - _Z20spmm4_full_full_new3PKhPKfPfPKiS5_ii)
        .other          _Z20spmm4_full_full_new3PKhPKfPfPKiS5_ii,@"STO_CUDA_ENTRY STV_DEFAULT"
_Z20spmm4_full_full_new3PKhPKfPfPKiS5_ii:
.text._Z20spmm4_full_full_new3PKhPKfPfPKiS5_ii:
[----:B------:R-:W-:Y:S08]  /*0000*/  LDC R1, c[0x0][0x37c] ;  /* 0x0000df00ff017b82 */ /* 0x000ff00000000800 */
[----:B------:R-:W0:Y:S01]  /*0010*/  LDC R9, c[0x0][0x3ac] ;  /* 0x0000eb00ff097b82 */ /* 0x000e220000000800 */
[----:B------:R-:W1:Y:S01]  /*0020*/  S2R R8, SR_TID.X ;  /* 0x0000000000087919 */ /* 0x000e620000002100 */
[----:B------:R-:W2:Y:S06]  /*0030*/  S2R R21, SR_LANEID ;  /* 0x0000000000157919 */ /* 0x000eac0000000000 */
[----:B------:R-:W3:Y:S01]  /*0040*/  S2UR UR4, SR_CTAID.X ;  /* 0x00000000000479c3 */ /* 0x000ee20000002500 */
[----:B0-----:R-:W-:-:S02]  /*0050*/  IABS R11, R9 ;  /* 0x00000009000b7213 */ /* 0x001fc40000000000 */
[----:B------:R-:W-:Y:S02]  /*0060*/  SHF.R.S32.HI R0, RZ, 0x1f, R9 ;  /* 0x0000001fff007819 */ /* 0x000fe40000011409 */
[----:B------:R-:W0:Y:S02]  /*0070*/  I2F.RP R6, R11 ;  /* 0x0000000b00067306 */ /* 0x000e240000209400 */
[----:B------:R-:W-:-:S04]  /*0080*/  LEA.HI R0, R0, R9, RZ, 0x5 ;  /* 0x0000000900007211 */ /* 0x000fc800078f28ff */
[----:B------:R-:W-:-:S04]  /*0090*/  SHF.R.S32.HI R0, RZ, 0x5, R0 ;  /* 0x00000005ff007819 */ /* 0x000fc80000011400 */
[----:B------:R-:W4:Y:S08]  /*00a0*/  I2F.U32.RP R7, R0 ;  /* 0x0000000000077306 */ /* 0x000f300000209000 */
[----:B0-----:R-:W0:Y:S08]  /*00b0*/  MUFU.RCP R6, R6 ;  /* 0x0000000600067308 */ /* 0x001e300000001000 */
[----:B----4-:R-:W4:Y:S01]  /*00c0*/  MUFU.RCP R7, R7 ;  /* 0x0000000700077308 */ /* 0x010f220000001000 */
[----:B0-----:R-:W-:-:S07]  /*00d0*/  IADD3 R2, PT, PT, R6, 0xffffffe, RZ ;  /* 0x0ffffffe06027810 */ /* 0x001fce0007ffe0ff */
[----:B------:R0:W5:Y:S01]  /*00e0*/  F2I.FTZ.U32.TRUNC.NTZ R3, R2 ;  /* 0x0000000200037305 */ /* 0x000162000021f000 */
[----:B----4-:R-:W-:Y:S02]  /*00f0*/  IADD3 R4, PT, PT, R7, 0xffffffe, RZ ;  /* 0x0ffffffe07047810 */ /* 0x010fe40007ffe0ff */
[----:B------:R-:W-:-:S05]  /*0100*/  IADD3 R7, PT, PT, RZ, -R0, RZ ;  /* 0x80000000ff077210 */ /* 0x000fca0007ffe0ff */
[----:B------:R4:W3:Y:S01]  /*0110*/  F2I.FTZ.U32.TRUNC.NTZ R5, R4 ;  /* 0x0000000400057305 */ /* 0x0008e2000021f000 */
[----:B0-----:R-:W-:Y:S01]  /*0120*/  HFMA2 R2, -RZ, RZ, 0, 0 ;  /* 0x00000000ff027431 */ /* 0x001fe200000001ff */
[----:B-----5:R-:W-:Y:S02]  /*0130*/  IADD3 R10, PT, PT, RZ, -R3, RZ ;  /* 0x80000003ff0a7210 */ /* 0x020fe40007ffe0ff */
[----:B----4-:R-:W-:-:S03]  /*0140*/  MOV R4, RZ ;  /* 0x000000ff00047202 */ /* 0x010fc60000000f00 */
[----:B------:R-:W-:Y:S02]  /*0150*/  IMAD R13, R10, R11, RZ ;  /* 0x0000000b0a0d7224 */ /* 0x000fe400078e02ff */
[----:B---3--:R-:W-:Y:S02]  /*0160*/  IMAD R7, R7, R5, RZ ;  /* 0x0000000507077224 */ /* 0x008fe400078e02ff */
[----:B------:R-:W-:-:S04]  /*0170*/  IMAD.HI.U32 R3, R3, R13, R2 ;  /* 0x0000000d03037227 */ /* 0x000fc800078e0002 */
[----:B------:R-:W-:Y:S02]  /*0180*/  IMAD.HI.U32 R2, R5, R7, R4 ;  /* 0x0000000705027227 */ /* 0x000fe400078e0004 */
[----:B------:R-:W0:Y:S02]  /*0190*/  LDC R7, c[0x0][0x3a8] ;  /* 0x0000ea00ff077b82 */ /* 0x000e240000000800 */
[----:B------:R-:W-:Y:S01]  /*01a0*/  IMAD.HI.U32 R6, R3, 0x400, RZ ;  /* 0x0000040003067827 */ /* 0x000fe200078e00ff */
[----:B-1----:R-:W-:-:S04]  /*01b0*/  SHF.R.U32.HI R3, RZ, 0x5, R8 ;  /* 0x00000005ff037819 */ /* 0x002fc80000011608 */
[----:B------:R-:W-:Y:S01]  /*01c0*/  IADD3 R4, PT, PT, -R6, RZ, RZ ;  /* 0x000000ff06047210 */ /* 0x000fe20007ffe1ff */
[----:B------:R-:W-:-:S04]  /*01d0*/  IMAD.HI.U32 R2, R2, R3, RZ ;  /* 0x0000000302027227 */ /* 0x000fc800078e00ff */
[----:B------:R-:W-:Y:S01]  /*01e0*/  IMAD R4, R11, R4, 0x400 ;  /* 0x000004000b047424 */ /* 0x000fe200078e0204 */
[----:B------:R-:W-:-:S04]  /*01f0*/  IADD3 R5, PT, PT, -R2, RZ, RZ ;  /* 0x000000ff02057210 */ /* 0x000fc80007ffe1ff */
[----:B------:R-:W-:Y:S01]  /*0200*/  ISETP.GT.U32.AND P1, PT, R11, R4, PT ;  /* 0x000000040b00720c */ /* 0x000fe20003f24070 */
[----:B------:R-:W-:-:S05]  /*0210*/  IMAD R5, R0, R5, R3 ;  /* 0x0000000500057224 */ /* 0x000fca00078e0203 */
[----:B------:R-:W-:-:S07]  /*0220*/  ISETP.GE.U32.AND P2, PT, R5, R0, PT ;  /* 0x000000000500720c */ /* 0x000fce0003f46070 */
[-C--:B------:R-:W-:Y:S02]  /*0230*/  @!P1 IADD3 R4, PT, PT, R4, -R11.reuse, RZ ;  /* 0x8000000b04049210 */ /* 0x080fe40007ffe0ff */
[----:B------:R-:W-:Y:S02]  /*0240*/  @!P1 IADD3 R6, PT, PT, R6, 0x1, RZ ;  /* 0x0000000106069810 */ /* 0x000fe40007ffe0ff */
[----:B------:R-:W-:Y:S02]  /*0250*/  ISETP.GE.U32.AND P0, PT, R4, R11, PT ;  /* 0x0000000b0400720c */ /* 0x000fe40003f06070 */
[----:B------:R-:W-:Y:S02]  /*0260*/  LOP3.LUT R4, R9, 0x400, RZ, 0x3c, !PT ;  /* 0x0000040009047812 */ /* 0x000fe400078e3cff */
[----:B------:R-:W-:Y:S02]  /*0270*/  @P2 IADD3 R5, PT, PT, -R0, R5, RZ ;  /* 0x0000000500052210 */ /* 0x000fe40007ffe1ff */
[----:B------:R-:W-:-:S02]  /*0280*/  ISETP.GE.AND P4, PT, R4, RZ, PT ;  /* 0x000000ff0400720c */ /* 0x000fc40003f86270 */
[----:B------:R-:W-:Y:S02]  /*0290*/  ISETP.NE.AND P1, PT, R9, RZ, PT ;  /* 0x000000ff0900720c */ /* 0x000fe40003f25270 */
[----:B------:R-:W-:Y:S02]  /*02a0*/  ISETP.GE.U32.AND P3, PT, R5, R0, PT ;  /* 0x000000000500720c */ /* 0x000fe40003f66070 */
[----:B------:R-:W-:Y:S02]  /*02b0*/  @P2 IADD3 R2, PT, PT, R2, 0x1, RZ ;  /* 0x0000000102022810 */ /* 0x000fe40007ffe0ff */
[----:B------:R-:W-:Y:S02]  /*02c0*/  @P0 IADD3 R6, PT, PT, R6, 0x1, RZ ;  /* 0x0000000106060810 */ /* 0x000fe40007ffe0ff */
[----:B------:R-:W-:Y:S02]  /*02d0*/  ISETP.NE.U32.AND P0, PT, R0, RZ, PT ;  /* 0x000000ff0000720c */ /* 0x000fe40003f05070 */
[----:B--2---:R-:W-:-:S02]  /*02e0*/  SHF.R.U32.HI R5, RZ, 0x4, R21 ;  /* 0x00000004ff057819 */ /* 0x004fc40000011615 */
[----:B------:R-:W-:Y:S02]  /*02f0*/  @!P4 IADD3 R6, PT, PT, -R6, RZ, RZ ;  /* 0x000000ff0606c210 */ /* 0x000fe40007ffe1ff */
[----:B------:R-:W-:Y:S02]  /*0300*/  @!P1 LOP3.LUT R6, RZ, R9, RZ, 0x33, !PT ;  /* 0x00000009ff069212 */ /* 0x000fe400078e33ff */
[----:B------:R-:W-:-:S03]  /*0310*/  @P3 IADD3 R2, PT, PT, R2, 0x1, RZ ;  /* 0x0000000102023810 */ /* 0x000fc60007ffe0ff */
[----:B------:R-:W-:Y:S02]  /*0320*/  IMAD R36, R6, UR4, RZ ;  /* 0x0000000406247c24 */ /* 0x000fe4000f8e02ff */
[----:B------:R-:W-:-:S04]  /*0330*/  @!P0 LOP3.LUT R2, RZ, R0, RZ, 0x33, !PT ;  /* 0x00000000ff028212 */ /* 0x000fc800078e33ff */
[----:B------:R-:W-:-:S04]  /*0340*/  LEA R5, R2, R5, 0x1 ;  /* 0x0000000502057211 */ /* 0x000fc800078e08ff */
[----:B------:R-:W-:-:S04]  /*0350*/  LEA R36, R36, R5, 0x1 ;  /* 0x0000000524247211 */ /* 0x000fc800078e08ff */
[----:B0-----:R-:W-:-:S13]  /*0360*/  ISETP.GE.AND P0, PT, R36, R7, PT ;  /* 0x000000072400720c */ /* 0x001fda0003f06270 */
[----:B------:R-:W-:Y:S05]  /*0370*/  @P0 EXIT ;  /* 0x000000000000094d */ /* 0x000fea0003800000 */
[----:B------:R-:W-:Y:S01]  /*0380*/  IABS R9, R7 ;  /* 0x0000000700097213 */ /* 0x000fe20000000000 */
[----:B------:R-:W0:Y:S01]  /*0390*/  LDCU.64 UR4, c[0x0][0x358] ;  /* 0x00006b00ff0477ac */ /* 0x000e220008000a00 */
[----:B------:R-:W-:Y:S02]  /*03a0*/  ISETP.GE.AND P2, PT, R36, RZ, PT ;  /* 0x000000ff2400720c */ /* 0x000fe40003f46270 */
[----:B------:R-:W1:Y:S01]  /*03b0*/  I2F.RP R6, R9 ;  /* 0x0000000900067306 */ /* 0x000e620000209400 */
[----:B------:R-:W-:Y:S01]  /*03c0*/  IADD3 R35, PT, PT, -R2, RZ, RZ ;  /* 0x000000ff02237210 */ /* 0x000fe20007ffe1ff */
[----:B------:R-:W2:Y:S06]  /*03d0*/  LDCU.64 UR6, c[0x0][0x380] ;  /* 0x00007000ff0677ac */ /* 0x000eac0008000a00 */
[----:B-1----:R-:W1:Y:S02]  /*03e0*/  MUFU.RCP R6, R6 ;  /* 0x0000000600067308 */ /* 0x002e640000001000 */
[----:B-1----:R-:W-:-:S06]  /*03f0*/  IADD3 R4, PT, PT, R6, 0xffffffe, RZ ;  /* 0x0ffffffe06047810 */ /* 0x002fcc0007ffe0ff */
[----:B------:R1:W3:Y:S02]  /*0400*/  F2I.FTZ.U32.TRUNC.NTZ R5, R4 ;  /* 0x0000000400057305 */ /* 0x0002e4000021f000 */
[----:B-1----:R-:W-:Y:S02]  /*0410*/  MOV R4, RZ ;  /* 0x000000ff00047202 */ /* 0x002fe40000000f00 */
[----:B---3--:R-:W-:-:S05]  /*0420*/  IADD3 R8, PT, PT, RZ, -R5, RZ ;  /* 0x80000005ff087210 */ /* 0x008fca0007ffe0ff */
[----:B------:R-:W-:Y:S01]  /*0430*/  IMAD R11, R8, R9, RZ ;  /* 0x00000009080b7224 */ /* 0x000fe200078e02ff */
[----:B------:R-:W-:-:S03]  /*0440*/  IABS R8, R36 ;  /* 0x0000002400087213 */ /* 0x000fc60000000000 */
[----:B------:R-:W-:-:S06]  /*0450*/  IMAD.HI.U32 R5, R5, R11, R4 ;  /* 0x0000000b05057227 */ /* 0x000fcc00078e0004 */
[----:B------:R-:W-:-:S05]  /*0460*/  IMAD.HI.U32 R5, R5, R8, RZ ;  /* 0x0000000805057227 */ /* 0x000fca00078e00ff */
[----:B------:R-:W-:-:S05]  /*0470*/  IADD3 R5, PT, PT, -R5, RZ, RZ ;  /* 0x000000ff05057210 */ /* 0x000fca0007ffe1ff */
[C---:B------:R-:W-:Y:S02]  /*0480*/  IMAD R6, R9.reuse, R5, R8 ;  /* 0x0000000509067224 */ /* 0x040fe400078e0208 */
[----:B------:R-:W1:Y:S03]  /*0490*/  LDC.64 R4, c[0x0][0x398] ;  /* 0x0000e600ff047b82 */ /* 0x000e660000000a00 */
[----:B------:R-:W-:-:S13]  /*04a0*/  ISETP.GT.U32.AND P0, PT, R9, R6, PT ;  /* 0x000000060900720c */ /* 0x000fda0003f04070 */
[----:B------:R-:W-:Y:S02]  /*04b0*/  @!P0 IADD3 R6, PT, PT, R6, -R9, RZ ;  /* 0x8000000906068210 */ /* 0x000fe40007ffe0ff */
[----:B------:R-:W-:Y:S02]  /*04c0*/  ISETP.NE.AND P0, PT, R7, RZ, PT ;  /* 0x000000ff0700720c */ /* 0x000fe40003f05270 */
[----:B------:R-:W-:-:S13]  /*04d0*/  ISETP.GT.U32.AND P1, PT, R9, R6, PT ;  /* 0x000000060900720c */ /* 0x000fda0003f24070 */
[----:B------:R-:W-:-:S04]  /*04e0*/  @!P1 IADD3 R6, PT, PT, R6, -R9, RZ ;  /* 0x8000000906069210 */ /* 0x000fc80007ffe0ff */
[----:B------:R-:W-:Y:S02]  /*04f0*/  @!P2 IADD3 R6, PT, PT, -R6, RZ, RZ ;  /* 0x000000ff0606a210 */ /* 0x000fe40007ffe1ff */
[----:B------:R-:W-:-:S05]  /*0500*/  @!P0 LOP3.LUT R6, RZ, R7, RZ, 0x33, !PT ;  /* 0x00000007ff068212 */ /* 0x000fca00078e33ff */
[----:B-1----:R-:W-:-:S05]  /*0510*/  IMAD.WIDE R4, R6, 0x4, R4 ;  /* 0x0000000406047825 */ /* 0x002fca00078e0204 */
[----:B0-----:R-:W3:Y:S04]  /*0520*/  LDG.E.CONSTANT R25, desc[UR4][R4.64] ;  /* 0x0000000404197981 */ /* 0x001ee8000c1e9900 */
[----:B------:R-:W3:Y:S01]  /*0530*/  LDG.E.CONSTANT R34, desc[UR4][R4.64+0x4] ;  /* 0x0000040404227981 */ /* 0x000ee2000c1e9900 */
[----:B------:R-:W-:Y:S01]  /*0540*/  SHF.L.U32 R2, R21, 0x1, RZ ;  /* 0x0000000115027819 */ /* 0x000fe200000006ff */
[----:B------:R-:W-:Y:S01]  /*0550*/  IMAD R35, R0, R35, R3 ;  /* 0x0000002300237224 */ /* 0x000fe200078e0203 */
[----:B------:R-:W-:Y:S01]  /*0560*/  BSSY B0, `(.L_x_0) ;  /* 0x0000194000007945 */ /* 0x000fe20003800000 */
[----:B------:R-:W-:Y:S02]  /*0570*/  CS2R R32, SRZ ;  /* 0x0000000000207805 */ /* 0x000fe4000001ff00 */
[----:B------:R-:W-:-:S02]  /*0580*/  LOP3.LUT R2, R2, 0x18, RZ, 0xc0, !PT ;  /* 0x0000001802027812 */ /* 0x000fc400078ec0ff */
[----:B------:R-:W-:Y:S02]  /*0590*/  CS2R R30, SRZ ;  /* 0x00000000001e7805 */ /* 0x000fe4000001ff00 */
[----:B------:R-:W-:Y:S02]  /*05a0*/  CS2R R28, SRZ ;  /* 0x00000000001c7805 */ /* 0x000fe4000001ff00 */
[----:B------:R-:W-:Y:S02]  /*05b0*/  CS2R R26, SRZ ;  /* 0x00000000001a7805 */ /* 0x000fe4000001ff00 */
[----:B------:R-:W-:Y:S02]  /*05c0*/  LEA R35, R35, R2, 0x5 ;  /* 0x0000000223237211 */ /* 0x000fe400078e28ff */
[----:B---3--:R-:W-:-:S13]  /*05d0*/  ISETP.GE.AND P0, PT, R25, R34, PT ;  /* 0x000000221900720c */ /* 0x008fda0003f06270 */
[----:B--2---:R-:W-:Y:S05]  /*05e0*/  @P0 BRA `(.L_x_1) ;  /* 0x00000018002c0947 */ /* 0x004fea0003800000 */
[----:B------:R-:W-:Y:S01]  /*05f0*/  SHF.R.U32.HI R0, RZ, 0x2, R21 ;  /* 0x00000002ff007819 */ /* 0x000fe20000011615 */
[----:B------:R-:W-:Y:S01]  /*0600*/  HFMA2 R33, -RZ, RZ, 0, 0 ;  /* 0x00000000ff217431 */ /* 0x000fe200000001ff */
[C---:B------:R-:W-:Y:S02]  /*0610*/  LOP3.LUT R24, R21.reuse, 0xfffffff3, RZ, 0xc0, !PT ;  /* 0xfffffff315187812 */ /* 0x040fe400078ec0ff */
[----:B------:R-:W-:Y:S02]  /*0620*/  LOP3.LUT R0, R0, 0x3, RZ, 0xc0, !PT ;  /* 0x0000000300007812 */ /* 0x000fe400078ec0ff */
[----:B------:R-:W-:Y:S02]  /*0630*/  LOP3.LUT R21, R21, 0x3, RZ, 0xc0, !PT ;  /* 0x0000000315157812 */ /* 0x000fe400078ec0ff */
[----:B------:R-:W-:Y:S02]  /*0640*/  IADD3 R23, PT, PT, R0, R25, RZ ;  /* 0x0000001900177210 */ /* 0x000fe40007ffe0ff */
[----:B------:R-:W-:-:S02]  /*0650*/  LOP3.LUT R22, R24, 0xc, RZ, 0xfc, !PT ;  /* 0x0000000c18167812 */ /* 0x000fc400078efcff */
[----:B------:R-:W-:-:S07]  /*0660*/  SHF.L.U32 R20, R23, 0x2, RZ ;  /* 0x0000000217147819 */ /* 0x000fce00000006ff */
.L_x_5:
[-C--:B------:R-:W-:Y:S01]  /*0670*/  ISETP.GE.AND P1, PT, R23, R34.reuse, PT ;  /* 0x000000221700720c */ /* 0x080fe20003f26270 */
[----:B------:R-:W-:Y:S01]  /*0680*/  BSSY.RECONVERGENT B1, `(.L_x_2) ;  /* 0x000001a000017945 */ /* 0x000fe20003800200 */
[----:B------:R-:W-:Y:S02]  /*0690*/  IADD3 R25, PT, PT, R25, 0x4, RZ ;  /* 0x0000000419197810 */ /* 0x000fe40007ffe0ff */
[----:B------:R-:W-:Y:S02]  /*06a0*/  MOV R19, 0xffffffff ;  /* 0xffffffff00137802 */ /* 0x000fe40000000f00 */
[----:B------:R-:W-:Y:S02]  /*06b0*/  ISETP.GE.AND P0, PT, R25, R34, PT ;  /* 0x000000221900720c */ /* 0x000fe40003f06270 */
[----:B------:R-:W-:Y:S02]  /*06c0*/  MOV R0, 0xffffffff ;  /* 0xffffffff00007802 */ /* 0x000fe40000000f00 */
[----:B------:R-:W-:-:S02]  /*06d0*/  MOV R3, 0xffffffff ;  /* 0xffffffff00037802 */ /* 0x000fc40000000f00 */
[----:B------:R-:W-:Y:S01]  /*06e0*/  MOV R17, 0xffffffff ;  /* 0xffffffff00117802 */ /* 0x000fe20000000f00 */
[----:B------:R-:W-:Y:S06]  /*06f0*/  @P1 BRA `(.L_x_3) ;  /* 0x0000000000481947 */ /* 0x000fec0003800000 */
[----:B------:R-:W0:Y:S01]  /*0700*/  LDC.64 R2, c[0x0][0x3a0] ;  /* 0x0000e800ff027b82 */ /* 0x000e220000000a00 */
[----:B------:R-:W-:Y:S02]  /*0710*/  SHF.R.S32.HI R0, RZ, 0x1f, R20 ;  /* 0x0000001fff007819 */ /* 0x000fe40000011414 */
[----:B------:R-:W-:-:S04]  /*0720*/  IADD3 R4, P1, P2, R20, UR6, R21 ;  /* 0x0000000614047c10 */ /* 0x000fc8000fa3e015 */
[----:B------:R-:W-:-:S05]  /*0730*/  IADD3.X R5, PT, PT, R0, UR7, RZ, P1, P2 ;  /* 0x0000000700057c10 */ /* 0x000fca0008fe44ff */
[----:B------:R-:W2:Y:S01]  /*0740*/  LDG.E.U8.CONSTANT R4, desc[UR4][R4.64] ;  /* 0x0000000404047981 */ /* 0x000ea2000c1e9100 */
[----:B0-----:R-:W-:-:S06]  /*0750*/  IMAD.WIDE R2, R23, 0x4, R2 ;  /* 0x0000000417027825 */ /* 0x001fcc00078e0202 */
[----:B------:R-:W3:Y:S01]  /*0760*/  LDG.E.CONSTANT R2, desc[UR4][R2.64] ;  /* 0x0000000402027981 */ /* 0x000ee2000c1e9900 */
[C---:B--2---:R-:W-:Y:S02]  /*0770*/  LOP3.LUT R6, R4.reuse, 0x1, RZ, 0xc0, !PT ;  /* 0x0000000104067812 */ /* 0x044fe400078ec0ff */
[----:B------:R-:W-:Y:S02]  /*0780*/  R2P PR, R4, 0xe ;  /* 0x0000000e04007804 */ /* 0x000fe40000000000 */
[----:B------:R-:W-:Y:S02]  /*0790*/  ISETP.NE.U32.AND P4, PT, R6, 0x1, PT ;  /* 0x000000010600780c */ /* 0x000fe40003f85070 */
[----:B---3--:R-:W-:-:S04]  /*07a0*/  SHF.L.U32 R17, R2, 0x2, RZ ;  /* 0x0000000202117819 */ /* 0x008fc800000006ff */
[C---:B------:R-:W-:Y:S02]  /*07b0*/  IADD3 R0, PT, PT, R17.reuse, 0x1, RZ ;  /* 0x0000000111007810 */ /* 0x040fe40007ffe0ff */
[C---:B------:R-:W-:Y:S02]  /*07c0*/  IADD3 R6, PT, PT, R17.reuse, 0x2, RZ ;  /* 0x0000000211067810 */ /* 0x040fe40007ffe0ff */
[C---:B------:R-:W-:Y:S02]  /*07d0*/  IADD3 R19, PT, PT, R17.reuse, 0x3, RZ ;  /* 0x0000000311137810 */ /* 0x040fe40007ffe0ff */
[----:B------:R-:W-:Y:S02]  /*07e0*/  SEL R3, R0, 0xffffffff, P2 ;  /* 0xffffffff00037807 */ /* 0x000fe40001000000 */
[----:B------:R-:W-:Y:S02]  /*07f0*/  SEL R0, R6, 0xffffffff, P1 ;  /* 0xffffffff06007807 */ /* 0x000fe40000800000 */
[----:B------:R-:W-:-:S02]  /*0800*/  SEL R17, R17, 0xffffffff, P3 ;  /* 0xffffffff11117807 */ /* 0x000fc40001800000 */
[----:B------:R-:W-:-:S07]  /*0810*/  SEL R19, R19, 0xffffffff, !P4 ;  /* 0xffffffff13137807 */ /* 0x000fce0006000000 */
.L_x_3:
[----:B------:R-:W-:Y:S05]  /*0820*/  BSYNC.RECONVERGENT B1 ;  /* 0x0000000000017941 */ /* 0x000fea0003800200 */
.L_x_2:
[----:B------:R-:W-:-:S03]  /*0830*/  UMOV UR8, 0xffffffff ;  /* 0xffffffff00087882 */ /* 0x000fc60000000000 */
[----:B------:R-:W-:Y:S05]  /*0840*/  BRA.DIV UR8, `(.L_x_4) ;  /* 0x0000001608fc7947 */ /* 0x000fea000b800000 */
[C---:B------:R-:W-:Y:S01]  /*0850*/  IADD3 R37, PT, PT, R24.reuse, 0x4, RZ ;  /* 0x0000000418257810 */ /* 0x040fe20007ffe0ff */
[----:B------:R0:W1:Y:S01]  /*0860*/  SHFL.IDX PT, R9, R3, R24, 0x1f ;  /* 0x00001f1803097589 */ /* 0x00006200000e0000 */
[----:B------:R-:W-:-:S03]  /*0870*/  IADD3 R18, PT, PT, R24, 0x8, RZ ;  /* 0x0000000818127810 */ /* 0x000fc60007ffe0ff */
[----:B------:R0:W2:Y:S04]  /*0880*/  SHFL.IDX PT, R6, R3, R22, 0x1f ;  /* 0x00001f1603067589 */ /* 0x0000a800000e0000 */
[----:B------:R0:W3:Y:S04]  /*0890*/  SHFL.IDX PT, R8, R3, R37, 0x1f ;  /* 0x00001f2503087589 */ /* 0x0000e800000e0000 */
[----:B------:R0:W4:Y:S04]  /*08a0*/  SHFL.IDX PT, R7, R3, R18, 0x1f ;  /* 0x00001f1203077589 */ /* 0x00012800000e0000 */
[----:B------:R0:W0:Y:S04]  /*08b0*/  SHFL.IDX PT, R5, R0, R24, 0x1f ;  /* 0x00001f1800057589 */ /* 0x00002800000e0000 */
        /* <DEDUP_REMOVED lines=10> */
[----:B-1234-:R0:W0:Y:S02]  /*0960*/  SHFL.IDX PT, R16, R19, R22, 0x1f ;  /* 0x00001f1613107589 */ /* 0x01e02400000e0000 */
.L_x_23:
[----:B0-----:R-:W-:-:S13]  /*0970*/  ISETP.NE.AND P1, PT, R13, -0x1, PT ;  /* 0xffffffff0d00780c */ /* 0x001fda0003f25270 */
[----:B------:R-:W0:Y:S02]  /*0980*/  @P1 LDC R14, c[0x0][0x3ac] ;  /* 0x0000eb00ff0e1b82 */ /* 0x000e240000000800 */
[----:B0-----:R-:W-:-:S06]  /*0990*/  @P1 IMAD R13, R13, R14, R35 ;  /* 0x0000000e0d0d1224 */ /* 0x001fcc00078e0223 */
[----:B------:R-:W0:Y:S02]  /*09a0*/  @P1 LDC.64 R14, c[0x0][0x388] ;  /* 0x0000e200ff0e1b82 */ /* 0x000e240000000a00 */
[----:B0-----:R-:W-:-:S05]  /*09b0*/  @P1 IMAD.WIDE R14, R13, 0x4, R14 ;  /* 0x000000040d0e1825 */ /* 0x001fca00078e020e */
[----:B------:R-:W2:Y:S04]  /*09c0*/  @P1 LDG.E.CONSTANT R13, desc[UR4][R14.64] ;  /* 0x000000040e0d1981 */ /* 0x000ea8000c1e9900 */
[----:B------:R-:W3:Y:S01]  /*09d0*/  @P1 LDG.E.CONSTANT R17, desc[UR4][R14.64+0x1c] ;  /* 0x00001c040e111981 */ /* 0x000ee2000c1e9900 */
[----:B--2---:R-:W-:-:S03]  /*09e0*/  @P1 FADD R26, R26, R13 ;  /* 0x0000000d1a1a1221 */ /* 0x004fc60000000000 */
[----:B------:R-:W2:Y:S02]  /*09f0*/  @P1 LDG.E.CONSTANT R13, desc[UR4][R14.64+0x4] ;  /* 0x000004040e0d1981 */ /* 0x000ea4000c1e9900 */
[----:B--2---:R-:W-:Y:S02]  /*0a00*/  @P1 FADD R27, R27, R13 ;  /* 0x0000000d1b1b1221 */ /* 0x004fe40000000000 */
[----:B------:R-:W2:Y:S02]  /*0a10*/  @P1 LDG.E.CONSTANT R13, desc[UR4][R14.64+0x8] ;  /* 0x000008040e0d1981 */ /* 0x000ea4000c1e9900 */
[----:B--2---:R-:W-:Y:S02]  /*0a20*/  @P1 FADD R28, R28, R13 ;  /* 0x0000000d1c1c1221 */ /* 0x004fe40000000000 */
[----:B------:R-:W2:Y:S02]  /*0a30*/  @P1 LDG.E.CONSTANT R13, desc[UR4][R14.64+0xc] ;  /* 0x00000c040e0d1981 */ /* 0x000ea4000c1e9900 */
[----:B--2---:R-:W-:-:S02]  /*0a40*/  @P1 FADD R29, R29, R13 ;  /* 0x0000000d1d1d1221 */ /* 0x004fc40000000000 */
[----:B------:R-:W2:Y:S02]  /*0a50*/  @P1 LDG.E.CONSTANT R13, desc[UR4][R14.64+0x10] ;  /* 0x000010040e0d1981 */ /* 0x000ea4000c1e9900 */
[----:B--2---:R-:W-:Y:S02]  /*0a60*/  @P1 FADD R30, R30, R13 ;  /* 0x0000000d1e1e1221 */ /* 0x004fe40000000000 */
[----:B------:R-:W2:Y:S01]  /*0a70*/  @P1 LDG.E.CONSTANT R13, desc[UR4][R14.64+0x14] ;  /* 0x000014040e0d1981 */ /* 0x000ea2000c1e9900 */
[----:B------:R-:W-:Y:S01]  /*0a80*/  ISETP.NE.AND P2, PT, R12, -0x1, PT ;  /* 0xffffffff0c00780c */ /* 0x000fe20003f45270 */
[----:B--2---:R-:W-:Y:S02]  /*0a90*/  @P1 FADD R31, R31, R13 ;  /* 0x0000000d1f1f1221 */ /* 0x004fe40000000000 */
[----:B------:R-:W2:Y:S01]  /*0aa0*/  @P1 LDG.E.CONSTANT R13, desc[UR4][R14.64+0x18] ;  /* 0x000018040e0d1981 */ /* 0x000ea2000c1e9900 */
[----:B---3--:R-:W-:Y:S01]  /*0ab0*/  @P1 FADD R33, R33, R17 ;  /* 0x0000001121211221 */ /* 0x008fe20000000000 */
[----:B--2---:R-:W-:-:S08]  /*0ac0*/  @P1 FADD R32, R32, R13 ;  /* 0x0000000d20201221 */ /* 0x004fd00000000000 */
[----:B------:R-:W0:Y:S02]  /*0ad0*/  @P2 LDC R13, c[0x0][0x3ac] ;  /* 0x0000eb00ff0d2b82 */ /* 0x000e240000000800 */
[----:B0-----:R-:W-:-:S06]  /*0ae0*/  @P2 IMAD R17, R12, R13, R35 ;  /* 0x0000000d0c112224 */ /* 0x001fcc00078e0223 */
[----:B------:R-:W0:Y:S02]  /*0af0*/  @P2 LDC.64 R12, c[0x0][0x388] ;  /* 0x0000e200ff0c2b82 */ /* 0x000e240000000a00 */
[----:B0-----:R-:W-:-:S05]  /*0b00*/  @P2 IMAD.WIDE R12, R17, 0x4, R12 ;  /* 0x00000004110c2825 */ /* 0x001fca00078e020c */
[----:B------:R-:W2:Y:S04]  /*0b10*/  @P2 LDG.E.CONSTANT R17, desc[UR4][R12.64] ;  /* 0x000000040c112981 */ /* 0x000ea8000c1e9900 */
[----:B------:R-:W3:Y:S04]  /*0b20*/  @P2 LDG.E.CONSTANT R14, desc[UR4][R12.64+0x4] ;  /* 0x000004040c0e2981 */ /* 0x000ee8000c1e9900 */
[----:B------:R-:W4:Y:S04]  /*0b30*/  @P2 LDG.E.CONSTANT R19, desc[UR4][R12.64+0x8] ;  /* 0x000008040c132981 */ /* 0x000f28000c1e9900 */
[----:B------:R-:W5:Y:S01]  /*0b40*/  @P2 LDG.E.CONSTANT R15, desc[UR4][R12.64+0x10] ;  /* 0x000010040c0f2981 */ /* 0x000f62000c1e9900 */
[----:B--2---:R-:W-:-:S03]  /*0b50*/  @P2 FADD R26, R26, R17 ;  /* 0x000000111a1a2221 */ /* 0x004fc60000000000 */
[----:B------:R-:W2:Y:S01]  /*0b60*/  @P2 LDG.E.CONSTANT R17, desc[UR4][R12.64+0x14] ;  /* 0x000014040c112981 */ /* 0x000ea2000c1e9900 */
[----:B---3--:R-:W-:-:S03]  /*0b70*/  @P2 FADD R27, R27, R14 ;  /* 0x0000000e1b1b2221 */ /* 0x008fc60000000000 */
[----:B------:R-:W3:Y:S01]  /*0b80*/  @P2 LDG.E.CONSTANT R14, desc[UR4][R12.64+0xc] ;  /* 0x00000c040c0e2981 */ /* 0x000ee2000c1e9900 */
[----:B----4-:R-:W-:-:S03]  /*0b90*/  @P2 FADD R28, R28, R19 ;  /* 0x000000131c1c2221 */ /* 0x010fc60000000000 */
[----:B------:R-:W4:Y:S01]  /*0ba0*/  @P2 LDG.E.CONSTANT R19, desc[UR4][R12.64+0x18] ;  /* 0x000018040c132981 */ /* 0x000f22000c1e9900 */
[----:B------:R-:W-:Y:S01]  /*0bb0*/  ISETP.NE.AND P1, PT, R11, -0x1, PT ;  /* 0xffffffff0b00780c */ /* 0x000fe20003f25270 */
[----:B-----5:R-:W-:Y:S01]  /*0bc0*/  @P2 FADD R30, R30, R15 ;  /* 0x0000000f1e1e2221 */ /* 0x020fe20000000000 */
[----:B--2---:R-:W-:Y:S02]  /*0bd0*/  @P2 FADD R31, R31, R17 ;  /* 0x000000111f1f2221 */ /* 0x004fe40000000000 */
[----:B------:R-:W2:Y:S01]  /*0be0*/  @P2 LDG.E.CONSTANT R17, desc[UR4][R12.64+0x1c] ;  /* 0x00001c040c112981 */ /* 0x000ea2000c1e9900 */
[----:B---3--:R-:W-:-:S08]  /*0bf0*/  @P2 FADD R29, R29, R14 ;  /* 0x0000000e1d1d2221 */ /* 0x008fd00000000000 */
[----:B------:R-:W0:Y:S02]  /*0c00*/  @P1 LDC R14, c[0x0][0x3ac] ;  /* 0x0000eb00ff0e1b82 */ /* 0x000e240000000800 */
[----:B0-----:R-:W-:-:S06]  /*0c10*/  @P1 IMAD R11, R11, R14, R35 ;  /* 0x0000000e0b0b1224 */ /* 0x001fcc00078e0223 */
[----:B------:R-:W0:Y:S01]  /*0c20*/  @P1 LDC.64 R14, c[0x0][0x388] ;  /* 0x0000e200ff0e1b82 */ /* 0x000e220000000a00 */
[----:B----4-:R-:W-:Y:S01]  /*0c30*/  @P2 FADD R32, R32, R19 ;  /* 0x0000001320202221 */ /* 0x010fe20000000000 */
[----:B0-----:R-:W-:-:S05]  /*0c40*/  @P1 IMAD.WIDE R14, R11, 0x4, R14 ;  /* 0x000000040b0e1825 */ /* 0x001fca00078e020e */
[----:B------:R-:W3:Y:S04]  /*0c50*/  @P1 LDG.E.CONSTANT R13, desc[UR4][R14.64+0xc] ;  /* 0x00000c040e0d1981 */ /* 0x000ee8000c1e9900 */
[----:B------:R-:W4:Y:S04]  /*0c60*/  @P1 LDG.E.CONSTANT R19, desc[UR4][R14.64] ;  /* 0x000000040e131981 */ /* 0x000f28000c1e9900 */
[----:B------:R-:W5:Y:S04]  /*0c70*/  @P1 LDG.E.CONSTANT R11, desc[UR4][R14.64+0x8] ;  /* 0x000008040e0b1981 */ /* 0x000f68000c1e9900 */
[----:B------:R-:W5:Y:S01]  /*0c80*/  @P1 LDG.E.CONSTANT R12, desc[UR4][R14.64+0x14] ;  /* 0x000014040e0c1981 */ /* 0x000f62000c1e9900 */
[----:B--2---:R-:W-:-:S03]  /*0c90*/  @P2 FADD R33, R33, R17 ;  /* 0x0000001121212221 */ /* 0x004fc60000000000 */
[----:B------:R-:W2:Y:S01]  /*0ca0*/  @P1 LDG.E.CONSTANT R17, desc[UR4][R14.64+0x4] ;  /* 0x000004040e111981 */ /* 0x000ea2000c1e9900 */
[----:B------:R-:W-:Y:S01]  /*0cb0*/  ISETP.NE.AND P2, PT, R10, -0x1, PT ;  /* 0xffffffff0a00780c */ /* 0x000fe20003f45270 */
[----:B---3--:R-:W-:-:S12]  /*0cc0*/  @P1 FADD R29, R29, R13 ;  /* 0x0000000d1d1d1221 */ /* 0x008fd80000000000 */
[----:B------:R-:W0:Y:S01]  /*0cd0*/  @P2 LDC R13, c[0x0][0x3ac] ;  /* 0x0000eb00ff0d2b82 */ /* 0x000e220000000800 */
[----:B----4-:R-:W-:Y:S02]  /*0ce0*/  @P1 FADD R26, R26, R19 ;  /* 0x000000131a1a1221 */ /* 0x010fe40000000000 */
[----:B------:R-:W3:Y:S01]  /*0cf0*/  @P1 LDG.E.CONSTANT R19, desc[UR4][R14.64+0x10] ;  /* 0x000010040e131981 */ /* 0x000ee2000c1e9900 */
[----:B-----5:R-:W-:Y:S01]  /*0d00*/  @P1 FADD R28, R28, R11 ;  /* 0x0000000b1c1c1221 */ /* 0x020fe20000000000 */
[----:B0-----:R-:W-:-:S03]  /*0d10*/  @P2 IMAD R13, R10, R13, R35 ;  /* 0x0000000d0a0d2224 */ /* 0x001fc600078e0223 */
[----:B------:R-:W0:Y:S01]  /*0d20*/  @P2 LDC.64 R10, c[0x0][0x388] ;  /* 0x0000e200ff0a2b82 */ /* 0x000e220000000a00 */
[----:B------:R-:W-:Y:S01]  /*0d30*/  @P1 FADD R31, R31, R12 ;  /* 0x0000000c1f1f1221 */ /* 0x000fe20000000000 */
[----:B0-----:R-:W-:-:S05]  /*0d40*/  @P2 IMAD.WIDE R12, R13, 0x4, R10 ;  /* 0x000000040d0c2825 */ /* 0x001fca00078e020a */
[----:B------:R-:W4:Y:S04]  /*0d50*/  @P2 LDG.E.CONSTANT R11, desc[UR4][R12.64] ;  /* 0x000000040c0b2981 */ /* 0x000f28000c1e9900 */
[----:B------:R-:W5:Y:S01]  /*0d60*/  @P2 LDG.E.CONSTANT R10, desc[UR4][R12.64+0xc] ;  /* 0x00000c040c0a2981 */ /* 0x000f62000c1e9900 */
[----:B--2---:R-:W-:-:S03]  /*0d70*/  @P1 FADD R27, R27, R17 ;  /* 0x000000111b1b1221 */ /* 0x004fc60000000000 */
[----:B------:R-:W2:Y:S01]  /*0d80*/  @P1 LDG.E.CONSTANT R17, desc[UR4][R14.64+0x18] ;  /* 0x000018040e111981 */ /* 0x000ea2000c1e9900 */
[----:B---3--:R-:W-:-:S03]  /*0d90*/  @P1 FADD R30, R30, R19 ;  /* 0x000000131e1e1221 */ /* 0x008fc60000000000 */
[----:B------:R-:W3:Y:S04]  /*0da0*/  @P1 LDG.E.CONSTANT R19, desc[UR4][R14.64+0x1c] ;  /* 0x00001c040e131981 */ /* 0x000ee8000c1e9900 */
[----:B------:R-:W3:Y:S04]  /*0db0*/  @P2 LDG.E.CONSTANT R15, desc[UR4][R12.64+0x8] ;  /* 0x000008040c0f2981 */ /* 0x000ee8000c1e9900 */
[----:B------:R-:W3:Y:S01]  /*0dc0*/  @P2 LDG.E.CONSTANT R14, desc[UR4][R12.64+0x14] ;  /* 0x000014040c0e2981 */ /* 0x000ee2000c1e9900 */
[----:B----4-:R-:W-:-:S03]  /*0dd0*/  @P2 FADD R26, R26, R11 ;  /* 0x0000000b1a1a2221 */ /* 0x010fc60000000000 */
[----:B------:R-:W4:Y:S01]  /*0de0*/  @P2 LDG.E.CONSTANT R11, desc[UR4][R12.64+0x10] ;  /* 0x000010040c0b2981 */ /* 0x000f22000c1e9900 */
[----:B--2---:R-:W-:-:S03]  /*0df0*/  @P1 FADD R32, R32, R17 ;  /* 0x0000001120201221 */ /* 0x004fc60000000000 */
[----:B------:R-:W2:Y:S01]  /*0e00*/  @P2 LDG.E.CONSTANT R17, desc[UR4][R12.64+0x4] ;  /* 0x000004040c112981 */ /* 0x000ea2000c1e9900 */
[----:B-----5:R-:W-:Y:S01]  /*0e10*/  @P2 FADD R29, R29, R10 ;  /* 0x0000000a1d1d2221 */ /* 0x020fe20000000000 */
[----:B---3--:R-:W-:Y:S01]  /*0e20*/  @P1 FADD R33, R33, R19 ;  /* 0x0000001321211221 */ /* 0x008fe20000000000 */
[----:B------:R-:W-:-:S13]  /*0e30*/  ISETP.NE.AND P1, PT, R9, -0x1, PT ;  /* 0xffffffff0900780c */ /* 0x000fda0003f25270 */
[----:B------:R-:W0:Y:S01]  /*0e40*/  @P1 LDC R10, c[0x0][0x3ac] ;  /* 0x0000eb00ff0a1b82 */ /* 0x000e220000000800 */
[----:B------:R-:W-:Y:S02]  /*0e50*/  @P2 FADD R28, R28, R15 ;  /* 0x0000000f1c1c2221 */ /* 0x000fe40000000000 */
[----:B------:R-:W3:Y:S01]  /*0e60*/  @P2 LDG.E.CONSTANT R15, desc[UR4][R12.64+0x18] ;  /* 0x000018040c0f2981 */ /* 0x000ee2000c1e9900 */
[----:B0-----:R-:W-:Y:S02]  /*0e70*/  @P1 IMAD R9, R9, R10, R35 ;  /* 0x0000000a09091224 */ /* 0x001fe400078e0223 */
[----:B----4-:R-:W-:Y:S02]  /*0e80*/  @P2 FADD R30, R30, R11 ;  /* 0x0000000b1e1e2221 */ /* 0x010fe40000000000 */
[----:B------:R-:W0:Y:S02]  /*0e90*/  @P1 LDC.64 R10, c[0x0][0x388] ;  /* 0x0000e200ff0a1b82 */ /* 0x000e240000000a00 */
[----:B0-----:R-:W-:-:S04]  /*0ea0*/  @P1 IMAD.WIDE R10, R9, 0x4, R10 ;  /* 0x00000004090a1825 */ /* 0x001fc800078e020a */
[----:B------:R-:W-:Y:S02]  /*0eb0*/  @P2 FADD R31, R31, R14 ;  /* 0x0000000e1f1f2221 */ /* 0x000fe40000000000 */
[----:B------:R-:W4:Y:S04]  /*0ec0*/  @P1 LDG.E.CONSTANT R14, desc[UR4][R10.64+0x4] ;  /* 0x000004040a0e1981 */ /* 0x000f28000c1e9900 */
[----:B------:R-:W5:Y:S04]  /*0ed0*/  @P1 LDG.E.CONSTANT R9, desc[UR4][R10.64+0xc] ;  /* 0x00000c040a091981 */ /* 0x000f68000c1e9900 */
[----:B------:R-:W5:Y:S01]  /*0ee0*/  @P1 LDG.E.CONSTANT R19, desc[UR4][R10.64] ;  /* 0x000000040a131981 */ /* 0x000f62000c1e9900 */
[----:B--2---:R-:W-:-:S03]  /*0ef0*/  @P2 FADD R27, R27, R17 ;  /* 0x000000111b1b2221 */ /* 0x004fc60000000000 */
[----:B------:R-:W2:Y:S04]  /*0f00*/  @P2 LDG.E.CONSTANT R17, desc[UR4][R12.64+0x1c] ;  /* 0x00001c040c112981 */ /* 0x000ea8000c1e9900 */
[----:B------:R-:W4:Y:S04]  /*0f10*/  @P1 LDG.E.CONSTANT R13, desc[UR4][R10.64+0x8] ;  /* 0x000008040a0d1981 */ /* 0x000f28000c1e9900 */
[----:B------:R-:W5:Y:S01]  /*0f20*/  @P1 LDG.E.CONSTANT R12, desc[UR4][R10.64+0x14] ;  /* 0x000014040a0c1981 */ /* 0x000f62000c1e9900 */
[----:B---3--:R-:W-:-:S03]  /*0f30*/  @P2 FADD R32, R32, R15 ;  /* 0x0000000f20202221 */ /* 0x008fc60000000000 */
[----:B------:R-:W3:Y:S01]  /*0f40*/  @P1 LDG.E.CONSTANT R15, desc[UR4][R10.64+0x10] ;  /* 0x000010040a0f1981 */ /* 0x000ee2000c1e9900 */
[----:B----4-:R-:W-:-:S03]  /*0f50*/  @P1 FADD R28, R28, R13 ;  /* 0x0000000d1c1c1221 */ /* 0x010fc60000000000 */
[----:B------:R-:W4:Y:S01]  /*0f60*/  @P1 LDG.E.CONSTANT R13, desc[UR4][R10.64+0x18] ;  /* 0x000018040a0d1981 */ /* 0x000f22000c1e9900 */
[----:B--2---:R-:W-:Y:S01]  /*0f70*/  @P2 FADD R33, R33, R17 ;  /* 0x0000001121212221 */ /* 0x004fe20000000000 */
[----:B------:R-:W-:Y:S01]  /*0f80*/  @P1 FADD R27, R27, R14 ;  /* 0x0000000e1b1b1221 */ /* 0x000fe20000000000 */
[----:B------:R-:W-:Y:S01]  /*0f90*/  ISETP.NE.AND P2, PT, R8, -0x1, PT ;  /* 0xffffffff0800780c */ /* 0x000fe20003f45270 */
[----:B------:R-:W2:-:S12]  /*0fa0*/  @P1 LDG.E.CONSTANT R14, desc[UR4][R10.64+0x1c] ;  /* 0x00001c040a0e1981 */ /* 0x000e98000c1e9900 */
[----:B------:R-:W0:Y:S01]  /*0fb0*/  @P2 LDC R17, c[0x0][0x3ac] ;  /* 0x0000eb00ff112b82 */ /* 0x000e220000000800 */
[----:B-----5:R-:W-:Y:S01]  /*0fc0*/  @P1 FADD R29, R29, R9 ;  /* 0x000000091d1d1221 */ /* 0x020fe20000000000 */
[----:B0-----:R-:W-:-:S06]  /*0fd0*/  @P2 IMAD R17, R8, R17, R35 ;  /* 0x0000001108112224 */ /* 0x001fcc00078e0223 */
[----:B------:R-:W0:Y:S02]  /*0fe0*/  @P2 LDC.64 R8, c[0x0][0x388] ;  /* 0x0000e200ff082b82 */ /* 0x000e240000000a00 */
[----:B0-----:R-:W-:-:S04]  /*0ff0*/  @P2 IMAD.WIDE R8, R17, 0x4, R8 ;  /* 0x0000000411082825 */ /* 0x001fc800078e0208 */
[----:B---3--:R-:W-:Y:S02]  /*1000*/  @P1 FADD R30, R30, R15 ;  /* 0x0000000f1e1e1221 */ /* 0x008fe40000000000 */
[----:B------:R-:W3:Y:S01]  /*1010*/  @P2 LDG.E.CONSTANT R15, desc[UR4][R8.64+0x4] ;  /* 0x00000404080f2981 */ /* 0x000ee2000c1e9900 */
[----:B------:R-:W-:-:S03]  /*1020*/  @P1 FADD R31, R31, R12 ;  /* 0x0000000c1f1f1221 */ /* 0x000fc60000000000 */
[----:B------:R-:W5:Y:S04]  /*1030*/  @P2 LDG.E.CONSTANT R12, desc[UR4][R8.64+0xc] ;  /* 0x00000c04080c2981 */ /* 0x000f68000c1e9900 */
[----:B------:R-:W5:Y:S01]  /*1040*/  @P2 LDG.E.CONSTANT R17, desc[UR4][R8.64] ;  /* 0x0000000408112981 */ /* 0x000f62000c1e9900 */
[----:B------:R-:W-:-:S03]  /*1050*/  @P1 FADD R26, R26, R19 ;  /* 0x000000131a1a1221 */ /* 0x000fc60000000000 */
[----:B------:R-:W5:Y:S01]  /*1060*/  @P2 LDG.E.CONSTANT R19, desc[UR4][R8.64+0x8] ;  /* 0x0000080408132981 */ /* 0x000f62000c1e9900 */
[----:B----4-:R-:W-:-:S03]  /*1070*/  @P1 FADD R32, R32, R13 ;  /* 0x0000000d20201221 */ /* 0x010fc60000000000 */
[----:B------:R-:W4:Y:S01]  /*1080*/  @P2 LDG.E.CONSTANT R13, desc[UR4][R8.64+0x10] ;  /* 0x00001004080d2981 */ /* 0x000f22000c1e9900 */
[----:B--2---:R-:W-:Y:S01]  /*1090*/  @P1 FADD R33, R33, R14 ;  /* 0x0000000e21211221 */ /* 0x004fe20000000000 */
[C---:B------:R-:W-:Y:S02]  /*10a0*/  ISETP.NE.AND P1, PT, R7.reuse, -0x1, PT ;  /* 0xffffffff0700780c */ /* 0x040fe40003f25270 */
[----:B------:R-:W2:Y:S11]  /*10b0*/  @P2 LDG.E.CONSTANT R14, desc[UR4][R8.64+0x14] ;  /* 0x00001404080e2981 */ /* 0x000eb6000c1e9900 */
[----:B------:R-:W0:Y:S02]  /*10c0*/  @P1 LDC R10, c[0x0][0x3ac] ;  /* 0x0000eb00ff0a1b82 */ /* 0x000e240000000800 */
[----:B0-----:R-:W-:-:S06]  /*10d0*/  @P1 IMAD R7, R7, R10, R35 ;  /* 0x0000000a07071224 */ /* 0x001fcc00078e0223 */
[----:B------:R-:W0:Y:S02]  /*10e0*/  @P1 LDC.64 R10, c[0x0][0x388] ;  /* 0x0000e200ff0a1b82 */ /* 0x000e240000000a00 */
[----:B0-----:R-:W-:-:S04]  /*10f0*/  @P1 IMAD.WIDE R10, R7, 0x4, R10 ;  /* 0x00000004070a1825 */ /* 0x001fc800078e020a */
[----:B---3--:R-:W-:Y:S02]  /*1100*/  @P2 FADD R27, R27, R15 ;  /* 0x0000000f1b1b2221 */ /* 0x008fe40000000000 */
[----:B------:R-:W3:Y:S04]  /*1110*/  @P2 LDG.E.CONSTANT R15, desc[UR4][R8.64+0x18] ;  /* 0x00001804080f2981 */ /* 0x000ee8000c1e9900 */
[----:B------:R-:W3:Y:S01]  /*1120*/  @P1 LDG.E.CONSTANT R7, desc[UR4][R10.64] ;  /* 0x000000040a071981 */ /* 0x000ee2000c1e9900 */
[----:B-----5:R-:W-:-:S03]  /*1130*/  @P2 FADD R29, R29, R12 ;  /* 0x0000000c1d1d2221 */ /* 0x020fc60000000000 */
[----:B------:R-:W5:Y:S01]  /*1140*/  @P1 LDG.E.CONSTANT R12, desc[UR4][R10.64+0x4] ;  /* 0x000004040a0c1981 */ /* 0x000f62000c1e9900 */
[----:B------:R-:W-:-:S03]  /*1150*/  @P2 FADD R26, R26, R17 ;  /* 0x000000111a1a2221 */ /* 0x000fc60000000000 */
[----:B------:R-:W5:Y:S01]  /*1160*/  @P2 LDG.E.CONSTANT R17, desc[UR4][R8.64+0x1c] ;  /* 0x00001c0408112981 */ /* 0x000f62000c1e9900 */
[----:B------:R-:W-:Y:S01]  /*1170*/  ISETP.NE.AND P3, PT, R6, -0x1, PT ;  /* 0xffffffff0600780c */ /* 0x000fe20003f65270 */
[----:B------:R-:W-:Y:S02]  /*1180*/  @P2 FADD R28, R28, R19 ;  /* 0x000000131c1c2221 */ /* 0x000fe40000000000 */
[----:B------:R-:W5:Y:S10]  /*1190*/  @P1 LDG.E.CONSTANT R8, desc[UR4][R10.64+0xc] ;  /* 0x00000c040a081981 */ /* 0x000f74000c1e9900 */
[----:B------:R-:W0:Y:S01]  /*11a0*/  @P3 LDC R19, c[0x0][0x3ac] ;  /* 0x0000eb00ff133b82 */ /* 0x000e220000000800 */
[----:B------:R-:W5:Y:S01]  /*11b0*/  @P1 LDG.E.CONSTANT R9, desc[UR4][R10.64+0x10] ;  /* 0x000010040a091981 */ /* 0x000f62000c1e9900 */
[----:B----4-:R-:W-:-:S03]  /*11c0*/  @P2 FADD R30, R30, R13 ;  /* 0x0000000d1e1e2221 */ /* 0x010fc60000000000 */
[----:B------:R-:W4:Y:S01]  /*11d0*/  @P1 LDG.E.CONSTANT R13, desc[UR4][R10.64+0x8] ;  /* 0x000008040a0d1981 */ /* 0x000f22000c1e9900 */
[----:B0-----:R-:W-:Y:S02]  /*11e0*/  @P3 IMAD R19, R6, R19, R35 ;  /* 0x0000001306133224 */ /* 0x001fe400078e0223 */
[----:B--2---:R-:W-:Y:S02]  /*11f0*/  @P2 FADD R31, R31, R14 ;  /* 0x0000000e1f1f2221 */ /* 0x004fe40000000000 */
[----:B------:R-:W2:Y:S01]  /*1200*/  @P1 LDG.E.CONSTANT R14, desc[UR4][R10.64+0x14] ;  /* 0x000014040a0e1981 */ /* 0x000ea2000c1e9900 */
[----:B---3--:R-:W-:-:S03]  /*1210*/  @P2 FADD R32, R32, R15 ;  /* 0x0000000f20202221 */ /* 0x008fc60000000000 */
[----:B------:R-:W3:Y:S01]  /*1220*/  @P1 LDG.E.CONSTANT R15, desc[UR4][R10.64+0x18] ;  /* 0x000018040a0f1981 */ /* 0x000ee2000c1e9900 */
[----:B------:R-:W-:Y:S02]  /*1230*/  @P1 FADD R26, R26, R7 ;  /* 0x000000071a1a1221 */ /* 0x000fe40000000000 */
[----:B------:R-:W0:Y:S01]  /*1240*/  @P3 LDC.64 R6, c[0x0][0x388] ;  /* 0x0000e200ff063b82 */ /* 0x000e220000000a00 */
[----:B-----5:R-:W-:Y:S01]  /*1250*/  @P1 FADD R27, R27, R12 ;  /* 0x0000000c1b1b1221 */ /* 0x020fe20000000000 */
[----:B------:R-:W-:Y:S02]  /*1260*/  @P2 FADD R33, R33, R17 ;  /* 0x0000001121212221 */ /* 0x000fe40000000000 */
[----:B------:R-:W5:Y:S01]  /*1270*/  @P1 LDG.E.CONSTANT R17, desc[UR4][R10.64+0x1c] ;  /* 0x00001c040a111981 */ /* 0x000f62000c1e9900 */
[----:B0-----:R-:W-:-:S05]  /*1280*/  @P3 IMAD.WIDE R6, R19, 0x4, R6 ;  /* 0x0000000413063825 */ /* 0x001fca00078e0206 */
[----:B------:R-:W5:Y:S01]  /*1290*/  @P3 LDG.E.CONSTANT R12, desc[UR4][R6.64+0x4] ;  /* 0x00000404060c3981 */ /* 0x000f62000c1e9900 */
[----:B----4-:R-:W-:Y:S01]  /*12a0*/  @P1 FADD R28, R28, R13 ;  /* 0x0000000d1c1c1221 */ /* 0x010fe20000000000 */
[----:B------:R-:W-:Y:S02]  /*12b0*/  ISETP.NE.AND P2, PT, R5, -0x1, PT ;  /* 0xffffffff0500780c */ /* 0x000fe40003f45270 */
[----:B------:R-:W4:Y:S01]  /*12c0*/  @P3 LDG.E.CONSTANT R13, desc[UR4][R6.64+0x8] ;  /* 0x00000804060d3981 */ /* 0x000f22000c1e9900 */
[----:B------:R-:W-:-:S03]  /*12d0*/  @P1 FADD R29, R29, R8 ;  /* 0x000000081d1d1221 */ /* 0x000fc60000000000 */
[----:B------:R-:W4:Y:S01]  /*12e0*/  @P3 LDG.E.CONSTANT R11, desc[UR4][R6.64+0x18] ;  /* 0x00001804060b3981 */ /* 0x000f22000c1e9900 */
[----:B------:R-:W-:-:S03]  /*12f0*/  @P1 FADD R30, R30, R9 ;  /* 0x000000091e1e1221 */ /* 0x000fc60000000000 */
[----:B------:R-:W4:Y:S03]  /*1300*/  @P3 LDG.E.CONSTANT R10, desc[UR4][R6.64+0xc] ;  /* 0x00000c04060a3981 */ /* 0x000f26000c1e9900 */
[----:B------:R-:W0:Y:S01]  /*1310*/  @P2 LDC R8, c[0x0][0x3ac] ;  /* 0x0000eb00ff082b82 */ /* 0x000e220000000800 */
[----:B------:R-:W4:Y:S01]  /*1320*/  @P3 LDG.E.CONSTANT R19, desc[UR4][R6.64] ;  /* 0x0000000406133981 */ /* 0x000f22000c1e9900 */
[----:B0-----:R-:W-:-:S06]  /*1330*/  @P2 IMAD R5, R5, R8, R35 ;  /* 0x0000000805052224 */ /* 0x001fcc00078e0223 */
[----:B------:R-:W0:Y:S01]  /*1340*/  @P2 LDC.64 R8, c[0x0][0x388] ;  /* 0x0000e200ff082b82 */ /* 0x000e220000000a00 */
[----:B---3--:R-:W-:Y:S02]  /*1350*/  @P1 FADD R32, R32, R15 ;  /* 0x0000000f20201221 */ /* 0x008fe40000000000 */
[----:B------:R-:W3:Y:S01]  /*1360*/  @P3 LDG.E.CONSTANT R15, desc[UR4][R6.64+0x10] ;  /* 0x00001004060f3981 */ /* 0x000ee2000c1e9900 */
[----:B0-----:R-:W-:-:S04]  /*1370*/  @P2 IMAD.WIDE R8, R5, 0x4, R8 ;  /* 0x0000000405082825 */ /* 0x001fc800078e0208 */
[----:B--2---:R-:W-:Y:S02]  /*1380*/  @P1 FADD R31, R31, R14 ;  /* 0x0000000e1f1f1221 */ /* 0x004fe40000000000 */
[----:B------:R-:W2:Y:S01]  /*1390*/  @P3 LDG.E.CONSTANT R14, desc[UR4][R6.64+0x14] ;  /* 0x00001404060e3981 */ /* 0x000ea2000c1e9900 */
[----:B-----5:R-:W-:-:S03]  /*13a0*/  @P1 FADD R33, R33, R17 ;  /* 0x0000001121211221 */ /* 0x020fc60000000000 */
[----:B------:R-:W5:Y:S04]  /*13b0*/  @P3 LDG.E.CONSTANT R17, desc[UR4][R6.64+0x1c] ;  /* 0x00001c0406113981 */ /* 0x000f68000c1e9900 */
[----:B------:R-:W5:Y:S01]  /*13c0*/  @P2 LDG.E.CONSTANT R6, desc[UR4][R8.64+0xc] ;  /* 0x00000c0408062981 */ /* 0x000f62000c1e9900 */
[----:B------:R-:W-:-:S03]  /*13d0*/  ISETP.NE.AND P4, PT, R4, -0x1, PT ;  /* 0xffffffff0400780c */ /* 0x000fc60003f85270 */
[----:B------:R-:W5:Y:S01]  /*13e0*/  @P2 LDG.E.CONSTANT R7, desc[UR4][R8.64+0x10] ;  /* 0x0000100408072981 */ /* 0x000f62000c1e9900 */
[----:B------:R-:W-:-:S03]  /*13f0*/  @P3 FADD R27, R27, R12 ;  /* 0x0000000c1b1b3221 */ /* 0x000fc60000000000 */
[----:B------:R-:W5:Y:S06]  /*1400*/  @P2 LDG.E.CONSTANT R12, desc[UR4][R8.64+0x4] ;  /* 0x00000404080c2981 */ /* 0x000f6c000c1e9900 */
[----:B------:R-:W0:Y:S01]  /*1410*/  @P4 LDC R5, c[0x0][0x3ac] ;  /* 0x0000eb00ff054b82 */ /* 0x000e220000000800 */
[----:B----4-:R-:W-:Y:S02]  /*1420*/  @P3 FADD R28, R28, R13 ;  /* 0x0000000d1c1c3221 */ /* 0x010fe40000000000 */
[----:B------:R-:W4:Y:S01]  /*1430*/  @P2 LDG.E.CONSTANT R13, desc[UR4][R8.64+0x8] ;  /* 0x00000804080d2981 */ /* 0x000f22000c1e9900 */
[----:B------:R-:W-:-:S03]  /*1440*/  @P3 FADD R32, R32, R11 ;  /* 0x0000000b20203221 */ /* 0x000fc60000000000 */
[----:B------:R-:W4:Y:S01]  /*1450*/  @P2 LDG.E.CONSTANT R11, desc[UR4][R8.64+0x18] ;  /* 0x00001804080b2981 */ /* 0x000f22000c1e9900 */
[----:B------:R-:W-:-:S03]  /*1460*/  @P3 FADD R29, R29, R10 ;  /* 0x0000000a1d1d3221 */ /* 0x000fc60000000000 */
[----:B------:R-:W4:Y:S01]  /*1470*/  @P2 LDG.E.CONSTANT R10, desc[UR4][R8.64+0x14] ;  /* 0x00001404080a2981 */ /* 0x000f22000c1e9900 */
[----:B------:R-:W-:-:S03]  /*1480*/  @P3 FADD R26, R26, R19 ;  /* 0x000000131a1a3221 */ /* 0x000fc60000000000 */
[----:B------:R-:W4:Y:S01]  /*1490*/  @P2 LDG.E.CONSTANT R19, desc[UR4][R8.64] ;  /* 0x0000000408132981 */ /* 0x000f22000c1e9900 */
[----:B---3--:R-:W-:Y:S01]  /*14a0*/  @P3 FADD R30, R30, R15 ;  /* 0x0000000f1e1e3221 */ /* 0x008fe20000000000 */
[----:B0-----:R-:W-:Y:S02]  /*14b0*/  @P4 IMAD R15, R4, R5, R35 ;  /* 0x00000005040f4224 */ /* 0x001fe400078e0223 */
[----:B------:R-:W0:Y:S01]  /*14c0*/  @P4 LDC.64 R4, c[0x0][0x388] ;  /* 0x0000e200ff044b82 */ /* 0x000e220000000a00 */
[----:B--2---:R-:W-:Y:S02]  /*14d0*/  @P3 FADD R31, R31, R14 ;  /* 0x0000000e1f1f3221 */ /* 0x004fe40000000000 */
[----:B------:R-:W2:Y:S01]  /*14e0*/  @P2 LDG.E.CONSTANT R14, desc[UR4][R8.64+0x1c] ;  /* 0x00001c04080e2981 */ /* 0x000ea2000c1e9900 */
[----:B-----5:R-:W-:Y:S01]  /*14f0*/  @P3 FADD R33, R33, R17 ;  /* 0x0000001121213221 */ /* 0x020fe20000000000 */
[----:B0-----:R-:W-:-:S05]  /*1500*/  @P4 IMAD.WIDE R4, R15, 0x4, R4 ;  /* 0x000000040f044825 */ /* 0x001fca00078e0204 */
[----:B------:R-:W3:Y:S01]  /*1510*/  @P4 LDG.E.CONSTANT R15, desc[UR4][R4.64+0x8] ;  /* 0x00000804040f4981 */ /* 0x000ee2000c1e9900 */
[----:B------:R-:W-:-:S03]  /*1520*/  @P2 FADD R27, R27, R12 ;  /* 0x0000000c1b1b2221 */ /* 0x000fc60000000000 */
[----:B------:R-:W5:Y:S04]  /*1530*/  @P4 LDG.E.CONSTANT R12, desc[UR4][R4.64+0x4] ;  /* 0x00000404040c4981 */ /* 0x000f68000c1e9900 */
[----:B------:R-:W5:Y:S01]  /*1540*/  @P4 LDG.E.CONSTANT R17, desc[UR4][R4.64] ;  /* 0x0000000404114981 */ /* 0x000f62000c1e9900 */
[----:B----4-:R-:W-:Y:S01]  /*1550*/  @P2 FADD R28, R28, R13 ;  /* 0x0000000d1c1c2221 */ /* 0x010fe20000000000 */
[----:B------:R-:W-:Y:S02]  /*1560*/  ISETP.NE.AND P3, PT, R3, -0x1, PT ;  /* 0xffffffff0300780c */ /* 0x000fe40003f65270 */
[----:B------:R-:W4:Y:S01]  /*1570*/  @P4 LDG.E.CONSTANT R13, desc[UR4][R4.64+0xc] ;  /* 0x00000c04040d4981 */ /* 0x000f22000c1e9900 */
[----:B------:R-:W-:-:S03]  /*1580*/  @P2 FADD R29, R29, R6 ;  /* 0x000000061d1d2221 */ /* 0x000fc60000000000 */
[----:B------:R-:W4:Y:S01]  /*1590*/  @P4 LDG.E.CONSTANT R9, desc[UR4][R4.64+0x10] ;  /* 0x0000100404094981 */ /* 0x000f22000c1e9900 */
[----:B------:R-:W-:Y:S01]  /*15a0*/  @P2 FADD R30, R30, R7 ;  /* 0x000000071e1e2221 */ /* 0x000fe20000000000 */
[----:B------:R-:W-:Y:S02]  /*15b0*/  @P2 FADD R32, R32, R11 ;  /* 0x0000000b20202221 */ /* 0x000fe40000000000 */
[----:B------:R-:W4:Y:S03]  /*15c0*/  @P4 LDG.E.CONSTANT R11, desc[UR4][R4.64+0x18] ;  /* 0x00001804040b4981 */ /* 0x000f26000c1e9900 */
[----:B------:R-:W0:Y:S01]  /*15d0*/  @P3 LDC R6, c[0x0][0x3ac] ;  /* 0x0000eb00ff063b82 */ /* 0x000e220000000800 */
[----:B------:R-:W-:Y:S01]  /*15e0*/  @P2 FADD R31, R31, R10 ;  /* 0x0000000a1f1f2221 */ /* 0x000fe20000000000 */
[----:B------:R-:W4:Y:S04]  /*15f0*/  @P4 LDG.E.CONSTANT R8, desc[UR4][R4.64+0x14] ;  /* 0x0000140404084981 */ /* 0x000f28000c1e9900 */
[----:B------:R1:W4:Y:S01]  /*1600*/  @P4 LDG.E.CONSTANT R10, desc[UR4][R4.64+0x1c] ;  /* 0x00001c04040a4981 */ /* 0x000322000c1e9900 */
[----:B0-----:R-:W-:-:S02]  /*1610*/  @P3 IMAD R3, R3, R6, R35 ;  /* 0x0000000603033224 */ /* 0x001fc400078e0223 */
[----:B------:R-:W0:Y:S02]  /*1620*/  @P3 LDC.64 R6, c[0x0][0x388] ;  /* 0x0000e200ff063b82 */ /* 0x000e240000000a00 */
[----:B0-----:R-:W-:-:S05]  /*1630*/  @P3 IMAD.WIDE R6, R3, 0x4, R6 ;  /* 0x0000000403063825 */ /* 0x001fca00078e0206 */
[----:B------:R-:W4:Y:S01]  /*1640*/  @P3 LDG.E.CONSTANT R3, desc[UR4][R6.64] ;  /* 0x0000000406033981 */ /* 0x000f22000c1e9900 */
[----:B------:R-:W-:Y:S01]  /*1650*/  @P2 FADD R26, R26, R19 ;  /* 0x000000131a1a2221 */ /* 0x000fe20000000000 */
[----:B--2---:R-:W-:Y:S02]  /*1660*/  @P2 FADD R33, R33, R14 ;  /* 0x0000000e21212221 */ /* 0x004fe40000000000 */
[----:B------:R-:W2:Y:S01]  /*1670*/  @P3 LDG.E.CONSTANT R14, desc[UR4][R6.64+0x4] ;  /* 0x00000404060e3981 */ /* 0x000ea2000c1e9900 */
[----:B---3--:R-:W-:-:S03]  /*1680*/  @P4 FADD R28, R28, R15 ;  /* 0x0000000f1c1c4221 */ /* 0x008fc60000000000 */
[----:B------:R-:W3:Y:S01]  /*1690*/  @P3 LDG.E.CONSTANT R15, desc[UR4][R6.64+0x10] ;  /* 0x00001004060f3981 */ /* 0x000ee2000c1e9900 */
[----:B-----5:R-:W-:-:S03]  /*16a0*/  @P4 FADD R27, R27, R12 ;  /* 0x0000000c1b1b4221 */ /* 0x020fc60000000000 */
[----:B------:R-:W5:Y:S01]  /*16b0*/  @P3 LDG.E.CONSTANT R12, desc[UR4][R6.64+0xc] ;  /* 0x00000c04060c3981 */ /* 0x000f62000c1e9900 */
[----:B------:R-:W-:-:S03]  /*16c0*/  @P4 FADD R26, R26, R17 ;  /* 0x000000111a1a4221 */ /* 0x000fc60000000000 */
[----:B------:R-:W5:Y:S01]  /*16d0*/  @P3 LDG.E.CONSTANT R17, desc[UR4][R6.64+0x8] ;  /* 0x0000080406113981 */ /* 0x000f62000c1e9900 */
[----:B----4-:R-:W-:-:S03]  /*16e0*/  @P4 FADD R29, R29, R13 ;  /* 0x0000000d1d1d4221 */ /* 0x010fc60000000000 */
[----:B------:R-:W4:Y:S01]  /*16f0*/  @P3 LDG.E.CONSTANT R13, desc[UR4][R6.64+0x14] ;  /* 0x00001404060d3981 */ /* 0x000f22000c1e9900 */
[----:B------:R-:W-:Y:S01]  /*1700*/  ISETP.NE.AND P2, PT, R2, -0x1, PT ;  /* 0xffffffff0200780c */ /* 0x000fe20003f45270 */
[----:B------:R-:W-:-:S12]  /*1710*/  @P4 FADD R30, R30, R9 ;  /* 0x000000091e1e4221 */ /* 0x000fd80000000000 */
[----:B------:R-:W0:Y:S01]  /*1720*/  @P2 LDC R9, c[0x0][0x3ac] ;  /* 0x0000eb00ff092b82 */ /* 0x000e220000000800 */
[----:B------:R-:W-:Y:S01]  /*1730*/  ISETP.NE.AND P1, PT, R0, -0x1, PT ;  /* 0xffffffff0000780c */ /* 0x000fe20003f25270 */
[----:B------:R-:W-:-:S06]  /*1740*/  @P4 FADD R32, R32, R11 ;  /* 0x0000000b20204221 */ /* 0x000fcc0000000000 */
[----:B-1----:R-:W1:Y:S01]  /*1750*/  @P2 LDC.64 R4, c[0x0][0x388] ;  /* 0x0000e200ff042b82 */ /* 0x002e620000000a00 */
[----:B0-----:R-:W-:Y:S02]  /*1760*/  @P2 IMAD R11, R2, R9, R35 ;  /* 0x00000009020b2224 */ /* 0x001fe400078e0223 */
[----:B------:R-:W4:Y:S05]  /*1770*/  @P3 LDG.E.CONSTANT R9, desc[UR4][R6.64+0x18] ;  /* 0x0000180406093981 */ /* 0x000f2a000c1e9900 */
[----:B------:R-:W0:Y:S01]  /*1780*/  @P1 LDC R2, c[0x0][0x3ac] ;  /* 0x0000eb00ff021b82 */ /* 0x000e220000000800 */
[----:B-1----:R-:W-:-:S04]  /*1790*/  @P2 IMAD.WIDE R4, R11, 0x4, R4 ;  /* 0x000000040b042825 */ /* 0x002fc800078e0204 */
[----:B------:R-:W-:Y:S01]  /*17a0*/  @P4 FADD R31, R31, R8 ;  /* 0x000000081f1f4221 */ /* 0x000fe20000000000 */
[----:B------:R-:W-:Y:S01]  /*17b0*/  @P4 FADD R33, R33, R10 ;  /* 0x0000000a21214221 */ /* 0x000fe20000000000 */
[----:B------:R-:W4:Y:S04]  /*17c0*/  @P3 LDG.E.CONSTANT R8, desc[UR4][R6.64+0x1c] ;  /* 0x00001c0406083981 */ /* 0x000f28000c1e9900 */
[----:B------:R-:W4:Y:S04]  /*17d0*/  @P2 LDG.E.CONSTANT R11, desc[UR4][R4.64] ;  /* 0x00000004040b2981 */ /* 0x000f28000c1e9900 */
[----:B------:R-:W4:Y:S04]  /*17e0*/  @P2 LDG.E.CONSTANT R10, desc[UR4][R4.64+0xc] ;  /* 0x00000c04040a2981 */ /* 0x000f28000c1e9900 */
[----:B------:R-:W4:Y:S01]  /*17f0*/  @P2 LDG.E.CONSTANT R6, desc[UR4][R4.64+0x14] ;  /* 0x0000140404062981 */ /* 0x000f22000c1e9900 */
[----:B------:R-:W-:Y:S01]  /*1800*/  @P3 FADD R26, R26, R3 ;  /* 0x000000031a1a3221 */ /* 0x000fe20000000000 */
[----:B0-----:R-:W-:-:S02]  /*1810*/  @P1 IMAD R19, R0, R2, R35 ;  /* 0x0000000200131224 */ /* 0x001fc400078e0223 */
[----:B------:R-:W4:Y:S01]  /*1820*/  @P2 LDG.E.CONSTANT R7, desc[UR4][R4.64+0x18] ;  /* 0x0000180404072981 */ /* 0x000f22000c1e9900 */
[----:B------:R-:W0:Y:S01]  /*1830*/  @P1 LDC.64 R2, c[0x0][0x388] ;  /* 0x0000e200ff021b82 */ /* 0x000e220000000a00 */
[----:B--2---:R-:W-:Y:S02]  /*1840*/  @P3 FADD R27, R27, R14 ;  /* 0x0000000e1b1b3221 */ /* 0x004fe40000000000 */
[----:B------:R-:W2:Y:S01]  /*1850*/  @P2 LDG.E.CONSTANT R14, desc[UR4][R4.64+0x1c] ;  /* 0x00001c04040e2981 */ /* 0x000ea2000c1e9900 */
[----:B0-----:R-:W-:-:S05]  /*1860*/  @P1 IMAD.WIDE R2, R19, 0x4, R2 ;  /* 0x0000000413021825 */ /* 0x001fca00078e0202 */
[----:B------:R-:W2:Y:S01]  /*1870*/  @P1 LDG.E.CONSTANT R0, desc[UR4][R2.64+0x4] ;  /* 0x0000040402001981 */ /* 0x000ea2000c1e9900 */
[----:B---3--:R-:W-:-:S03]  /*1880*/  @P3 FADD R30, R30, R15 ;  /* 0x0000000f1e1e3221 */ /* 0x008fc60000000000 */
[----:B------:R-:W3:Y:S01]  /*1890*/  @P2 LDG.E.CONSTANT R15, desc[UR4][R4.64+0x10] ;  /* 0x00001004040f2981 */ /* 0x000ee2000c1e9900 */
[----:B-----5:R-:W-:-:S03]  /*18a0*/  @P3 FADD R29, R29, R12 ;  /* 0x0000000c1d1d3221 */ /* 0x020fc60000000000 */
[----:B------:R-:W5:Y:S01]  /*18b0*/  @P2 LDG.E.CONSTANT R12, desc[UR4][R4.64+0x4] ;  /* 0x00000404040c2981 */ /* 0x000f62000c1e9900 */
[----:B------:R-:W-:-:S03]  /*18c0*/  @P3 FADD R28, R28, R17 ;  /* 0x000000111c1c3221 */ /* 0x000fc60000000000 */
[----:B------:R0:W5:Y:S01]  /*18d0*/  @P2 LDG.E.CONSTANT R17, desc[UR4][R4.64+0x8] ;  /* 0x0000080404112981 */ /* 0x000162000c1e9900 */
[----:B----4-:R-:W-:-:S03]  /*18e0*/  @P3 FADD R31, R31, R13 ;  /* 0x0000000d1f1f3221 */ /* 0x010fc60000000000 */
[----:B------:R-:W4:Y:S01]  /*18f0*/  @P1 LDG.E.CONSTANT R13, desc[UR4][R2.64] ;  /* 0x00000004020d1981 */ /* 0x000f22000c1e9900 */
[----:B------:R-:W-:-:S13]  /*1900*/  ISETP.NE.AND P4, PT, R37, -0x1, PT ;  /* 0xffffffff2500780c */ /* 0x000fda0003f85270 */
[----:B0-----:R-:W0:Y:S01]  /*1910*/  @P4 LDC.64 R4, c[0x0][0x388] ;  /* 0x0000e200ff044b82 */ /* 0x001e220000000a00 */
[----:B------:R-:W-:-:S07]  /*1920*/  @P3 FADD R32, R32, R9 ;  /* 0x0000000920203221 */ /* 0x000fce0000000000 */
[----:B------:R-:W1:Y:S01]  /*1930*/  @P4 LDC R9, c[0x0][0x3ac] ;  /* 0x0000eb00ff094b82 */ /* 0x000e620000000800 */
[----:B------:R-:W-:Y:S02]  /*1940*/  @P3 FADD R33, R33, R8 ;  /* 0x0000000821213221 */ /* 0x000fe40000000000 */
[----:B------:R-:W4:Y:S01]  /*1950*/  @P1 LDG.E.CONSTANT R8, desc[UR4][R2.64+0xc] ;  /* 0x00000c0402081981 */ /* 0x000f22000c1e9900 */
[----:B------:R-:W-:-:S03]  /*1960*/  @P2 FADD R26, R26, R11 ;  /* 0x0000000b1a1a2221 */ /* 0x000fc60000000000 */
[----:B------:R-:W4:Y:S01]  /*1970*/  @P1 LDG.E.CONSTANT R11, desc[UR4][R2.64+0x10] ;  /* 0x00001004020b1981 */ /* 0x000f22000c1e9900 */
[----:B------:R-:W-:-:S03]  /*1980*/  @P2 FADD R29, R29, R10 ;  /* 0x0000000a1d1d2221 */ /* 0x000fc60000000000 */
[----:B------:R-:W4:Y:S01]  /*1990*/  @P1 LDG.E.CONSTANT R10, desc[UR4][R2.64+0x14] ;  /* 0x00001404020a1981 */ /* 0x000f22000c1e9900 */
[----:B-1----:R-:W-:-:S03]  /*19a0*/  @P4 IMAD R37, R37, R9, R35 ;  /* 0x0000000925254224 */ /* 0x002fc600078e0223 */
[----:B------:R-:W4:Y:S01]  /*19b0*/  @P1 LDG.E.CONSTANT R9, desc[UR4][R2.64+0x8] ;  /* 0x0000080402091981 */ /* 0x000f22000c1e9900 */
[----:B0-----:R-:W-:-:S04]  /*19c0*/  @P4 IMAD.WIDE R4, R37, 0x4, R4 ;  /* 0x0000000425044825 */ /* 0x001fc800078e0204 */
[----:B------:R-:W-:Y:S01]  /*19d0*/  @P2 FADD R31, R31, R6 ;  /* 0x000000061f1f2221 */ /* 0x000fe20000000000 */
[----:B------:R-:W-:Y:S01]  /*19e0*/  @P2 FADD R32, R32, R7 ;  /* 0x0000000720202221 */ /* 0x000fe20000000000 */
[----:B------:R-:W4:Y:S04]  /*19f0*/  @P1 LDG.E.CONSTANT R6, desc[UR4][R2.64+0x1c] ;  /* 0x00001c0402061981 */ /* 0x000f28000c1e9900 */
[----:B------:R-:W4:Y:S01]  /*1a00*/  @P4 LDG.E.CONSTANT R7, desc[UR4][R4.64] ;  /* 0x0000000404074981 */ /* 0x000f22000c1e9900 */
[----:B--2---:R-:W-:-:S03]  /*1a10*/  @P2 FADD R33, R33, R14 ;  /* 0x0000000e21212221 */ /* 0x004fc60000000000 */
[----:B------:R-:W2:Y:S04]  /*1a20*/  @P4 LDG.E.CONSTANT R14, desc[UR4][R4.64+0xc] ;  /* 0x00000c04040e4981 */ /* 0x000ea8000c1e9900 */
[----:B------:R-:W2:Y:S04]  /*1a30*/  @P4 LDG.E.CONSTANT R19, desc[UR4][R4.64+0x10] ;  /* 0x0000100404134981 */ /* 0x000ea8000c1e9900 */
[----:B------:R-:W2:Y:S01]  /*1a40*/  @P4 LDG.E.CONSTANT R37, desc[UR4][R4.64+0x1c] ;  /* 0x00001c0404254981 */ /* 0x000ea2000c1e9900 */
[----:B---3--:R-:W-:-:S03]  /*1a50*/  @P2 FADD R30, R30, R15 ;  /* 0x0000000f1e1e2221 */ /* 0x008fc60000000000 */
[----:B------:R0:W3:Y:S01]  /*1a60*/  @P1 LDG.E.CONSTANT R15, desc[UR4][R2.64+0x18] ;  /* 0x00001804020f1981 */ /* 0x0000e2000c1e9900 */
[----:B-----5:R-:W-:-:S03]  /*1a70*/  @P2 FADD R27, R27, R12 ;  /* 0x0000000c1b1b2221 */ /* 0x020fc60000000000 */
[----:B------:R-:W5:Y:S01]  /*1a80*/  @P4 LDG.E.CONSTANT R12, desc[UR4][R4.64+0x4] ;  /* 0x00000404040c4981 */ /* 0x000f62000c1e9900 */
[----:B------:R-:W-:-:S03]  /*1a90*/  @P1 FADD R27, R27, R0 ;  /* 0x000000001b1b1221 */ /* 0x000fc60000000000 */
[----:B------:R-:W5:Y:S01]  /*1aa0*/  @P4 LDG.E.CONSTANT R0, desc[UR4][R4.64+0x14] ;  /* 0x0000140404004981 */ /* 0x000f62000c1e9900 */
[----:B------:R-:W-:-:S03]  /*1ab0*/  @P2 FADD R28, R28, R17 ;  /* 0x000000111c1c2221 */ /* 0x000fc60000000000 */
[----:B------:R-:W5:Y:S01]  /*1ac0*/  @P4 LDG.E.CONSTANT R17, desc[UR4][R4.64+0x8] ;  /* 0x0000080404114981 */ /* 0x000f62000c1e9900 */
[----:B----4-:R-:W-:-:S03]  /*1ad0*/  @P1 FADD R26, R26, R13 ;  /* 0x0000000d1a1a1221 */ /* 0x010fc60000000000 */
[----:B------:R1:W4:Y:S01]  /*1ae0*/  @P4 LDG.E.CONSTANT R13, desc[UR4][R4.64+0x18] ;  /* 0x00001804040d4981 */ /* 0x000322000c1e9900 */
[----:B------:R-:W-:Y:S02]  /*1af0*/  ISETP.NE.AND P2, PT, R18, -0x1, PT ;  /* 0xffffffff1200780c */ /* 0x000fe40003f45270 */
[----:B------:R-:W-:-:S13]  /*1b00*/  ISETP.NE.AND P3, PT, R16, -0x1, PT ;  /* 0xffffffff1000780c */ /* 0x000fda0003f65270 */
[----:B0-----:R-:W0:Y:S01]  /*1b10*/  @P3 LDC.64 R2, c[0x0][0x388] ;  /* 0x0000e200ff023b82 */ /* 0x001e220000000a00 */
[----:B------:R-:W-:Y:S01]  /*1b20*/  @P1 FADD R29, R29, R8 ;  /* 0x000000081d1d1221 */ /* 0x000fe20000000000 */
[----:B------:R-:W-:-:S06]  /*1b30*/  @P1 FADD R30, R30, R11 ;  /* 0x0000000b1e1e1221 */ /* 0x000fcc0000000000 */
[----:B------:R-:W1:Y:S01]  /*1b40*/  @P2 LDC R11, c[0x0][0x3ac] ;  /* 0x0000eb00ff0b2b82 */ /* 0x000e620000000800 */
[----:B------:R-:W-:-:S07]  /*1b50*/  @P1 FADD R31, R31, R10 ;  /* 0x0000000a1f1f1221 */ /* 0x000fce0000000000 */
[----:B------:R-:W0:Y:S01]  /*1b60*/  @P3 LDC R10, c[0x0][0x3ac] ;  /* 0x0000eb00ff0a3b82 */ /* 0x000e220000000800 */
[----:B------:R-:W-:-:S07]  /*1b70*/  @P1 FADD R28, R28, R9 ;  /* 0x000000091c1c1221 */ /* 0x000fce0000000000 */
[----:B------:R-:W0:Y:S01]  /*1b80*/  @P2 LDC.64 R8, c[0x0][0x388] ;  /* 0x0000e200ff082b82 */ /* 0x000e220000000a00 */
[----:B-1----:R-:W-:Y:S02]  /*1b90*/  @P2 IMAD R5, R18, R11, R35 ;  /* 0x0000000b12052224 */ /* 0x002fe400078e0223 */
[----:B------:R-:W-:Y:S01]  /*1ba0*/  @P1 FADD R33, R33, R6 ;  /* 0x0000000621211221 */ /* 0x000fe20000000000 */
[----:B------:R-:W-:Y:S01]  /*1bb0*/  @P4 FADD R26, R26, R7 ;  /* 0x000000071a1a4221 */ /* 0x000fe20000000000 */
[----:B--2---:R-:W-:Y:S01]  /*1bc0*/  @P4 FADD R29, R29, R14 ;  /* 0x0000000e1d1d4221 */ /* 0x004fe20000000000 */
[----:B------:R-:W-:Y:S01]  /*1bd0*/  @P4 FADD R30, R30, R19 ;  /* 0x000000131e1e4221 */ /* 0x000fe20000000000 */
[----:B0-----:R-:W-:-:S04]  /*1be0*/  @P2 IMAD.WIDE R8, R5, 0x4, R8 ;  /* 0x0000000405082825 */ /* 0x001fc800078e0208 */
[----:B------:R-:W-:Y:S01]  /*1bf0*/  @P3 IMAD R5, R16, R10, R35 ;  /* 0x0000000a10053224 */ /* 0x000fe200078e0223 */
[----:B------:R-:W2:Y:S01]  /*1c00*/  @P2 LDG.E.CONSTANT R7, desc[UR4][R8.64+0x8] ;  /* 0x0000080408072981 */ /* 0x000ea2000c1e9900 */
[----:B---3--:R-:W-:Y:S02]  /*1c10*/  @P1 FADD R32, R32, R15 ;  /* 0x0000000f20201221 */ /* 0x008fe40000000000 */
[----:B------:R-:W-:Y:S01]  /*1c20*/  @P3 IMAD.WIDE R2, R5, 0x4, R2 ;  /* 0x0000000405023825 */ /* 0x000fe200078e0202 */
[----:B------:R-:W3:Y:S03]  /*1c30*/  @P2 LDG.E.CONSTANT R4, desc[UR4][R8.64+0xc] ;  /* 0x00000c0408042981 */ /* 0x000ee6000c1e9900 */
[----:B-----5:R-:W-:Y:S01]  /*1c40*/  @P4 FADD R27, R27, R12 ;  /* 0x0000000c1b1b4221 */ /* 0x020fe20000000000 */
[----:B------:R-:W5:Y:S01]  /*1c50*/  @P2 LDG.E.CONSTANT R5, desc[UR4][R8.64] ;  /* 0x0000000408052981 */ /* 0x000f62000c1e9900 */
[----:B------:R-:W-:-:S03]  /*1c60*/  @P4 FADD R31, R31, R0 ;  /* 0x000000001f1f4221 */ /* 0x000fc60000000000 */
[----:B------:R-:W5:Y:S01]  /*1c70*/  @P2 LDG.E.CONSTANT R0, desc[UR4][R8.64+0x4] ;  /* 0x0000040408002981 */ /* 0x000f62000c1e9900 */
[----:B------:R-:W-:-:S03]  /*1c80*/  @P4 FADD R28, R28, R17 ;  /* 0x000000111c1c4221 */ /* 0x000fc60000000000 */
[----:B------:R-:W5:Y:S01]  /*1c90*/  @P2 LDG.E.CONSTANT R11, desc[UR4][R8.64+0x10] ;  /* 0x00001004080b2981 */ /* 0x000f62000c1e9900 */
[----:B------:R-:W-:-:S03]  /*1ca0*/  @P4 FADD R33, R33, R37 ;  /* 0x0000002521214221 */ /* 0x000fc60000000000 */
[----:B------:R-:W5:Y:S04]  /*1cb0*/  @P2 LDG.E.CONSTANT R6, desc[UR4][R8.64+0x14] ;  /* 0x0000140408062981 */ /* 0x000f68000c1e9900 */
        /* <DEDUP_REMOVED lines=8> */
[----:B------:R-:W5:Y:S01]  /*1d40*/  @P3 LDG.E.CONSTANT R18, desc[UR4][R2.64+0x1c] ;  /* 0x00001c0402123981 */ /* 0x000f62000c1e9900 */
[----:B----4-:R-:W-:-:S03]  /*1d50*/  @P4 FADD R32, R32, R13 ;  /* 0x0000000d20204221 */ /* 0x010fc60000000000 */
[----:B------:R-:W4:Y:S01]  /*1d60*/  @P2 LDG.E.CONSTANT R13, desc[UR4][R8.64+0x18] ;  /* 0x00001804080d2981 */ /* 0x000f22000c1e9900 */
[----:B------:R-:W-:Y:S02]  /*1d70*/  IADD3 R23, PT, PT, R23, 0x4, RZ ;  /* 0x0000000417177810 */ /* 0x000fe40007ffe0ff */
[----:B------:R-:W-:Y:S01]  /*1d80*/  IADD3 R20, PT, PT, R20, 0x10, RZ ;  /* 0x0000001014147810 */ /* 0x000fe20007ffe0ff */
[----:B--2---:R-:W-:Y:S01]  /*1d90*/  @P2 FADD R28, R28, R7 ;  /* 0x000000071c1c2221 */ /* 0x004fe20000000000 */
[----:B---3--:R-:W-:Y:S01]  /*1da0*/  @P2 FADD R29, R29, R4 ;  /* 0x000000041d1d2221 */ /* 0x008fe20000000000 */
[----:B-----5:R-:W-:Y:S01]  /*1db0*/  @P2 FADD R26, R26, R5 ;  /* 0x000000051a1a2221 */ /* 0x020fe20000000000 */
[----:B------:R-:W-:Y:S01]  /*1dc0*/  @P2 FADD R27, R27, R0 ;  /* 0x000000001b1b2221 */ /* 0x000fe20000000000 */
        /* <DEDUP_REMOVED lines=10> */
[----:B----4-:R-:W-:-:S04]  /*1e70*/  @P2 FADD R32, R32, R13 ;  /* 0x0000000d20202221 */ /* 0x010fc80000000000 */
[----:B------:R-:W-:Y:S01]  /*1e80*/  @P3 FADD R32, R32, R37 ;  /* 0x0000002520203221 */ /* 0x000fe20000000000 */
[----:B------:R-:W-:Y:S06]  /*1e90*/  @!P0 BRA `(.L_x_5) ;  /* 0xffffffe400f48947 */ /* 0x000fec000383ffff */
.L_x_1:
[----:B------:R-:W-:Y:S05]  /*1ea0*/  BSYNC B0 ;  /* 0x0000000000007941 */ /* 0x000fea0003800000 */
.L_x_0:
[----:B------:R-:W0:Y:S01]  /*1eb0*/  S2R R5, SR_LANEID ;  /* 0x0000000000057919 */ /* 0x000e220000000000 */
[----:B------:R-:W1:Y:S01]  /*1ec0*/  LDC.64 R2, c[0x0][0x390] ;  /* 0x0000e400ff027b82 */ /* 0x000e620000000a00 */
[----:B------:R-:W2:Y:S01]  /*1ed0*/  LDCU UR8, c[0x0][0x3ac] ;  /* 0x00007580ff0877ac */ /* 0x000ea20008000800 */
[----:B------:R-:W-:Y:S02]  /*1ee0*/  FSETP.NEU.AND P5, PT, R26, RZ, PT ;  /* 0x000000ff1a00720b */ /* 0x000fe40003fad000 */
[----:B------:R-:W-:Y:S02]  /*1ef0*/  FSETP.NEU.AND P6, PT, R27, RZ, PT ;  /* 0x000000ff1b00720b */ /* 0x000fe40003fcd000 */
[----:B------:R-:W-:Y:S02]  /*1f00*/  FSETP.NEU.AND P4, PT, R28, RZ, PT ;  /* 0x000000ff1c00720b */ /* 0x000fe40003f8d000 */
[----:B------:R-:W-:Y:S02]  /*1f10*/  FSETP.NEU.AND P3, PT, R29, RZ, PT ;  /* 0x000000ff1d00720b */ /* 0x000fe40003f6d000 */
[----:B------:R-:W-:-:S02]  /*1f20*/  FSETP.NEU.AND P2, PT, R30, RZ, PT ;  /* 0x000000ff1e00720b */ /* 0x000fc40003f4d000 */
[----:B------:R-:W-:Y:S02]  /*1f30*/  FSETP.NEU.AND P1, PT, R31, RZ, PT ;  /* 0x000000ff1f00720b */ /* 0x000fe40003f2d000 */
[----:B------:R-:W-:Y:S02]  /*1f40*/  FSETP.NEU.AND P0, PT, R32, RZ, PT ;  /* 0x000000ff2000720b */ /* 0x000fe40003f0d000 */
[----:B0-----:R-:W-:-:S04]  /*1f50*/  LOP3.LUT R5, R5, 0x3, RZ, 0xc0, !PT ;  /* 0x0000000305057812 */ /* 0x001fc800078ec0ff */
[----:B------:R-:W-:-:S05]  /*1f60*/  LEA R36, R36, R5, 0x2 ;  /* 0x0000000524247211 */ /* 0x000fca00078e10ff */
[----:B--2---:R-:W-:-:S04]  /*1f70*/  IMAD R35, R36, UR8, R35 ;  /* 0x0000000824237c24 */ /* 0x004fc8000f8e0223 */
[----:B-1----:R-:W-:-:S05]  /*1f80*/  IMAD.WIDE R2, R35, 0x4, R2 ;  /* 0x0000000423027825 */ /* 0x002fca00078e0202 */
[----:B------:R0:W-:Y:S01]  /*1f90*/  @P5 STG.E desc[UR4][R2.64], R26 ;  /* 0x0000001a02005986 */ /* 0x0001e2000c101904 */
[----:B------:R-:W-:-:S03]  /*1fa0*/  FSETP.NEU.AND P5, PT, R33, RZ, PT ;  /* 0x000000ff2100720b */ /* 0x000fc60003fad000 */
[----:B------:R0:W-:Y:S04]  /*1fb0*/  @P6 STG.E desc[UR4][R2.64+0x4], R27 ;  /* 0x0000041b02006986 */ /* 0x0001e8000c101904 */
[----:B------:R0:W-:Y:S04]  /*1fc0*/  @P4 STG.E desc[UR4][R2.64+0x8], R28 ;  /* 0x0000081c02004986 */ /* 0x0001e8000c101904 */
[----:B------:R0:W-:Y:S04]  /*1fd0*/  @P3 STG.E desc[UR4][R2.64+0xc], R29 ;  /* 0x00000c1d02003986 */ /* 0x0001e8000c101904 */
[----:B------:R0:W-:Y:S04]  /*1fe0*/  @P2 STG.E desc[UR4][R2.64+0x10], R30 ;  /* 0x0000101e02002986 */ /* 0x0001e8000c101904 */
[----:B------:R0:W-:Y:S04]  /*1ff0*/  @P1 STG.E desc[UR4][R2.64+0x14], R31 ;  /* 0x0000141f02001986 */ /* 0x0001e8000c101904 */
[----:B------:R0:W-:Y:S01]  /*2000*/  @P0 STG.E desc[UR4][R2.64+0x18], R32 ;  /* 0x0000182002000986 */ /* 0x0001e2000c101904 */
[----:B------:R-:W-:Y:S05]  /*2010*/  @!P5 EXIT ;  /* 0x000000000000d94d */ /* 0x000fea0003800000 */
[----:B------:R-:W-:Y:S01]  /*2020*/  STG.E desc[UR4][R2.64+0x1c], R33 ;  /* 0x00001c2102007986 */ /* 0x000fe2000c101904 */
[----:B------:R-:W-:Y:S05]  /*2030*/  EXIT ;  /* 0x000000000000794d */ /* 0x000fea0003800000 */
.L_x_4:
[----:B------:R-:W-:Y:S01]  /*2040*/  HFMA2 R15, -RZ, RZ, 0, 1.847743988037109375e-06 ;  /* 0x0000001fff0f7431 */ /* 0x000fe200000001ff */
[----:B------:R-:W-:Y:S01]  /*2050*/  BSSY B1, `(.L_x_6) ;  /* 0x0000008000017945 */ /* 0x000fe20003800000 */
[C---:B------:R-:W-:Y:S02]  /*2060*/  IADD3 R37, PT, PT, R24.reuse, 0x4, RZ ;  /* 0x0000000418257810 */ /* 0x040fe40007ffe0ff */
[----:B------:R-:W-:Y:S02]  /*2070*/  IADD3 R18, PT, PT, R24, 0x8, RZ ;  /* 0x0000000818127810 */ /* 0x000fe40007ffe0ff */
[----:B------:R-:W-:Y:S02]  /*2080*/  MOV R16, R24 ;  /* 0x0000001800107202 */ /* 0x000fe40000000f00 */
[----:B------:R-:W-:-:S07]  /*2090*/  MOV R14, 0xffffffff ;  /* 0xffffffff000e7802 */ /* 0x000fce0000000f00 */
[----:B------:R-:W-:Y:S05]  /*20a0*/  WARPSYNC.COLLECTIVE R14, `(.L_x_7) ;  /* 0x000000000e087348 */ /* 0x000fea0003c00000 */
[----:B------:R0:W1:Y:S02]  /*20b0*/  SHFL.IDX P1, R16, R17, R16, R15 ;  /* 0x0000001011107389 */ /* 0x000064000002000f */
[----:B01----:R-:W-:Y:S05]  /*20c0*/  ENDCOLLECTIVE ;  /* 0x000000000000791b */ /* 0x003fea0003800000 */
.L_x_7:
[----:B------:R-:W-:Y:S05]  /*20d0*/  BSYNC B1 ;  /* 0x0000000000017941 */ /* 0x000fea0003800000 */
.L_x_6:
[----:B------:R-:W-:Y:S01]  /*20e0*/  MOV R13, R16 ;  /* 0x00000010000d7202 */ /* 0x000fe20000000f00 */
[----:B------:R-:W-:Y:S01]  /*20f0*/  HFMA2 R15, -RZ, RZ, 0, 1.847743988037109375e-06 ;  /* 0x0000001fff0f7431 */ /* 0x000fe200000001ff */
[----:B------:R-:W-:Y:S02]  /*2100*/  MOV R16, R37 ;  /* 0x0000002500107202 */ /* 0x000fe40000000f00 */
[----:B------:R-:W-:-:S07]  /*2110*/  MOV R14, 0xffffffff ;  /* 0xffffffff000e7802 */ /* 0x000fce0000000f00 */
[----:B------:R-:W-:Y:S05]  /*2120*/  WARPSYNC.COLLECTIVE R14, `(.L_x_8) ;  /* 0x000000000e087348 */ /* 0x000fea0003c00000 */
[----:B------:R0:W1:Y:S02]  /*2130*/  SHFL.IDX P1, R16, R17, R16, R15 ;  /* 0x0000001011107389 */ /* 0x000064000002000f */
[----:B01----:R-:W-:Y:S05]  /*2140*/  ENDCOLLECTIVE ;  /* 0x000000000000791b */ /* 0x003fea0003800000 */
.L_x_8:
[----:B------:R-:W-:Y:S02]  /*2150*/  MOV R12, R16 ;  /* 0x00000010000c7202 */ /* 0x000fe40000000f00 */
[----:B------:R-:W-:-:S07]  /*2160*/  MOV R16, R18 ;  /* 0x0000001200107202 */ /* 0x000fce0000000f00 */
[----:B------:R-:W-:Y:S05]  /*2170*/  WARPSYNC.COLLECTIVE R14, `(.L_x_9) ;  /* 0x000000000e087348 */ /* 0x000fea0003c00000 */
[----:B------:R0:W1:Y:S02]  /*2180*/  SHFL.IDX P1, R16, R17, R16, R15 ;  /* 0x0000001011107389 */ /* 0x000064000002000f */
[----:B01----:R-:W-:Y:S05]  /*2190*/  ENDCOLLECTIVE ;  /* 0x000000000000791b */ /* 0x003fea0003800000 */
.L_x_9:
[----:B------:R-:W-:Y:S02]  /*21a0*/  MOV R11, R16 ;  /* 0x00000010000b7202 */ /* 0x000fe40000000f00 */
[----:B------:R-:W-:-:S07]  /*21b0*/  MOV R16, R22 ;  /* 0x0000001600107202 */ /* 0x000fce0000000f00 */
[----:B------:R-:W-:Y:S05]  /*21c0*/  WARPSYNC.COLLECTIVE R14, `(.L_x_10) ;  /* 0x000000000e087348 */ /* 0x000fea0003c00000 */
[----:B------:R0:W1:Y:S02]  /*21d0*/  SHFL.IDX P1, R16, R17, R16, R15 ;  /* 0x0000001011107389 */ /* 0x000064000002000f */
[----:B01----:R-:W-:Y:S05]  /*21e0*/  ENDCOLLECTIVE ;  /* 0x000000000000791b */ /* 0x003fea0003800000 */
.L_x_10:
[----:B------:R-:W-:Y:S02]  /*21f0*/  MOV R17, R3 ;  /* 0x0000000300117202 */ /* 0x000fe40000000f00 */
[----:B------:R-:W-:Y:S02]  /*2200*/  MOV R10, R16 ;  /* 0x00000010000a7202 */ /* 0x000fe40000000f00 */
[----:B------:R-:W-:-:S07]  /*2210*/  MOV R16, R24 ;  /* 0x0000001800107202 */ /* 0x000fce0000000f00 */
[----:B------:R-:W-:Y:S05]  /*2220*/  WARPSYNC.COLLECTIVE R14, `(.L_x_11) ;  /* 0x000000000e087348 */ /* 0x000fea0003c00000 */
[----:B------:R0:W1:Y:S02]  /*2230*/  SHFL.IDX P1, R16, R17, R16, R15 ;  /* 0x0000001011107389 */ /* 0x000064000002000f */
[----:B01----:R-:W-:Y:S05]  /*2240*/  ENDCOLLECTIVE ;  /* 0x000000000000791b */ /* 0x003fea0003800000 */
.L_x_11:
[----:B------:R-:W-:Y:S02]  /*2250*/  MOV R9, R16 ;  /* 0x0000001000097202 */ /* 0x000fe40000000f00 */
[----:B------:R-:W-:-:S07]  /*2260*/  MOV R16, R37 ;  /* 0x0000002500107202 */ /* 0x000fce0000000f00 */
[----:B------:R-:W-:Y:S05]  /*2270*/  WARPSYNC.COLLECTIVE R14, `(.L_x_12) ;  /* 0x000000000e087348 */ /* 0x000fea0003c00000 */
[----:B------:R0:W1:Y:S02]  /*2280*/  SHFL.IDX P1, R16, R17, R16, R15 ;  /* 0x0000001011107389 */ /* 0x000064000002000f */
[----:B01----:R-:W-:Y:S05]  /*2290*/  ENDCOLLECTIVE ;  /* 0x000000000000791b */ /* 0x003fea0003800000 */
.L_x_12:
[----:B------:R-:W-:Y:S02]  /*22a0*/  MOV R8, R16 ;  /* 0x0000001000087202 */ /* 0x000fe40000000f00 */
[----:B------:R-:W-:-:S07]  /*22b0*/  MOV R16, R18 ;  /* 0x0000001200107202 */ /* 0x000fce0000000f00 */
[----:B------:R-:W-:Y:S05]  /*22c0*/  WARPSYNC.COLLECTIVE R14, `(.L_x_13) ;  /* 0x000000000e087348 */ /* 0x000fea0003c00000 */
[----:B------:R0:W1:Y:S02]  /*22d0*/  SHFL.IDX P1, R16, R17, R16, R15 ;  /* 0x0000001011107389 */ /* 0x000064000002000f */
[----:B01----:R-:W-:Y:S05]  /*22e0*/  ENDCOLLECTIVE ;  /* 0x000000000000791b */ /* 0x003fea0003800000 */
.L_x_13:
[----:B------:R-:W-:Y:S02]  /*22f0*/  MOV R7, R16 ;  /* 0x0000001000077202 */ /* 0x000fe40000000f00 */
[----:B------:R-:W-:-:S07]  /*2300*/  MOV R16, R22 ;  /* 0x0000001600107202 */ /* 0x000fce0000000f00 */
[----:B------:R-:W-:Y:S05]  /*2310*/  WARPSYNC.COLLECTIVE R14, `(.L_x_14) ;  /* 0x000000000e087348 */ /* 0x000fea0003c00000 */
[----:B------:R0:W1:Y:S02]  /*2320*/  SHFL.IDX P1, R16, R17, R16, R15 ;  /* 0x0000001011107389 */ /* 0x000064000002000f */
[----:B01----:R-:W-:Y:S05]  /*2330*/  ENDCOLLECTIVE ;  /* 0x000000000000791b */ /* 0x003fea0003800000 */
.L_x_14:
[----:B------:R-:W-:Y:S02]  /*2340*/  MOV R17, R0 ;  /* 0x0000000000117202 */ /* 0x000fe40000000f00 */
[----:B------:R-:W-:Y:S02]  /*2350*/  MOV R6, R16 ;  /* 0x0000001000067202 */ /* 0x000fe40000000f00 */
[----:B------:R-:W-:-:S07]  /*2360*/  MOV R16, R24 ;  /* 0x0000001800107202 */ /* 0x000fce0000000f00 */
[----:B------:R-:W-:Y:S05]  /*2370*/  WARPSYNC.COLLECTIVE R14, `(.L_x_15) ;  /* 0x000000000e087348 */ /* 0x000fea0003c00000 */
[----:B------:R0:W1:Y:S02]  /*2380*/  SHFL.IDX P1, R16, R17, R16, R15 ;  /* 0x0000001011107389 */ /* 0x000064000002000f */
[----:B01----:R-:W-:Y:S05]  /*2390*/  ENDCOLLECTIVE ;  /* 0x000000000000791b */ /* 0x003fea0003800000 */
.L_x_15:
[----:B------:R-:W-:Y:S02]  /*23a0*/  MOV R5, R16 ;  /* 0x0000001000057202 */ /* 0x000fe40000000f00 */
[----:B------:R-:W-:-:S07]  /*23b0*/  MOV R16, R37 ;  /* 0x0000002500107202 */ /* 0x000fce0000000f00 */
[----:B------:R-:W-:Y:S05]  /*23c0*/  WARPSYNC.COLLECTIVE R14, `(.L_x_16) ;  /* 0x000000000e087348 */ /* 0x000fea0003c00000 */
[----:B------:R0:W1:Y:S02]  /*23d0*/  SHFL.IDX P1, R16, R17, R16, R15 ;  /* 0x0000001011107389 */ /* 0x000064000002000f */
[----:B01----:R-:W-:Y:S05]  /*23e0*/  ENDCOLLECTIVE ;  /* 0x000000000000791b */ /* 0x003fea0003800000 */
.L_x_16:
[----:B------:R-:W-:Y:S02]  /*23f0*/  MOV R4, R16 ;  /* 0x0000001000047202 */ /* 0x000fe40000000f00 */
[----:B------:R-:W-:-:S07]  /*2400*/  MOV R16, R18 ;  /* 0x0000001200107202 */ /* 0x000fce0000000f00 */
[----:B------:R-:W-:Y:S05]  /*2410*/  WARPSYNC.COLLECTIVE R14, `(.L_x_17) ;  /* 0x000000000e087348 */ /* 0x000fea0003c00000 */
[----:B------:R0:W1:Y:S02]  /*2420*/  SHFL.IDX P1, R16, R17, R16, R15 ;  /* 0x0000001011107389 */ /* 0x000064000002000f */
[----:B01----:R-:W-:Y:S05]  /*2430*/  ENDCOLLECTIVE ;  /* 0x000000000000791b */ /* 0x003fea0003800000 */
.L_x_17:
[----:B------:R-:W-:Y:S02]  /*2440*/  MOV R3, R16 ;  /* 0x0000001000037202 */ /* 0x000fe40000000f00 */
[----:B------:R-:W-:-:S07]  /*2450*/  MOV R16, R22 ;  /* 0x0000001600107202 */ /* 0x000fce0000000f00 */
[----:B------:R-:W-:Y:S05]  /*2460*/  WARPSYNC.COLLECTIVE R14, `(.L_x_18) ;  /* 0x000000000e087348 */ /* 0x000fea0003c00000 */
[----:B------:R0:W1:Y:S02]  /*2470*/  SHFL.IDX P1, R16, R17, R16, R15 ;  /* 0x0000001011107389 */ /* 0x000064000002000f */
[----:B01----:R-:W-:Y:S05]  /*2480*/  ENDCOLLECTIVE ;  /* 0x000000000000791b */ /* 0x003fea0003800000 */
.L_x_18:
[----:B------:R-:W-:Y:S02]  /*2490*/  MOV R17, R19 ;  /* 0x0000001300117202 */ /* 0x000fe40000000f00 */
[----:B------:R-:W-:Y:S02]  /*24a0*/  MOV R2, R16 ;  /* 0x0000001000027202 */ /* 0x000fe40000000f00 */
[----:B------:R-:W-:-:S07]  /*24b0*/  MOV R16, R24 ;  /* 0x0000001800107202 */ /* 0x000fce0000000f00 */
[----:B------:R-:W-:Y:S05]  /*24c0*/  WARPSYNC.COLLECTIVE R14, `(.L_x_19) ;  /* 0x000000000e087348 */ /* 0x000fea0003c00000 */
[----:B------:R0:W1:Y:S02]  /*24d0*/  SHFL.IDX P1, R16, R17, R16, R15 ;  /* 0x0000001011107389 */ /* 0x000064000002000f */
[----:B01----:R-:W-:Y:S05]  /*24e0*/  ENDCOLLECTIVE ;  /* 0x000000000000791b */ /* 0x003fea0003800000 */
.L_x_19:
[----:B------:R-:W-:Y:S02]  /*24f0*/  MOV R0, R16 ;  /* 0x0000001000007202 */ /* 0x000fe40000000f00 */
[----:B------:R-:W-:-:S07]  /*2500*/  MOV R16, R37 ;  /* 0x0000002500107202 */ /* 0x000fce0000000f00 */
[----:B------:R-:W-:Y:S05]  /*2510*/  WARPSYNC.COLLECTIVE R14, `(.L_x_20) ;  /* 0x000000000e087348 */ /* 0x000fea0003c00000 */
[----:B------:R0:W1:Y:S02]  /*2520*/  SHFL.IDX P1, R16, R17, R16, R15 ;  /* 0x0000001011107389 */ /* 0x000064000002000f */
[----:B01----:R-:W-:Y:S05]  /*2530*/  ENDCOLLECTIVE ;  /* 0x000000000000791b */ /* 0x003fea0003800000 */
.L_x_20:
[----:B------:R-:W-:Y:S02]  /*2540*/  MOV R37, R16 ;  /* 0x0000001000257202 */ /* 0x000fe40000000f00 */
[----:B------:R-:W-:-:S07]  /*2550*/  MOV R16, R18 ;  /* 0x0000001200107202 */ /* 0x000fce0000000f00 */
[----:B------:R-:W-:Y:S05]  /*2560*/  WARPSYNC.COLLECTIVE R14, `(.L_x_21) ;  /* 0x000000000e087348 */ /* 0x000fea0003c00000 */
[----:B------:R0:W1:Y:S02]  /*2570*/  SHFL.IDX P1, R16, R17, R16, R15 ;  /* 0x0000001011107389 */ /* 0x000064000002000f */
[----:B01----:R-:W-:Y:S05]  /*2580*/  ENDCOLLECTIVE ;  /* 0x000000000000791b */ /* 0x003fea0003800000 */
.L_x_21:
[----:B------:R-:W-:Y:S02]  /*2590*/  MOV R18, R16 ;  /* 0x0000001000127202 */ /* 0x000fe40000000f00 */
[----:B------:R-:W-:-:S07]  /*25a0*/  MOV R16, R22 ;  /* 0x0000001600107202 */ /* 0x000fce0000000f00 */
[----:B------:R-:W-:Y:S05]  /*25b0*/  WARPSYNC.COLLECTIVE R14, `(.L_x_22) ;  /* 0x000000000e087348 */ /* 0x000fea0003c00000 */
[----:B------:R0:W1:Y:S02]  /*25c0*/  SHFL.IDX P1, R16, R17, R16, R15 ;  /* 0x0000001011107389 */ /* 0x000064000002000f */
[----:B01----:R-:W-:Y:S05]  /*25d0*/  ENDCOLLECTIVE ;  /* 0x000000000000791b */ /* 0x003fea0003800000 */
.L_x_22:
[----:B------:R-:W-:Y:S05]  /*25e0*/  BRA `(.L_x_23) ;  /* 0xffffffe000e07947 */ /* 0x000fea000383ffff */
.L_x_24:
[----:B------:R-:W-:-:S00]  /*25f0*/  BRA `(.L_x_24) ;  /* 0xfffffffc00fc7947 */ /* 0x000fc0000383ffff */
[----:B------:R-:W-:-:S00]  /*2600*/  NOP ;  /* 0x0000000000007918 */ /* 0x000fc00000000000 */
[----:B------:R-:W-:-:S00]  /*2610*/  NOP ;  /* 0x0000000000007918 */ /* 0x000fc00000000000 */
[----:B------:R-:W-:-:S00]  /*2620*/  NOP ;  /* 0x0000000000007918 */ /* 0x000fc00000000000 */
[----:B------:R-:W-:-:S00]  /*2630*/  NOP ;  /* 0x0000000000007918 */ /* 0x000fc00000000000 */
[----:B------:R-:W-:-:S00]  /*2640*/  NOP ;  /* 0x0000000000007918 */ /* 0x000fc00000000000 */
[----:B------:R-:W-:-:S00]  /*2650*/  NOP ;  /* 0x0000000000007918 */ /* 0x000fc00000000000 */
[----:B------:R-:W-:-:S00]  /*2660*/  NOP ;  /* 0x0000000000007918 */ /* 0x000fc00000000000 */
[----:B------:R-:W-:-:S00]  /*2670*/  NOP ;  /* 0x0000000000007918 */ /* 0x000fc00000000000 */
.L_x_1058:


//--------------------- .text._Z20spmm4_full_full_new2PKhPKfPfPKiS5_ii --------------------------
	.section	.text._Z20spmm4_full_full_new2PKhPKfPfPKiS5_ii,"ax",@progbits
	.align	128
        .global         _Z20spmm4_full_full_new2PKhPKfPfPKiS5_ii
        .type           _Z20spmm4_full_full_new2PKhPKfPfPKiS5_ii,@function
        .size           _Z20spmm4_full_full_new2PKhPKfPfPKiS5_ii,(.L_x_1059 - _Z20spmm4_full_full_new2PKhPKfPfPKiS5_ii)
        .other          _Z20spmm4_full_full_new2PKhPKfPfPKiS5_ii,@"STO_CUDA_ENTRY STV_DEFAULT"
_Z20spmm4_full_full_new2PKhPKfPfPKiS5_ii:
.text._Z20spmm4_full_full_new2PKhPKfPfPKiS5_ii:
[----:B------:R-:W-:Y:S08]  /*0000*/  LDC R1, c[0x0][0x37c] ;  /* 0x0000df00ff017b82 */ /* 0x000ff00000000800 */
[----:B------:R-:W0:Y:S01]  /*0010*/  LDC R11, c[0x0][0x3ac] ;  /* 0x0000eb00ff0b7b82 */ /* 0x000e220000000800 */
[----:B------:R-:W1:Y:S07]  /*0020*/  S2R R9, SR_TID.X ;  /* 0x0000000000097919 */ /* 0x000e6e0000002100 */
[----:B------:R-:W2:Y:S01]  /*0030*/  S2UR UR4, SR_CTAID.X ;  /* 0x00000000000479c3 */ /* 0x000ea20000002500 */
[----:B0-----:R-:W-:-:S02]  /*0040*/  IABS R13, R11 ;  /* 0x0000000b000d7213 */ /* 0x001fc40000000000 */
[----:B------:R-:W-:Y:S02]  /*0050*/  SHF.R.S32.HI R0, RZ, 0x1f, R11 ;  /* 0x0000001fff007819 */ /* 0x000fe4000001140b */
[----:B------:R-:W0:Y:S02]  /*0060*/  I2F.RP R6, R13 ;  /* 0x0000000d00067306 */ /* 0x000e240000209400 */
[----:B------:R-:W-:Y:S02]  /*0070*/  LEA.HI R0, R0, R11, RZ, 0x5 ;  /* 0x0000000b00007211 */ /* 0x000fe400078f28ff */
[----:B-1----:R-:W-:Y:S02]  /*0080*/  SHF.R.U32.HI R9, RZ, 0x5, R9 ;  /* 0x00000005ff097819 */ /* 0x002fe40000011609 */
[----:B------:R-:W-:-:S04]  /*0090*/  SHF.R.S32.HI R0, RZ, 0x5, R0 ;  /* 0x00000005ff007819 */ /* 0x000fc80000011400 */
[----:B------:R-:W1:Y:S01]  /*00a0*/  I2F.U32.RP R7, R0 ;  /* 0x0000000000077306 */ /* 0x000e620000209000 */
[----:B------:R-:W-:Y:S02]  /*00b0*/  IADD3 R17, PT, PT, RZ, -R0, RZ ;  /* 0x80000000ff117210 */ /* 0x000fe40007ffe0ff */
[----:B------:R-:W-:-:S05]  /*00c0*/  ISETP.NE.U32.AND P4, PT, R0, RZ, PT ;  /* 0x000000ff0000720c */ /* 0x000fca0003f85070 */
[----:B0-----:R-:W0:Y:S08]  /*00d0*/  MUFU.RCP R6, R6 ;  /* 0x0000000600067308 */ /* 0x001e300000001000 */
[----:B-1----:R-:W1:Y:S01]  /*00e0*/  MUFU.RCP R7, R7 ;  /* 0x0000000700077308 */ /* 0x002e620000001000 */
[----:B0-----:R-:W-:-:S07]  /*00f0*/  IADD3 R2, PT, PT, R6, 0xffffffe, RZ ;  /* 0x0ffffffe06027810 */ /* 0x001fce0007ffe0ff */
[----:B------:R0:W3:Y:S01]  /*0100*/  F2I.FTZ.U32.TRUNC.NTZ R3, R2 ;  /* 0x0000000200037305 */ /* 0x0000e2000021f000 */
[----:B-1----:R-:W-:-:S07]  /*0110*/  IADD3 R4, PT, PT, R7, 0xffffffe, RZ ;  /* 0x0ffffffe07047810 */ /* 0x002fce0007ffe0ff */
[----:B------:R1:W4:Y:S01]  /*0120*/  F2I.FTZ.U32.TRUNC.NTZ R5, R4 ;  /* 0x0000000400057305 */ /* 0x000322000021f000 */
[----:B0-----:R-:W-:Y:S01]  /*0130*/  HFMA2 R2, -RZ, RZ, 0, 0 ;  /* 0x00000000ff027431 */ /* 0x001fe200000001ff */
[----:B---3--:R-:W-:Y:S02]  /*0140*/  IADD3 R8, PT, PT, RZ, -R3, RZ ;  /* 0x80000003ff087210 */ /* 0x008fe40007ffe0ff */
[----:B-1----:R-:W-:-:S03]  /*0150*/  MOV R4, RZ ;  /* 0x000000ff00047202 */ /* 0x002fc60000000f00 */
[----:B------:R-:W-:Y:S02]  /*0160*/  IMAD R15, R8, R13, RZ ;  /* 0x0000000d080f7224 */ /* 0x000fe400078e02ff */
[----:B------:R-:W0:Y:S01]  /*0170*/  LDC R8, c[0x0][0x3a8] ;  /* 0x0000ea00ff087b82 */ /* 0x000e220000000800 */
[----:B----4-:R-:W-:Y:S02]  /*0180*/  IMAD R7, R17, R5, RZ ;  /* 0x0000000511077224 */ /* 0x010fe400078e02ff */
[----:B------:R-:W-:-:S04]  /*0190*/  IMAD.HI.U32 R3, R3, R15, R2 ;  /* 0x0000000f03037227 */ /* 0x000fc800078e0002 */
[----:B------:R-:W-:-:S04]  /*01a0*/  IMAD.HI.U32 R2, R5, R7, R4 ;  /* 0x0000000705027227 */ /* 0x000fc800078e0004 */
[----:B------:R-:W-:-:S04]  /*01b0*/  IMAD.HI.U32 R3, R3, 0x400, RZ ;  /* 0x0000040003037827 */ /* 0x000fc800078e00ff */
[----:B------:R-:W-:Y:S01]  /*01c0*/  IMAD.HI.U32 R4, R2, R9, RZ ;  /* 0x0000000902047227 */ /* 0x000fe200078e00ff */
[----:B------:R-:W-:-:S04]  /*01d0*/  IADD3 R6, PT, PT, -R3, RZ, RZ ;  /* 0x000000ff03067210 */ /* 0x000fc80007ffe1ff */
[----:B------:R-:W-:Y:S01]  /*01e0*/  IADD3 R5, PT, PT, -R4, RZ, RZ ;  /* 0x000000ff04057210 */ /* 0x000fe20007ffe1ff */
[----:B------:R-:W-:-:S04]  /*01f0*/  IMAD R2, R13, R6, 0x400 ;  /* 0x000004000d027424 */ /* 0x000fc800078e0206 */
[----:B------:R-:W-:Y:S01]  /*0200*/  IMAD R5, R0, R5, R9 ;  /* 0x0000000500057224 */ /* 0x000fe200078e0209 */
[----:B------:R-:W-:-:S04]  /*0210*/  ISETP.GT.U32.AND P1, PT, R13, R2, PT ;  /* 0x000000020d00720c */ /* 0x000fc80003f24070 */
[----:B------:R-:W-:-:S09]  /*0220*/  ISETP.GE.U32.AND P2, PT, R5, R0, PT ;  /* 0x000000000500720c */ /* 0x000fd20003f46070 */
[-C--:B------:R-:W-:Y:S02]  /*0230*/  @!P1 IADD3 R2, PT, PT, R2, -R13.reuse, RZ ;  /* 0x8000000d02029210 */ /* 0x080fe40007ffe0ff */
[----:B------:R-:W-:Y:S02]  /*0240*/  @!P1 IADD3 R3, PT, PT, R3, 0x1, RZ ;  /* 0x0000000103039810 */ /* 0x000fe40007ffe0ff */
[----:B------:R-:W-:Y:S02]  /*0250*/  ISETP.GE.U32.AND P0, PT, R2, R13, PT ;  /* 0x0000000d0200720c */ /* 0x000fe40003f06070 */
[----:B------:R-:W-:Y:S02]  /*0260*/  LOP3.LUT R2, R11, 0x400, RZ, 0x3c, !PT ;  /* 0x000004000b027812 */ /* 0x000fe400078e3cff */
[----:B------:R-:W-:Y:S02]  /*0270*/  @P2 IADD3 R5, PT, PT, -R0, R5, RZ ;  /* 0x0000000500052210 */ /* 0x000fe40007ffe1ff */
[----:B------:R-:W-:-:S02]  /*0280*/  ISETP.GE.AND P5, PT, R2, RZ, PT ;  /* 0x000000ff0200720c */ /* 0x000fc40003fa6270 */
[----:B------:R-:W-:Y:S02]  /*0290*/  ISETP.GE.U32.AND P3, PT, R5, R0, PT ;  /* 0x000000000500720c */ /* 0x000fe40003f66070 */
[----:B------:R-:W-:Y:S02]  /*02a0*/  ISETP.NE.AND P1, PT, R11, RZ, PT ;  /* 0x000000ff0b00720c */ /* 0x000fe40003f25270 */
[----:B------:R-:W-:Y:S02]  /*02b0*/  @P2 IADD3 R4, PT, PT, R4, 0x1, RZ ;  /* 0x0000000104042810 */ /* 0x000fe40007ffe0ff */
[----:B------:R-:W-:-:S05]  /*02c0*/  @P0 IADD3 R3, PT, PT, R3, 0x1, RZ ;  /* 0x0000000103030810 */ /* 0x000fca0007ffe0ff */
[----:B------:R-:W-:Y:S02]  /*02d0*/  @!P5 IADD3 R3, PT, PT, -R3, RZ, RZ ;  /* 0x000000ff0303d210 */ /* 0x000fe40007ffe1ff */
[----:B------:R-:W-:Y:S02]  /*02e0*/  @P3 IADD3 R4, PT, PT, R4, 0x1, RZ ;  /* 0x0000000104043810 */ /* 0x000fe40007ffe0ff */
[----:B------:R-:W-:Y:S02]  /*02f0*/  @!P1 LOP3.LUT R3, RZ, R11, RZ, 0x33, !PT ;  /* 0x0000000bff039212 */ /* 0x000fe400078e33ff */
[----:B------:R-:W-:-:S05]  /*0300*/  @!P4 LOP3.LUT R4, RZ, R0, RZ, 0x33, !PT ;  /* 0x00000000ff04c212 */ /* 0x000fca00078e33ff */
[----:B--2---:R-:W-:-:S05]  /*0310*/  IMAD R5, R3, UR4, R4 ;  /* 0x0000000403057c24 */ /* 0x004fca000f8e0204 */
[----:B0-----:R-:W-:-:S13]  /*0320*/  ISETP.GE.AND P0, PT, R5, R8, PT ;  /* 0x000000080500720c */ /* 0x001fda0003f06270 */
[----:B------:R-:W-:Y:S05]  /*0330*/  @P0 EXIT ;  /* 0x000000000000094d */ /* 0x000fea0003800000 */
[----:B------:R-:W-:Y:S01]  /*0340*/  IABS R12, R8 ;  /* 0x00000008000c7213 */ /* 0x000fe20000000000 */
[----:B------:R-:W0:Y:S01]  /*0350*/  LDCU.64 UR4, c[0x0][0x358] ;  /* 0x00006b00ff0477ac */ /* 0x000e220008000a00 */
[----:B------:R-:W-:Y:S02]  /*0360*/  IABS R10, R5 ;  /* 0x00000005000a7213 */ /* 0x000fe40000000000 */
[----:B------:R-:W1:Y:S01]  /*0370*/  I2F.RP R6, R12 ;  /* 0x0000000c00067306 */ /* 0x000e620000209400 */
[----:B------:R-:W-:Y:S01]  /*0380*/  ISETP.GE.AND P2, PT, R5, RZ, PT ;  /* 0x000000ff0500720c */ /* 0x000fe20003f46270 */
[----:B------:R-:W2:Y:S06]  /*0390*/  LDCU.64 UR6, c[0x0][0x380] ;  /* 0x00007000ff0677ac */ /* 0x000eac0008000a00 */
[----:B-1----:R-:W1:Y:S02]  /*03a0*/  MUFU.RCP R6, R6 ;  /* 0x0000000600067308 */ /* 0x002e640000001000 */
[----:B-1----:R-:W-:-:S06]  /*03b0*/  IADD3 R2, PT, PT, R6, 0xffffffe, RZ ;  /* 0x0ffffffe06027810 */ /* 0x002fcc0007ffe0ff */
[----:B------:R1:W3:Y:S02]  /*03c0*/  F2I.FTZ.U32.TRUNC.NTZ R3, R2 ;  /* 0x0000000200037305 */ /* 0x0002e4000021f000 */
[----:B-1----:R-:W-:Y:S02]  /*03d0*/  MOV R2, RZ ;  /* 0x000000ff00027202 */ /* 0x002fe40000000f00 */
[----:B---3--:R-:W-:-:S05]  /*03e0*/  IADD3 R7, PT, PT, RZ, -R3, RZ ;  /* 0x80000003ff077210 */ /* 0x008fca0007ffe0ff */
[----:B------:R-:W-:-:S04]  /*03f0*/  IMAD R7, R7, R12, RZ ;  /* 0x0000000c07077224 */ /* 0x000fc800078e02ff */
[----:B------:R-:W-:Y:S01]  /*0400*/  IMAD.HI.U32 R3, R3, R7, R2 ;  /* 0x0000000703037227 */ /* 0x000fe200078e0002 */
[----:B------:R-:W-:Y:S02]  /*0410*/  MOV R7, R10 ;  /* 0x0000000a00077202 */ /* 0x000fe40000000f00 */
[----:B------:R-:W1:Y:S03]  /*0420*/  LDC.64 R10, c[0x0][0x398] ;  /* 0x0000e600ff0a7b82 */ /* 0x000e660000000a00 */
[----:B------:R-:W-:-:S05]  /*0430*/  IMAD.HI.U32 R3, R3, R7, RZ ;  /* 0x0000000703037227 */ /* 0x000fca00078e00ff */
[----:B------:R-:W-:-:S05]  /*0440*/  IADD3 R3, PT, PT, -R3, RZ, RZ ;  /* 0x000000ff03037210 */ /* 0x000fca0007ffe1ff */
[----:B------:R-:W-:-:S05]  /*0450*/  IMAD R3, R12, R3, R7 ;  /* 0x000000030c037224 */ /* 0x000fca00078e0207 */
        /* <DEDUP_REMOVED lines=10> */
[----:B------:R-:W-:Y:S01]  /*0500*/  IADD3 R8, PT, PT, -R4, RZ, RZ ;  /* 0x000000ff04087210 */ /* 0x000fe20007ffe1ff */
[----:B------:R-:W-:Y:S01]  /*0510*/  BSSY B0, `(.L_x_25) ;  /* 0x00001f9000007945 */ /* 0x000fe20003800000 */
[----:B------:R-:W-:Y:S01]  /*0520*/  MOV R4, RZ ;  /* 0x000000ff00047202 */ /* 0x000fe20000000f00 */
[----:B------:R-:W0:Y:S01]  /*0530*/  S2R R7, SR_LANEID ;  /* 0x0000000000077919 */ /* 0x000e220000000000 */
[----:B------:R-:W-:Y:S01]  /*0540*/  MOV R2, RZ ;  /* 0x000000ff00027202 */ /* 0x000fe20000000f00 */
[----:B------:R-:W-:Y:S01]  /*0550*/  IMAD R8, R0, R8, R9 ;  /* 0x0000000800087224 */ /* 0x000fe200078e0209 */
[----:B------:R-:W-:-:S02]  /*0560*/  MOV R0, RZ ;  /* 0x000000ff00007202 */ /* 0x000fc40000000f00 */
[----:B0-----:R-:W-:-:S04]  /*0570*/  LOP3.LUT R3, R7, 0xfffffffc, RZ, 0xc0, !PT ;  /* 0xfffffffc07037812 */ /* 0x001fc800078ec0ff */
[----:B------:R-:W-:Y:S02]  /*0580*/  LEA R8, R8, R3, 0x5 ;  /* 0x0000000308087211 */ /* 0x000fe400078e28ff */
[----:B------:R-:W-:Y:S02]  /*0590*/  MOV R3, RZ ;  /* 0x000000ff00037202 */ /* 0x000fe40000000f00 */
[----:B---3--:R-:W-:-:S13]  /*05a0*/  ISETP.GE.AND P0, PT, R13, R6, PT ;  /* 0x000000060d00720c */ /* 0x008fda0003f06270 */
[----:B--2---:R-:W-:Y:S05]  /*05b0*/  @P0 BRA `(.L_x_26) ;  /* 0x0000001c00b80947 */ /* 0x004fea0003800000 */
[----:B------:R-:W-:Y:S01]  /*05c0*/  MOV R9, R13 ;  /* 0x0000000d00097202 */ /* 0x000fe20000000f00 */
[----:B------:R-:W-:-:S03]  /*05d0*/  HFMA2 R3, -RZ, RZ, 0, 0 ;  /* 0x00000000ff037431 */ /* 0x000fc600000001ff */
[----:B------:R-:W-:-:S04]  /*05e0*/  LEA.HI R11, R7, R9, RZ, 0x1e ;  /* 0x00000009070b7211 */ /* 0x000fc800078ff0ff */
[----:B------:R-:W-:-:S07]  /*05f0*/  SHF.L.U32 R10, R11, 0x2, RZ ;  /* 0x000000020b0a7819 */ /* 0x000fce00000006ff */
.L_x_30:
        /* <DEDUP_REMOVED lines=10> */
[----:B------:R-:W-:Y:S02]  /*06a0*/  LOP3.LUT R15, R7, 0x3, RZ, 0xc0, !PT ;  /* 0x00000003070f7812 */ /* 0x000fe400078ec0ff */
        /* <DEDUP_REMOVED lines=17> */
.L_x_28:
[----:B------:R-:W-:Y:S05]  /*07c0*/  BSYNC.RECONVERGENT B1 ;  /* 0x0000000000017941 */ /* 0x000fea0003800200 */
.L_x_27:
[----:B------:R-:W-:Y:S01]  /*07d0*/  UMOV UR8, 0xffffffff ;  /* 0xffffffff00087882 */ /* 0x000fe20000000000 */
[----:B------:R-:W-:Y:S02]  /*07e0*/  LOP3.LUT R15, R7, 0x3, RZ, 0xc0, !PT ;  /* 0x00000003070f7812 */ /* 0x000fe400078ec0ff */
[----:B------:R-:W-:Y:S05]  /*07f0*/  BRA.DIV UR8, `(.L_x_29) ;  /* 0x0000001e086c7947 */ /* 0x000fea000b800000 */
[C---:B------:R-:W-:Y:S01]  /*0800*/  LOP3.LUT R13, R15.reuse, 0x4, RZ, 0xfc, !PT ;  /* 0x000000040f0d7812 */ /* 0x040fe200078efcff */
[----:B------:R0:W1:Y:S01]  /*0810*/  SHFL.IDX PT, R35, R47, R15, 0x1f ;  /* 0x00001f0f2f237589 */ /* 0x00006200000e0000 */
[C---:B------:R-:W-:Y:S02]  /*0820*/  LOP3.LUT R12, R15.reuse, 0x8, RZ, 0xfc, !PT ;  /* 0x000000080f0c7812 */ /* 0x040fe400078efcff */
[C---:B------:R-:W-:Y:S01]  /*0830*/  LOP3.LUT R18, R15.reuse, 0xc, RZ, 0xfc, !PT ;  /* 0x0000000c0f127812 */ /* 0x040fe200078efcff */
[----:B------:R0:W2:Y:S01]  /*0840*/  SHFL.IDX PT, R27, R47, R13, 0x1f ;  /* 0x00001f0d2f1b7589 */ /* 0x0000a200000e0000 */
[C---:B------:R-:W-:Y:S02]  /*0850*/  LOP3.LUT R17, R15.reuse, 0x10, RZ, 0xfc, !PT ;  /* 0x000000100f117812 */ /* 0x040fe400078efcff */
[C---:B------:R-:W-:Y:S01]  /*0860*/  LOP3.LUT R53, R15.reuse, 0x14, RZ, 0xfc, !PT ;  /* 0x000000140f357812 */ /* 0x040fe200078efcff */
[----:B------:R0:W3:Y:S01]  /*0870*/  SHFL.IDX PT, R28, R52, R13, 0x1f ;  /* 0x00001f0d341c7589 */ /* 0x0000e200000e0000 */
[----:B------:R-:W-:-:S02]  /*0880*/  LOP3.LUT R49, R15, 0x18, RZ, 0xfc, !PT ;  /* 0x000000180f317812 */ /* 0x000fc400078efcff */
[----:B------:R-:W-:Y:S01]  /*0890*/  LOP3.LUT R43, R15, 0x1c, RZ, 0xfc, !PT ;  /* 0x0000001c0f2b7812 */ /* 0x000fe200078efcff */
        /* <DEDUP_REMOVED lines=29> */
.L_x_64:
[----:B------:R-:W-:-:S13]  /*0a70*/  ISETP.NE.AND P1, PT, R35, -0x1, PT ;  /* 0xffffffff2300780c */ /* 0x000fda0003f25270 */
[----:B0-----:R-:W0:Y:S08]  /*0a80*/  @P1 LDC R24, c[0x0][0x3ac] ;  /* 0x0000eb00ff181b82 */ /* 0x001e300000000800 */
[----:B------:R-:W1:Y:S01]  /*0a90*/  @P1 LDC.64 R48, c[0x0][0x388] ;  /* 0x0000e200ff301b82 */ /* 0x000e620000000a00 */
[----:B0-----:R-:W-:-:S04]  /*0aa0*/  @P1 IMAD R35, R35, R24, R8 ;  /* 0x0000001823231224 */ /* 0x001fc800078e0208 */
[----:B-1----:R-:W-:-:S05]  /*0ab0*/  @P1 IMAD.WIDE R48, R35, 0x4, R48 ;  /* 0x0000000423301825 */ /* 0x002fca00078e0230 */
[----:B------:R-:W2:Y:S04]  /*0ac0*/  @P1 LDG.E.CONSTANT R35, desc[UR4][R48.64] ;  /* 0x0000000430231981 */ /* 0x000ea8000c1e9900 */
[----:B------:R-:W3:Y:S01]  /*0ad0*/  @P1 LDG.E.CONSTANT R24, desc[UR4][R48.64+0x4] ;  /* 0x0000040430181981 */ /* 0x000ee2000c1e9900 */
[----:B------:R-:W-:-:S03]  /*0ae0*/  ISETP.NE.AND P3, PT, R27, -0x1, PT ;  /* 0xffffffff1b00780c */ /* 0x000fc60003f65270 */
[----:B------:R-:W4:Y:S10]  /*0af0*/  @P1 LDG.E.CONSTANT R26, desc[UR4][R48.64+0x8] ;  /* 0x00000804301a1981 */ /* 0x000f34000c1e9900 */
[----:B------:R-:W0:Y:S08]  /*0b00*/  @P3 LDC R43, c[0x0][0x3ac] ;  /* 0x0000eb00ff2b3b82 */ /* 0x000e300000000800 */
[----:B------:R-:W1:Y:S01]  /*0b10*/  @P3 LDC.64 R44, c[0x0][0x388] ;  /* 0x0000e200ff2c3b82 */ /* 0x000e620000000a00 */
[----:B------:R-:W-:-:S13]  /*0b20*/  ISETP.NE.AND P4, PT, R39, -0x1, PT ;  /* 0xffffffff2700780c */ /* 0x000fda0003f85270 */
[----:B------:R-:W5:Y:S01]  /*0b30*/  @P4 LDC R52, c[0x0][0x3ac] ;  /* 0x0000eb00ff344b82 */ /* 0x000f620000000800 */
[----:B0-----:R-:W-:Y:S02]  /*0b40*/  @P3 IMAD R43, R27, R43, R8 ;  /* 0x0000002b1b2b3224 */ /* 0x001fe400078e0208 */
[----:B------:R-:W4:Y:S02]  /*0b50*/  @P1 LDG.E.CONSTANT R27, desc[UR4][R48.64+0xc] ;  /* 0x00000c04301b1981 */ /* 0x000f24000c1e9900 */
[----:B-1----:R-:W-:-:S05]  /*0b60*/  @P3 IMAD.WIDE R44, R43, 0x4, R44 ;  /* 0x000000042b2c3825 */ /* 0x002fca00078e022c */
[----:B------:R-:W4:Y:S04]  /*0b70*/  @P3 LDG.E.CONSTANT R43, desc[UR4][R44.64+0x4] ;  /* 0x000004042c2b3981 */ /* 0x000f28000c1e9900 */
[----:B------:R-:W4:Y:S04]  /*0b80*/  @P3 LDG.E.CONSTANT R48, desc[UR4][R44.64] ;  /* 0x000000042c303981 */ /* 0x000f28000c1e9900 */
[----:B------:R-:W4:Y:S01]  /*0b90*/  @P3 LDG.E.CONSTANT R47, desc[UR4][R44.64+0x8] ;  /* 0x000008042c2f3981 */ /* 0x000f22000c1e9900 */
[----:B-----5:R-:W-:Y:S02]  /*0ba0*/  @P4 IMAD R39, R39, R52, R8 ;  /* 0x0000003427274224 */ /* 0x020fe400078e0208 */
[----:B--2---:R-:W-:-:S02]  /*0bb0*/  @P1 FADD R2, R2, R35 ;  /* 0x0000002302021221 */ /* 0x004fc40000000000 */
[----:B------:R0:W2:Y:S02]  /*0bc0*/  @P3 LDG.E.CONSTANT R35, desc[UR4][R44.64+0xc] ;  /* 0x00000c042c233981 */ /* 0x0000a4000c1e9900 */
[----:B0-----:R-:W0:Y:S02]  /*0bd0*/  @P4 LDC.64 R44, c[0x0][0x388] ;  /* 0x0000e200ff2c4b82 */ /* 0x001e240000000a00 */
[----:B0-----:R-:W-:-:S05]  /*0be0*/  @P4 IMAD.WIDE R44, R39, 0x4, R44 ;  /* 0x00000004272c4825 */ /* 0x001fca00078e022c */
[----:B------:R-:W5:Y:S01]  /*0bf0*/  @P4 LDG.E.CONSTANT R39, desc[UR4][R44.64] ;  /* 0x000000042c274981 */ /* 0x000f62000c1e9900 */
[----:B---3--:R-:W-:-:S03]  /*0c00*/  @P1 FADD R0, R0, R24 ;  /* 0x0000001800001221 */ /* 0x008fc60000000000 */
[----:B------:R-:W3:Y:S01]  /*0c10*/  @P4 LDG.E.CONSTANT R24, desc[UR4][R44.64+0x4] ;  /* 0x000004042c184981 */ /* 0x000ee2000c1e9900 */
[----:B------:R-:W-:Y:S01]  /*0c20*/  ISETP.NE.AND P5, PT, R41, -0x1, PT ;  /* 0xffffffff2900780c */ /* 0x000fe20003fa5270 */
[----:B----4-:R-:W-:Y:S01]  /*0c30*/  @P1 FADD R4, R4, R26 ;  /* 0x0000001a04041221 */ /* 0x010fe20000000000 */
[----:B------:R-:W-:-:S11]  /*0c40*/  @P1 FADD R3, R3, R27 ;  /* 0x0000001b03031221 */ /* 0x000fd60000000000 */
[----:B------:R-:W0:Y:S08]  /*0c50*/  @P5 LDC R49, c[0x0][0x3ac] ;  /* 0x0000eb00ff315b82 */ /* 0x000e300000000800 */
[----:B------:R-:W1:Y:S01]  /*0c60*/  @P5 LDC.64 R26, c[0x0][0x388] ;  /* 0x0000e200ff1a5b82 */ /* 0x000e620000000a00 */
[----:B------:R-:W-:Y:S01]  /*0c70*/  ISETP.NE.AND P2, PT, R40, -0x1, PT ;  /* 0xffffffff2800780c */ /* 0x000fe20003f45270 */
[----:B------:R-:W-:Y:S01]  /*0c80*/  @P3 FADD R0, R0, R43 ;  /* 0x0000002b00003221 */ /* 0x000fe20000000000 */
[----:B------:R-:W-:Y:S01]  /*0c90*/  @P3 FADD R2, R2, R48 ;  /* 0x0000003002023221 */ /* 0x000fe20000000000 */
[----:B------:R-:W4:Y:S01]  /*0ca0*/  @P4 LDG.E.CONSTANT R43, desc[UR4][R44.64+0x8] ;  /* 0x000008042c2b4981 */ /* 0x000f22000c1e9900 */
[----:B------:R-:W-:-:S03]  /*0cb0*/  @P3 FADD R4, R4, R47 ;  /* 0x0000002f04043221 */ /* 0x000fc60000000000 */
[----:B------:R-:W4:Y:S01]  /*0cc0*/  @P4 LDG.E.CONSTANT R44, desc[UR4][R44.64+0xc] ;  /* 0x00000c042c2c4981 */ /* 0x000f22000c1e9900 */
[----:B0-----:R-:W-:-:S05]  /*0cd0*/  @P5 IMAD R49, R41, R49, R8 ;  /* 0x0000003129315224 */ /* 0x001fca00078e0208 */
[----:B------:R-:W0:Y:S01]  /*0ce0*/  @P2 LDC R41, c[0x0][0x3ac] ;  /* 0x0000eb00ff292b82 */ /* 0x000e220000000800 */
[----:B-1----:R-:W-:-:S05]  /*0cf0*/  @P5 IMAD.WIDE R26, R49, 0x4, R26 ;  /* 0x00000004311a5825 */ /* 0x002fca00078e021a */
[----:B------:R-:W4:Y:S04]  /*0d00*/  @P5 LDG.E.CONSTANT R45, desc[UR4][R26.64] ;  /* 0x000000041a2d5981 */ /* 0x000f28000c1e9900 */
[----:B------:R-:W4:Y:S04]  /*0d10*/  @P5 LDG.E.CONSTANT R47, desc[UR4][R26.64+0x4] ;  /* 0x000004041a2f5981 */ /* 0x000f28000c1e9900 */
[----:B------:R-:W4:Y:S04]  /*0d20*/  @P5 LDG.E.CONSTANT R49, desc[UR4][R26.64+0x8] ;  /* 0x000008041a315981 */ /* 0x000f28000c1e9900 */
[----:B------:R1:W4:Y:S02]  /*0d30*/  @P5 LDG.E.CONSTANT R48, desc[UR4][R26.64+0xc] ;  /* 0x00000c041a305981 */ /* 0x000324000c1e9900 */
[----:B-1----:R-:W1:Y:S01]  /*0d40*/  @P2 LDC.64 R26, c[0x0][0x388] ;  /* 0x0000e200ff1a2b82 */ /* 0x002e620000000a00 */
[----:B0-----:R-:W-:-:S04]  /*0d50*/  @P2 IMAD R41, R40, R41, R8 ;  /* 0x0000002928292224 */ /* 0x001fc800078e0208 */
[----:B-1----:R-:W-:-:S05]  /*0d60*/  @P2 IMAD.WIDE R26, R41, 0x4, R26 ;  /* 0x00000004291a2825 */ /* 0x002fca00078e021a */
[----:B------:R-:W4:Y:S04]  /*0d70*/  @P2 LDG.E.CONSTANT R41, desc[UR4][R26.64+0x8] ;  /* 0x000008041a292981 */ /* 0x000f28000c1e9900 */
[----:B------:R-:W4:Y:S01]  /*0d80*/  @P2 LDG.E.CONSTANT R40, desc[UR4][R26.64+0x4] ;  /* 0x000004041a282981 */ /* 0x000f22000c1e9900 */
[----:B------:R-:W-:-:S13]  /*0d90*/  ISETP.NE.AND P1, PT, R50, -0x1, PT ;  /* 0xffffffff3200780c */ /* 0x000fda0003f25270 */
[----:B------:R-:W0:Y:S02]  /*0da0*/  @P1 LDC R53, c[0x0][0x3ac] ;  /* 0x0000eb00ff351b82 */ /* 0x000e240000000800 */
[----:B0-----:R-:W-:Y:S02]  /*0db0*/  @P1 IMAD R53, R50, R53, R8 ;  /* 0x0000003532351224 */ /* 0x001fe400078e0208 */
[----:B-----5:R-:W-:Y:S02]  /*0dc0*/  @P4 FADD R2, R2, R39 ;  /* 0x0000002702024221 */ /* 0x020fe40000000000 */
[----:B------:R-:W5:Y:S01]  /*0dd0*/  @P2 LDG.E.CONSTANT R39, desc[UR4][R26.64] ;  /* 0x000000041a272981 */ /* 0x000f62000c1e9900 */
[----:B--2---:R-:W-:-:S03]  /*0de0*/  @P3 FADD R3, R3, R35 ;  /* 0x0000002303033221 */ /* 0x004fc60000000000 */
[----:B------:R0:W2:Y:S02]  /*0df0*/  @P2 LDG.E.CONSTANT R35, desc[UR4][R26.64+0xc] ;  /* 0x00000c041a232981 */ /* 0x0000a4000c1e9900 */
[----:B0-----:R-:W0:Y:S01]  /*0e00*/  @P1 LDC.64 R26, c[0x0][0x388] ;  /* 0x0000e200ff1a1b82 */ /* 0x001e220000000a00 */
[----:B---3--:R-:W-:Y:S01]  /*0e10*/  @P4 FADD R0, R0, R24 ;  /* 0x0000001800004221 */ /* 0x008fe20000000000 */
[----:B0-----:R-:W-:-:S05]  /*0e20*/  @P1 IMAD.WIDE R26, R53, 0x4, R26 ;  /* 0x00000004351a1825 */ /* 0x001fca00078e021a */
[----:B------:R-:W3:Y:S01]  /*0e30*/  @P1 LDG.E.CONSTANT R24, desc[UR4][R26.64] ;  /* 0x000000041a181981 */ /* 0x000ee2000c1e9900 */
[----:B------:R-:W-:Y:S02]  /*0e40*/  ISETP.NE.AND P3, PT, R42, -0x1, PT ;  /* 0xffffffff2a00780c */ /* 0x000fe40003f65270 */
[----:B------:R-:W-:Y:S01]  /*0e50*/  ISETP.NE.AND P6, PT, R29, -0x1, PT ;  /* 0xffffffff1d00780c */ /* 0x000fe20003fc5270 */
[----:B----4-:R-:W-:Y:S01]  /*0e60*/  @P4 FADD R3, R3, R44 ;  /* 0x0000002c03034221 */ /* 0x010fe20000000000 */
[----:B------:R-:W-:Y:S01]  /*0e70*/  @P4 FADD R4, R4, R43 ;  /* 0x0000002b04044221 */ /* 0x000fe20000000000 */
[----:B------:R-:W-:-:S08]  /*0e80*/  @P5 FADD R2, R2, R45 ;  /* 0x0000002d02025221 */ /* 0x000fd00000000000 */
[----:B------:R-:W0:Y:S01]  /*0e90*/  @P3 LDC R43, c[0x0][0x3ac] ;  /* 0x0000eb00ff2b3b82 */ /* 0x000e220000000800 */
[----:B------:R-:W-:Y:S01]  /*0ea0*/  @P5 FADD R0, R0, R47 ;  /* 0x0000002f00005221 */ /* 0x000fe20000000000 */
[----:B------:R-:W-:-:S06]  /*0eb0*/  @P5 FADD R3, R3, R48 ;  /* 0x0000003003035221 */ /* 0x000fcc0000000000 */
[----:B------:R-:W1:Y:S01]  /*0ec0*/  @P3 LDC.64 R44, c[0x0][0x388] ;  /* 0x0000e200ff2c3b82 */ /* 0x000e620000000a00 */
[----:B------:R-:W-:Y:S01]  /*0ed0*/  @P5 FADD R4, R4, R49 ;  /* 0x0000003104045221 */ /* 0x000fe20000000000 */
[----:B------:R-:W-:Y:S01]  /*0ee0*/  ISETP.NE.AND P5, PT, R46, -0x1, PT ;  /* 0xffffffff2e00780c */ /* 0x000fe20003fa5270 */
[----:B------:R-:W4:Y:S05]  /*0ef0*/  @P1 LDG.E.CONSTANT R49, desc[UR4][R26.64+0xc] ;  /* 0x00000c041a311981 */ /* 0x000f2a000c1e9900 */
[----:B------:R-:W5:Y:S08]  /*0f00*/  @P6 LDC R48, c[0x0][0x3ac] ;  /* 0x0000eb00ff306b82 */ /* 0x000f700000000800 */
[----:B------:R-:W5:Y:S01]  /*0f10*/  @P6 LDC.64 R52, c[0x0][0x388] ;  /* 0x0000e200ff346b82 */ /* 0x000f620000000a00 */
[----:B0-----:R-:W-:-:S07]  /*0f20*/  @P3 IMAD R43, R42, R43, R8 ;  /* 0x0000002b2a2b3224 */ /* 0x001fce00078e0208 */
[----:B------:R-:W0:Y:S01]  /*0f30*/  @P5 LDC R47, c[0x0][0x3ac] ;  /* 0x0000eb00ff2f5b82 */ /* 0x000e220000000800 */
[----:B-1----:R-:W-:-:S05]  /*0f40*/  @P3 IMAD.WIDE R44, R43, 0x4, R44 ;  /* 0x000000042b2c3825 */ /* 0x002fca00078e022c */
[----:B------:R-:W4:Y:S04]  /*0f50*/  @P3 LDG.E.CONSTANT R42, desc[UR4][R44.64+0x4] ;  /* 0x000004042c2a3981 */ /* 0x000f28000c1e9900 */
[----:B------:R-:W4:Y:S01]  /*0f60*/  @P3 LDG.E.CONSTANT R43, desc[UR4][R44.64+0x8] ;  /* 0x000008042c2b3981 */ /* 0x000f22000c1e9900 */
[----:B------:R-:W-:-:S03]  /*0f70*/  @P2 FADD R4, R4, R41 ;  /* 0x0000002904042221 */ /* 0x000fc60000000000 */
[----:B------:R-:W4:Y:S01]  /*0f80*/  @P3 LDG.E.CONSTANT R41, desc[UR4][R44.64] ;  /* 0x000000042c293981 */ /* 0x000f22000c1e9900 */
[----:B------:R-:W-:-:S03]  /*0f90*/  @P2 FADD R0, R0, R40 ;  /* 0x0000002800002221 */ /* 0x000fc60000000000 */
[----:B------:R-:W4:Y:S01]  /*0fa0*/  @P3 LDG.E.CONSTANT R44, desc[UR4][R44.64+0xc] ;  /* 0x00000c042c2c3981 */ /* 0x000f22000c1e9900 */
[----:B0-----:R-:W-:Y:S02]  /*0fb0*/  @P5 IMAD R50, R46, R47, R8 ;  /* 0x0000002f2e325224 */ /* 0x001fe400078e0208 */
[----:B------:R-:W0:Y:S02]  /*0fc0*/  @P5 LDC.64 R46, c[0x0][0x388] ;  /* 0x0000e200ff2e5b82 */ /* 0x000e240000000a00 */
[----:B0-----:R-:W-:-:S05]  /*0fd0*/  @P5 IMAD.WIDE R46, R50, 0x4, R46 ;  /* 0x00000004322e5825 */ /* 0x001fca00078e022e */
[----:B------:R-:W4:Y:S01]  /*0fe0*/  @P5 LDG.E.CONSTANT R45, desc[UR4][R46.64] ;  /* 0x000000042e2d5981 */ /* 0x000f22000c1e9900 */
[----:B-----5:R-:W-:Y:S01]  /*0ff0*/  @P2 FADD R2, R2, R39 ;  /* 0x0000002702022221 */ /* 0x020fe20000000000 */
[----:B------:R-:W-:Y:S02]  /*1000*/  @P6 IMAD R39, R29, R48, R8 ;  /* 0x000000301d276224 */ /* 0x000fe400078e0208 */
[----:B------:R-:W5:Y:S04]  /*1010*/  @P1 LDG.E.CONSTANT R29, desc[UR4][R26.64+0x4] ;  /* 0x000004041a1d1981 */ /* 0x000f68000c1e9900 */
[----:B------:R-:W5:Y:S01]  /*1020*/  @P1 LDG.E.CONSTANT R48, desc[UR4][R26.64+0x8] ;  /* 0x000008041a301981 */ /* 0x000f62000c1e9900 */
[----:B------:R-:W-:-:S05]  /*1030*/  @P6 IMAD.WIDE R52, R39, 0x4, R52 ;  /* 0x0000000427346825 */ /* 0x000fca00078e0234 */
[----:B------:R-:W5:Y:S04]  /*1040*/  @P6 LDG.E.CONSTANT R40, desc[UR4][R52.64+0x4] ;  /* 0x0000040434286981 */ /* 0x000f68000c1e9900 */
[----:B------:R-:W5:Y:S04]  /*1050*/  @P6 LDG.E.CONSTANT R39, desc[UR4][R52.64] ;  /* 0x0000000434276981 */ /* 0x000f68000c1e9900 */
[----:B------:R-:W5:Y:S04]  /*1060*/  @P6 LDG.E.CONSTANT R26, desc[UR4][R52.64+0x8] ;  /* 0x00000804341a6981 */ /* 0x000f68000c1e9900 */
[----:B------:R-:W5:Y:S01]  /*1070*/  @P6 LDG.E.CONSTANT R27, desc[UR4][R52.64+0xc] ;  /* 0x00000c04341b6981 */ /* 0x000f62000c1e9900 */
[----:B--2---:R-:W-:-:S03]  /*1080*/  @P2 FADD R3, R3, R35 ;  /* 0x0000002303032221 */ /* 0x004fc60000000000 */
[----:B------:R-:W2:Y:S01]  /*1090*/  @P5 LDG.E.CONSTANT R35, desc[UR4][R46.64+0x4] ;  /* 0x000004042e235981 */ /* 0x000ea2000c1e9900 */
[----:B---3--:R-:W-:-:S03]  /*10a0*/  @P1 FADD R2, R2, R24 ;  /* 0x0000001802021221 */ /* 0x008fc60000000000 */
[----:B------:R-:W3:Y:S04]  /*10b0*/  @P5 LDG.E.CONSTANT R24, desc[UR4][R46.64+0x8] ;  /* 0x000008042e185981 */ /* 0x000ee8000c1e9900 */
[----:B------:R0:W3:Y:S01]  /*10c0*/  @P5 LDG.E.CONSTANT R46, desc[UR4][R46.64+0xc] ;  /* 0x00000c042e2e5981 */ /* 0x0000e2000c1e9900 */
[----:B------:R-:W-:Y:S02]  /*10d0*/  ISETP.NE.AND P2, PT, R28, -0x1, PT ;  /* 0xffffffff1c00780c */ /* 0x000fe40003f45270 */
[----:B------:R-:W-:Y:S01]  /*10e0*/  ISETP.NE.AND P4, PT, R32, -0x1, PT ;  /* 0xffffffff2000780c */ /* 0x000fe20003f85270 */
[----:B----4-:R-:W-:-:S12]  /*10f0*/  @P1 FADD R3, R3, R49 ;  /* 0x0000003103031221 */ /* 0x010fd80000000000 */
[----:B0-----:R-:W0:Y:S01]  /*1100*/  @P4 LDC R47, c[0x0][0x3ac] ;  /* 0x0000eb00ff2f4b82 */ /* 0x001e220000000800 */
[----:B------:R-:W-:Y:S01]  /*1110*/  @P3 FADD R2, R2, R41 ;  /* 0x0000002902023221 */ /* 0x000fe20000000000 */
[----:B------:R-:W-:Y:S01]  /*1120*/  @P3 FADD R3, R3, R44 ;  /* 0x0000002c03033221 */ /* 0x000fe20000000000 */
[----:B0-----:R-:W-:Y:S02]  /*1130*/  @P4 IMAD R47, R32, R47, R8 ;  /* 0x0000002f202f4224 */ /* 0x001fe400078e0208 */
[----:B-----5:R-:W-:-:S03]  /*1140*/  @P1 FADD R0, R0, R29 ;  /* 0x0000001d00001221 */ /* 0x020fc60000000000 */
[----:B------:R-:W0:Y:S01]  /*1150*/  @P2 LDC R29, c[0x0][0x3ac] ;  /* 0x0000eb00ff1d2b82 */ /* 0x000e220000000800 */
[----:B------:R-:W-:Y:S01]  /*1160*/  @P1 FADD R4, R4, R48 ;  /* 0x0000003004041221 */ /* 0x000fe20000000000 */
[----:B------:R-:W-:Y:S01]  /*1170*/  ISETP.NE.AND P1, PT, R30, -0x1, PT ;  /* 0xffffffff1e00780c */ /* 0x000fe20003f25270 */
[----:B------:R-:W-:Y:S02]  /*1180*/  @P3 FADD R0, R0, R42 ;  /* 0x0000002a00003221 */ /* 0x000fe40000000000 */
[----:B------:R-:W-:Y:S01]  /*1190*/  @P3 FADD R4, R4, R43 ;  /* 0x0000002b04043221 */ /* 0x000fe20000000000 */
[----:B------:R-:W-:Y:S01]  /*11a0*/  ISETP.NE.AND P3, PT, R36, -0x1, PT ;  /* 0xffffffff2400780c */ /* 0x000fe20003f65270 */
[----:B------:R-:W-:Y:S01]  /*11b0*/  @P6 FADD R0, R0, R40 ;  /* 0x0000002800006221 */ /* 0x000fe20000000000 */
[----:B------:R-:W1:Y:S01]  /*11c0*/  @P2 LDC.64 R42, c[0x0][0x388] ;  /* 0x0000e200ff2a2b82 */ /* 0x000e620000000a00 */
[----:B------:R-:W-:-:S07]  /*11d0*/  @P6 FADD R2, R2, R39 ;  /* 0x0000002702026221 */ /* 0x000fce0000000000 */
[----:B------:R-:W4:Y:S01]  /*11e0*/  @P4 LDC.64 R40, c[0x0][0x388] ;  /* 0x0000e200ff284b82 */ /* 0x000f220000000a00 */
[----:B------:R-:W-:Y:S01]  /*11f0*/  @P6 FADD R4, R4, R26 ;  /* 0x0000001a04046221 */ /* 0x000fe20000000000 */
[----:B------:R-:W-:-:S06]  /*1200*/  @P6 FADD R3, R3, R27 ;  /* 0x0000001b03036221 */ /* 0x000fcc0000000000 */
[----:B------:R-:W5:Y:S01]  /*1210*/  @P1 LDC R44, c[0x0][0x3ac] ;  /* 0x0000eb00ff2c1b82 */ /* 0x000f620000000800 */
[----:B0-----:R-:W-:-:S07]  /*1220*/  @P2 IMAD R49, R28, R29, R8 ;  /* 0x0000001d1c312224 */ /* 0x001fce00078e0208 */
[----:B------:R-:W0:Y:S08]  /*1230*/  @P3 LDC R39, c[0x0][0x3ac] ;  /* 0x0000eb00ff273b82 */ /* 0x000e300000000800 */
[----:B------:R-:W3:Y:S08]  /*1240*/  @P1 LDC.64 R26, c[0x0][0x388] ;  /* 0x0000e200ff1a1b82 */ /* 0x000ef00000000a00 */
[----:B------:R-:W3:Y:S01]  /*1250*/  @P3 LDC.64 R28, c[0x0][0x388] ;  /* 0x0000e200ff1c3b82 */ /* 0x000ee20000000a00 */
[----:B------:R-:W-:Y:S01]  /*1260*/  ISETP.NE.AND P6, PT, R51, -0x1, PT ;  /* 0xffffffff3300780c */ /* 0x000fe20003fc5270 */
[----:B----4-:R-:W-:-:S04]  /*1270*/  @P4 IMAD.WIDE R40, R47, 0x4, R40 ;  /* 0x000000042f284825 */ /* 0x010fc800078e0228 */
[----:B-----5:R-:W-:Y:S02]  /*1280*/  @P1 IMAD R47, R30, R44, R8 ;  /* 0x0000002c1e2f1224 */ /* 0x020fe400078e0208 */
[----:B-1----:R-:W-:-:S04]  /*1290*/  @P2 IMAD.WIDE R42, R49, 0x4, R42 ;  /* 0x00000004312a2825 */ /* 0x002fc800078e022a */
[----:B------:R-:W-:Y:S01]  /*12a0*/  @P5 FADD R2, R2, R45 ;  /* 0x0000002d02025221 */ /* 0x000fe20000000000 */
[----:B--2---:R-:W-:Y:S01]  /*12b0*/  @P5 FADD R0, R0, R35 ;  /* 0x0000002300005221 */ /* 0x004fe20000000000 */
[----:B------:R-:W2:Y:S01]  /*12c0*/  @P4 LDG.E.CONSTANT R44, desc[UR4][R40.64] ;  /* 0x00000004282c4981 */ /* 0x000ea2000c1e9900 */
[----:B0-----:R-:W-:Y:S01]  /*12d0*/  @P3 IMAD R39, R36, R39, R8 ;  /* 0x0000002724273224 */ /* 0x001fe200078e0208 */
[----:B------:R-:W0:Y:S02]  /*12e0*/  @P6 LDC R52, c[0x0][0x3ac] ;  /* 0x0000eb00ff346b82 */ /* 0x000e240000000800 */
[----:B------:R-:W4:Y:S01]  /*12f0*/  @P2 LDG.E.CONSTANT R35, desc[UR4][R42.64] ;  /* 0x000000042a232981 */ /* 0x000f22000c1e9900 */
[----:B---3--:R-:W-:-:S03]  /*1300*/  @P1 IMAD.WIDE R26, R47, 0x4, R26 ;  /* 0x000000042f1a1825 */ /* 0x008fc600078e021a */
[----:B------:R-:W3:Y:S04]  /*1310*/  @P2 LDG.E.CONSTANT R32, desc[UR4][R42.64+0x4] ;  /* 0x000004042a202981 */ /* 0x000ee8000c1e9900 */
[----:B------:R-:W5:Y:S01]  /*1320*/  @P2 LDG.E.CONSTANT R30, desc[UR4][R42.64+0x8] ;  /* 0x000008042a1e2981 */ /* 0x000f62000c1e9900 */
[----:B------:R-:W-:-:S03]  /*1330*/  @P3 IMAD.WIDE R28, R39, 0x4, R28 ;  /* 0x00000004271c3825 */ /* 0x000fc600078e021c */
[----:B------:R-:W2:Y:S04]  /*1340*/  @P2 LDG.E.CONSTANT R45, desc[UR4][R42.64+0xc] ;  /* 0x00000c042a2d2981 */ /* 0x000ea8000c1e9900 */
[----:B------:R-:W2:Y:S04]  /*1350*/  @P1 LDG.E.CONSTANT R36, desc[UR4][R26.64] ;  /* 0x000000041a241981 */ /* 0x000ea8000c1e9900 */
[----:B------:R-:W2:Y:S04]  /*1360*/  @P1 LDG.E.CONSTANT R39, desc[UR4][R26.64+0x8] ;  /* 0x000008041a271981 */ /* 0x000ea8000c1e9900 */
[----:B------:R-:W2:Y:S04]  /*1370*/  @P4 LDG.E.CONSTANT R43, desc[UR4][R40.64+0x4] ;  /* 0x00000404282b4981 */ /* 0x000ea8000c1e9900 */
[----:B------:R-:W2:Y:S04]  /*1380*/  @P4 LDG.E.CONSTANT R42, desc[UR4][R40.64+0x8] ;  /* 0x00000804282a4981 */ /* 0x000ea8000c1e9900 */
[----:B------:R-:W2:Y:S01]  /*1390*/  @P1 LDG.E.CONSTANT R47, desc[UR4][R26.64+0xc] ;  /* 0x00000c041a2f1981 */ /* 0x000ea2000c1e9900 */
[----:B0-----:R-:W-:-:S03]  /*13a0*/  @P6 IMAD R51, R51, R52, R8 ;  /* 0x0000003433336224 */ /* 0x001fc600078e0208 */
[----:B------:R-:W2:Y:S04]  /*13b0*/  @P3 LDG.E.CONSTANT R48, desc[UR4][R28.64] ;  /* 0x000000041c303981 */ /* 0x000ea8000c1e9900 */
[----:B------:R-:W2:Y:S04]  /*13c0*/  @P4 LDG.E.CONSTANT R41, desc[UR4][R40.64+0xc] ;  /* 0x00000c0428294981 */ /* 0x000ea8000c1e9900 */
[----:B------:R-:W2:Y:S04]  /*13d0*/  @P3 LDG.E.CONSTANT R49, desc[UR4][R28.64+0x4] ;  /* 0x000004041c313981 */ /* 0x000ea8000c1e9900 */
[----:B------:R-:W2:Y:S04]  /*13e0*/  @P3 LDG.E.CONSTANT R50, desc[UR4][R28.64+0x8] ;  /* 0x000008041c323981 */ /* 0x000ea8000c1e9900 */
[----:B------:R0:W2:Y:S04]  /*13f0*/  @P1 LDG.E.CONSTANT R40, desc[UR4][R26.64+0x4] ;  /* 0x000004041a281981 */ /* 0x0000a8000c1e9900 */
[----:B------:R-:W2:Y:S01]  /*1400*/  @P3 LDG.E.CONSTANT R28, desc[UR4][R28.64+0xc] ;  /* 0x00000c041c1c3981 */ /* 0x000ea2000c1e9900 */
[----:B0-----:R-:W0:Y:S01]  /*1410*/  @P6 LDC.64 R26, c[0x0][0x388] ;  /* 0x0000e200ff1a6b82 */ /* 0x001e220000000a00 */
[----:B------:R-:W-:Y:S01]  /*1420*/  @P5 FADD R4, R4, R24 ;  /* 0x0000001804045221 */ /* 0x000fe20000000000 */
[----:B------:R-:W-:Y:S01]  /*1430*/  @P5 FADD R3, R3, R46 ;  /* 0x0000002e03035221 */ /* 0x000fe20000000000 */
[----:B0-----:R-:W-:-:S05]  /*1440*/  @P6 IMAD.WIDE R26, R51, 0x4, R26 ;  /* 0x00000004331a6825 */ /* 0x001fca00078e021a */
[----:B------:R-:W2:Y:S04]  /*1450*/  @P6 LDG.E.CONSTANT R24, desc[UR4][R26.64] ;  /* 0x000000041a186981 */ /* 0x000ea8000c1e9900 */
[----:B------:R-:W2:Y:S04]  /*1460*/  @P6 LDG.E.CONSTANT R46, desc[UR4][R26.64+0x4] ;  /* 0x000004041a2e6981 */ /* 0x000ea8000c1e9900 */
[----:B------:R-:W2:Y:S04]  /*1470*/  @P6 LDG.E.CONSTANT R29, desc[UR4][R26.64+0x8] ;  /* 0x000008041a1d6981 */ /* 0x000ea8000c1e9900 */
[----:B------:R0:W2:Y:S01]  /*1480*/  @P6 LDG.E.CONSTANT R51, desc[UR4][R26.64+0xc] ;  /* 0x00000c041a336981 */ /* 0x0000a2000c1e9900 */
[----:B------:R-:W-:-:S13]  /*1490*/  ISETP.NE.AND P5, PT, R38, -0x1, PT ;  /* 0xffffffff2600780c */ /* 0x000fda0003fa5270 */
[----:B0-----:R-:W0:Y:S01]  /*14a0*/  @P5 LDC.64 R26, c[0x0][0x388] ;  /* 0x0000e200ff1a5b82 */ /* 0x001e220000000a00 */
[----:B----4-:R-:W-:Y:S01]  /*14b0*/  @P2 FADD R2, R2, R35 ;  /* 0x0000002302022221 */ /* 0x010fe20000000000 */
[----:B---3--:R-:W-:Y:S01]  /*14c0*/  @P2 FADD R0, R0, R32 ;  /* 0x0000002000002221 */ /* 0x008fe20000000000 */
[----:B-----5:R-:W-:Y:S01]  /*14d0*/  @P2 FADD R4, R4, R30 ;  /* 0x0000001e04042221 */ /* 0x020fe20000000000 */
[----:B--2---:R-:W-:Y:S01]  /*14e0*/  @P2 FADD R3, R3, R45 ;  /* 0x0000002d03032221 */ /* 0x004fe20000000000 */
[----:B------:R-:W-:Y:S01]  /*14f0*/  @P4 FADD R2, R2, R44 ;  /* 0x0000002c02024221 */ /* 0x000fe20000000000 */
[----:B------:R-:W-:Y:S02]  /*1500*/  ISETP.NE.AND P2, PT, R37, -0x1, PT ;  /* 0xffffffff2500780c */ /* 0x000fe40003f45270 */
[----:B------:R-:W1:Y:S01]  /*1510*/  @P5 LDC R45, c[0x0][0x3ac] ;  /* 0x0000eb00ff2d5b82 */ /* 0x000e620000000800 */
[----:B------:R-:W-:Y:S01]  /*1520*/  @P4 FADD R0, R0, R43 ;  /* 0x0000002b00004221 */ /* 0x000fe20000000000 */
[----:B------:R-:W-:Y:S01]  /*1530*/  @P4 FADD R4, R4, R42 ;  /* 0x0000002a04044221 */ /* 0x000fe20000000000 */
[----:B------:R-:W-:-:S08]  /*1540*/  @P1 FADD R2, R2, R36 ;  /* 0x0000002402021221 */ /* 0x000fd00000000000 */
[----:B------:R-:W2:Y:S01]  /*1550*/  @P2 LDC R32, c[0x0][0x3ac] ;  /* 0x0000eb00ff202b82 */ /* 0x000ea20000000800 */
[----:B------:R-:W-:Y:S01]  /*1560*/  @P4 FADD R3, R3, R41 ;  /* 0x0000002903034221 */ /* 0x000fe20000000000 */
[----:B------:R-:W-:Y:S01]  /*1570*/  ISETP.NE.AND P4, PT, R25, -0x1, PT ;  /* 0xffffffff1900780c */ /* 0x000fe20003f85270 */
[----:B------:R-:W-:Y:S02]  /*1580*/  @P1 FADD R4, R4, R39 ;  /* 0x0000002704041221 */ /* 0x000fe40000000000 */
[----:B------:R-:W-:Y:S01]  /*1590*/  @P1 FADD R3, R3, R47 ;  /* 0x0000002f03031221 */ /* 0x000fe20000000000 */
[----:B------:R-:W-:Y:S01]  /*15a0*/  @P3 FADD R2, R2, R48 ;  /* 0x0000003002023221 */ /* 0x000fe20000000000 */
[----:B------:R-:W-:Y:S01]  /*15b0*/  @P1 FADD R0, R0, R40 ;  /* 0x0000002800001221 */ /* 0x000fe20000000000 */
[----:B------:R-:W-:-:S07]  /*15c0*/  ISETP.NE.AND P1, PT, R20, -0x1, PT ;  /* 0xffffffff1400780c */ /* 0x000fce0003f25270 */
[----:B------:R-:W3:Y:S01]  /*15d0*/  @P4 LDC R30, c[0x0][0x3ac] ;  /* 0x0000eb00ff1e4b82 */ /* 0x000ee20000000800 */
[----:B------:R-:W-:Y:S01]  /*15e0*/  @P3 FADD R4, R4, R50 ;  /* 0x0000003204043221 */ /* 0x000fe20000000000 */
[----:B------:R-:W-:Y:S01]  /*15f0*/  @P3 FADD R0, R0, R49 ;  /* 0x0000003100003221 */ /* 0x000fe20000000000 */
[----:B------:R-:W-:Y:S01]  /*1600*/  @P3 FADD R3, R3, R28 ;  /* 0x0000001c03033221 */ /* 0x000fe20000000000 */
[----:B------:R-:W-:-:S04]  /*1610*/  ISETP.NE.AND P3, PT, R34, -0x1, PT ;  /* 0xffffffff2200780c */ /* 0x000fc80003f65270 */
[----:B------:R-:W4:Y:S01]  /*1620*/  @P4 LDC.64 R42, c[0x0][0x388] ;  /* 0x0000e200ff2a4b82 */ /* 0x000f220000000a00 */
[----:B-1----:R-:W-:-:S07]  /*1630*/  @P5 IMAD R39, R38, R45, R8 ;  /* 0x0000002d26275224 */ /* 0x002fce00078e0208 */
[----:B------:R-:W1:Y:S08]  /*1640*/  @P2 LDC.64 R40, c[0x0][0x388] ;  /* 0x0000e200ff282b82 */ /* 0x000e700000000a00 */
[----:B------:R-:W5:Y:S01]  /*1650*/  @P1 LDC R35, c[0x0][0x3ac] ;  /* 0x0000eb00ff231b82 */ /* 0x000f620000000800 */
[----:B0-----:R-:W-:-:S04]  /*1660*/  @P5 IMAD.WIDE R38, R39, 0x4, R26 ;  /* 0x0000000427265825 */ /* 0x001fc800078e021a */
[----:B------:R-:W-:-:S03]  /*1670*/  @P6 FADD R2, R2, R24 ;  /* 0x0000001802026221 */ /* 0x000fc60000000000 */
[----:B------:R-:W0:Y:S01]  /*1680*/  @P3 LDC R45, c[0x0][0x3ac] ;  /* 0x0000eb00ff2d3b82 */ /* 0x000e220000000800 */
[----:B---3--:R-:W-:Y:S01]  /*1690*/  @P4 IMAD R25, R25, R30, R8 ;  /* 0x0000001e19194224 */ /* 0x008fe200078e0208 */
[----:B------:R-:W3:Y:S01]  /*16a0*/  @P5 LDG.E.CONSTANT R47, desc[UR4][R38.64] ;  /* 0x00000004262f5981 */ /* 0x000ee2000c1e9900 */
[----:B------:R-:W-:Y:S01]  /*16b0*/  @P6 FADD R0, R0, R46 ;  /* 0x0000002e00006221 */ /* 0x000fe20000000000 */
[----:B------:R-:W-:-:S04]  /*16c0*/  @P6 FADD R4, R4, R29 ;  /* 0x0000001d04046221 */ /* 0x000fc80000000000 */
[----:B------:R-:W0:Y:S01]  /*16d0*/  @P3 LDC.64 R26, c[0x0][0x388] ;  /* 0x0000e200ff1a3b82 */ /* 0x000e220000000a00 */
[----:B------:R-:W3:Y:S01]  /*16e0*/  @P5 LDG.E.CONSTANT R49, desc[UR4][R38.64+0x8] ;  /* 0x0000080426315981 */ /* 0x000ee2000c1e9900 */
[----:B------:R-:W-:Y:S01]  /*16f0*/  @P6 FADD R3, R3, R51 ;  /* 0x0000003303036221 */ /* 0x000fe20000000000 */
[----:B------:R-:W-:Y:S02]  /*1700*/  ISETP.NE.AND P6, PT, R33, -0x1, PT ;  /* 0xffffffff2100780c */ /* 0x000fe40003fc5270 */
[----:B------:R-:W3:Y:S03]  /*1710*/  @P5 LDG.E.CONSTANT R30, desc[UR4][R38.64+0xc] ;  /* 0x00000c04261e5981 */ /* 0x000ee6000c1e9900 */
[----:B------:R-:W0:Y:S01]  /*1720*/  @P1 LDC.64 R28, c[0x0][0x388] ;  /* 0x0000e200ff1c1b82 */ /* 0x000e220000000a00 */
[----:B--2---:R-:W-:Y:S02]  /*1730*/  @P2 IMAD R51, R37, R32, R8 ;  /* 0x0000002025332224 */ /* 0x004fe400078e0208 */
[----:B----4-:R-:W-:Y:S01]  /*1740*/  @P4 IMAD.WIDE R42, R25, 0x4, R42 ;  /* 0x00000004192a4825 */ /* 0x010fe200078e022a */
[----:B------:R2:W4:Y:S04]  /*1750*/  @P5 LDG.E.CONSTANT R37, desc[UR4][R38.64+0x4] ;  /* 0x0000040426255981 */ /* 0x000528000c1e9900 */
[----:B------:R-:W2:Y:S01]  /*1760*/  @P6 LDC R32, c[0x0][0x3ac] ;  /* 0x0000eb00ff206b82 */ /* 0x000ea20000000800 */
[----:B-1----:R-:W-:Y:S01]  /*1770*/  @P2 IMAD.WIDE R40, R51, 0x4, R40 ;  /* 0x0000000433282825 */ /* 0x002fe200078e0228 */
[----:B------:R-:W4:Y:S03]  /*1780*/  @P4 LDG.E.CONSTANT R53, desc[UR4][R42.64+0x8] ;  /* 0x000008042a354981 */ /* 0x000f26000c1e9900 */
[----:B-----5:R-:W-:Y:S01]  /*1790*/  @P1 IMAD R36, R20, R35, R8 ;  /* 0x0000002314241224 */ /* 0x020fe200078e0208 */
[----:B------:R-:W5:Y:S02]  /*17a0*/  @P4 LDG.E.CONSTANT R51, desc[UR4][R42.64+0x4] ;  /* 0x000004042a334981 */ /* 0x000f64000c1e9900 */
[----:B------:R-:W1:Y:S02]  /*17b0*/  @P6 LDC.64 R24, c[0x0][0x388] ;  /* 0x0000e200ff186b82 */ /* 0x000e640000000a00 */
[----:B------:R-:W5:Y:S04]  /*17c0*/  @P4 LDG.E.CONSTANT R35, desc[UR4][R42.64] ;  /* 0x000000042a234981 */ /* 0x000f68000c1e9900 */
[----:B------:R-:W5:Y:S01]  /*17d0*/  @P4 LDG.E.CONSTANT R20, desc[UR4][R42.64+0xc] ;  /* 0x00000c042a144981 */ /* 0x000f62000c1e9900 */
[----:B0-----:R-:W-:-:S03]  /*17e0*/  @P1 IMAD.WIDE R28, R36, 0x4, R28 ;  /* 0x00000004241c1825 */ /* 0x001fc600078e021c */
[----:B------:R-:W5:Y:S01]  /*17f0*/  @P2 LDG.E.CONSTANT R39, desc[UR4][R40.64+0x8] ;  /* 0x0000080428272981 */ /* 0x000f62000c1e9900 */
[----:B--2---:R-:W-:-:S03]  /*1800*/  @P3 IMAD R38, R34, R45, R8 ;  /* 0x0000002d22263224 */ /* 0x004fc600078e0208 */
[----:B------:R-:W2:Y:S04]  /*1810*/  @P2 LDG.E.CONSTANT R34, desc[UR4][R40.64] ;  /* 0x0000000428222981 */ /* 0x000ea8000c1e9900 */
[----:B------:R-:W2:Y:S04]  /*1820*/  @P2 LDG.E.CONSTANT R45, desc[UR4][R40.64+0x4] ;  /* 0x00000404282d2981 */ /* 0x000ea8000c1e9900 */
[----:B------:R-:W2:Y:S01]  /*1830*/  @P2 LDG.E.CONSTANT R36, desc[UR4][R40.64+0xc] ;  /* 0x00000c0428242981 */ /* 0x000ea2000c1e9900 */
[----:B------:R-:W-:-:S03]  /*1840*/  @P3 IMAD.WIDE R26, R38, 0x4, R26 ;  /* 0x00000004261a3825 */ /* 0x000fc600078e021a */
[----:B------:R-:W2:Y:S01]  /*1850*/  @P1 LDG.E.CONSTANT R46, desc[UR4][R28.64] ;  /* 0x000000041c2e1981 */ /* 0x000ea2000c1e9900 */
[----:B------:R-:W-:-:S03]  /*1860*/  @P6 IMAD R50, R33, R32, R8 ;  /* 0x0000002021326224 */ /* 0x000fc600078e0208 */
[----:B------:R-:W2:Y:S04]  /*1870*/  @P1 LDG.E.CONSTANT R44, desc[UR4][R28.64+0x4] ;  /* 0x000004041c2c1981 */ /* 0x000ea8000c1e9900 */
[----:B------:R-:W2:Y:S04]  /*1880*/  @P1 LDG.E.CONSTANT R38, desc[UR4][R28.64+0x8] ;  /* 0x000008041c261981 */ /* 0x000ea8000c1e9900 */
[----:B------:R-:W2:Y:S04]  /*1890*/  @P1 LDG.E.CONSTANT R48, desc[UR4][R28.64+0xc] ;  /* 0x00000c041c301981 */ /* 0x000ea8000c1e9900 */
[----:B------:R-:W2:Y:S04]  /*18a0*/  @P3 LDG.E.CONSTANT R42, desc[UR4][R26.64] ;  /* 0x000000041a2a3981 */ /* 0x000ea8000c1e9900 */
[----:B------:R-:W2:Y:S04]  /*18b0*/  @P3 LDG.E.CONSTANT R43, desc[UR4][R26.64+0x4] ;  /* 0x000004041a2b3981 */ /* 0x000ea8000c1e9900 */
[----:B------:R-:W2:Y:S04]  /*18c0*/  @P3 LDG.E.CONSTANT R33, desc[UR4][R26.64+0x8] ;  /* 0x000008041a213981 */ /* 0x000ea8000c1e9900 */
[----:B------:R-:W2:Y:S01]  /*18d0*/  @P3 LDG.E.CONSTANT R32, desc[UR4][R26.64+0xc] ;  /* 0x00000c041a203981 */ /* 0x000ea2000c1e9900 */
[----:B-1----:R-:W-:-:S05]  /*18e0*/  @P6 IMAD.WIDE R24, R50, 0x4, R24 ;  /* 0x0000000432186825 */ /* 0x002fca00078e0218 */
[----:B------:R-:W2:Y:S04]  /*18f0*/  @P6 LDG.E.CONSTANT R52, desc[UR4][R24.64] ;  /* 0x0000000418346981 */ /* 0x000ea8000c1e9900 */
[----:B------:R-:W2:Y:S04]  /*1900*/  @P6 LDG.E.CONSTANT R50, desc[UR4][R24.64+0x4] ;  /* 0x0000040418326981 */ /* 0x000ea8000c1e9900 */
[----:B------:R-:W2:Y:S04]  /*1910*/  @P6 LDG.E.CONSTANT R41, desc[UR4][R24.64+0x8] ;  /* 0x0000080418296981 */ /* 0x000ea8000c1e9900 */
[----:B------:R0:W2:Y:S01]  /*1920*/  @P6 LDG.E.CONSTANT R40, desc[UR4][R24.64+0xc] ;  /* 0x00000c0418286981 */ /* 0x0000a2000c1e9900 */
[----:B---3--:R-:W-:Y:S01]  /*1930*/  @P5 FADD R2, R2, R47 ;  /* 0x0000002f02025221 */ /* 0x008fe20000000000 */
[----:B------:R-:W-:Y:S01]  /*1940*/  @P5 FADD R4, R4, R49 ;  /* 0x0000003104045221 */ /* 0x000fe20000000000 */
[----:B------:R-:W-:Y:S01]  /*1950*/  @P5 FADD R3, R3, R30 ;  /* 0x0000001e03035221 */ /* 0x000fe20000000000 */
[----:B----4-:R-:W-:Y:S01]  /*1960*/  @P5 FADD R0, R0, R37 ;  /* 0x0000002500005221 */ /* 0x010fe20000000000 */
[----:B------:R-:W-:Y:S01]  /*1970*/  ISETP.NE.AND P5, PT, R23, -0x1, PT ;  /* 0xffffffff1700780c */ /* 0x000fe20003fa5270 */
[----:B------:R-:W-:-:S02]  /*1980*/  @P4 FADD R4, R4, R53 ;  /* 0x0000003504044221 */ /* 0x000fc40000000000 */
[----:B-----5:R-:W-:-:S10]  /*1990*/  @P4 FADD R0, R0, R51 ;  /* 0x0000003300004221 */ /* 0x020fd40000000000 */
[----:B------:R-:W1:Y:S01]  /*19a0*/  @P5 LDC R30, c[0x0][0x3ac] ;  /* 0x0000eb00ff1e5b82 */ /* 0x000e620000000800 */
[----:B------:R-:W-:Y:S01]  /*19b0*/  @P4 FADD R2, R2, R35 ;  /* 0x0000002302024221 */ /* 0x000fe20000000000 */
[----:B------:R-:W-:Y:S01]  /*19c0*/  @P4 FADD R3, R3, R20 ;  /* 0x0000001403034221 */ /* 0x000fe20000000000 */
[----:B------:R-:W-:-:S05]  /*19d0*/  ISETP.NE.AND P4, PT, R14, -0x1, PT ;  /* 0xffffffff0e00780c */ /* 0x000fca0003f85270 */
[----:B0-----:R-:W0:Y:S01]  /*19e0*/  @P5 LDC.64 R24, c[0x0][0x388] ;  /* 0x0000e200ff185b82 */ /* 0x001e220000000a00 */
[----:B------:R-:W-:Y:S01]  /*19f0*/  @P2 FADD R4, R4, R39 ;  /* 0x0000002704042221 */ /* 0x000fe20000000000 */
[----:B--2---:R-:W-:Y:S01]  /*1a00*/  @P2 FADD R2, R2, R34 ;  /* 0x0000002202022221 */ /* 0x004fe20000000000 */
[----:B------:R-:W-:-:S05]  /*1a10*/  @P2 FADD R0, R0, R45 ;  /* 0x0000002d00002221 */ /* 0x000fca0000000000 */
[----:B------:R-:W2:Y:S01]  /*1a20*/  @P4 LDC R37, c[0x0][0x3ac] ;  /* 0x0000eb00ff254b82 */ /* 0x000ea20000000800 */
[----:B------:R-:W-:Y:S01]  /*1a30*/  @P2 FADD R3, R3, R36 ;  /* 0x0000002403032221 */ /* 0x000fe20000000000 */
[----:B------:R-:W-:Y:S01]  /*1a40*/  ISETP.NE.AND P2, PT, R19, -0x1, PT ;  /* 0xffffffff1300780c */ /* 0x000fe20003f45270 */
[----:B------:R-:W-:Y:S01]  /*1a50*/  @P1 FADD R2, R2, R46 ;  /* 0x0000002e02021221 */ /* 0x000fe20000000000 */
[----:B------:R-:W-:Y:S01]  /*1a60*/  @P1 FADD R0, R0, R44 ;  /* 0x0000002c00001221 */ /* 0x000fe20000000000 */
[----:B------:R-:W-:-:S10]  /*1a70*/  @P1 FADD R4, R4, R38 ;  /* 0x0000002604041221 */ /* 0x000fd40000000000 */
[----:B------:R-:W3:Y:S01]  /*1a80*/  @P2 LDC R36, c[0x0][0x3ac] ;  /* 0x0000eb00ff242b82 */ /* 0x000ee20000000800 */
[----:B------:R-:W-:Y:S01]  /*1a90*/  @P1 FADD R3, R3, R48 ;  /* 0x0000003003031221 */ /* 0x000fe20000000000 */
[----:B------:R-:W-:Y:S01]  /*1aa0*/  ISETP.NE.AND P1, PT, R22, -0x1, PT ;  /* 0xffffffff1600780c */ /* 0x000fe20003f25270 */
[----:B------:R-:W-:-:S05]  /*1ab0*/  @P3 FADD R2, R2, R42 ;  /* 0x0000002a02023221 */ /* 0x000fca0000000000 */
[----:B------:R-:W4:Y:S01]  /*1ac0*/  @P2 LDC.64 R26, c[0x0][0x388] ;  /* 0x0000e200ff1a2b82 */ /* 0x000f220000000a00 */
[----:B------:R-:W-:Y:S01]  /*1ad0*/  @P3 FADD R0, R0, R43 ;  /* 0x0000002b00003221 */ /* 0x000fe20000000000 */
[----:B------:R-:W-:-:S06]  /*1ae0*/  @P3 FADD R4, R4, R33 ;  /* 0x0000002104043221 */ /* 0x000fcc0000000000 */
[----:B------:R-:W5:Y:S01]  /*1af0*/  @P1 LDC R43, c[0x0][0x3ac] ;  /* 0x0000eb00ff2b1b82 */ /* 0x000f620000000800 */
[----:B------:R-:W-:Y:S01]  /*1b00*/  @P3 FADD R3, R3, R32 ;  /* 0x0000002003033221 */ /* 0x000fe20000000000 */
[----:B------:R-:W-:-:S06]  /*1b10*/  ISETP.NE.AND P3, PT, R15, -0x1, PT ;  /* 0xffffffff0f00780c */ /* 0x000fcc0003f65270 */
[----:B------:R-:W0:Y:S01]  /*1b20*/  @P4 LDC.64 R32, c[0x0][0x388] ;  /* 0x0000e200ff204b82 */ /* 0x000e220000000a00 */
[----:B------:R-:W-:Y:S01]  /*1b30*/  @P6 FADD R2, R2, R52 ;  /* 0x0000003402026221 */ /* 0x000fe20000000000 */
[----:B------:R-:W-:Y:S01]  /*1b40*/  @P6 FADD R0, R0, R50 ;  /* 0x0000003200006221 */ /* 0x000fe20000000000 */
[----:B------:R-:W-:-:S05]  /*1b50*/  @P6 FADD R4, R4, R41 ;  /* 0x0000002904046221 */ /* 0x000fca0000000000 */
[----:B------:R-:W5:Y:S01]  /*1b60*/  @P1 LDC.64 R28, c[0x0][0x388] ;  /* 0x0000e200ff1c1b82 */ /* 0x000f620000000a00 */
[----:B------:R-:W-:Y:S01]  /*1b70*/  @P6 FADD R3, R3, R40 ;  /* 0x0000002803036221 */ /* 0x000fe20000000000 */
[----:B------:R-:W-:-:S06]  /*1b80*/  ISETP.NE.AND P6, PT, R31, -0x1, PT ;  /* 0xffffffff1f00780c */ /* 0x000fcc0003fc5270 */
[----:B------:R-:W5:Y:S01]  /*1b90*/  @P3 LDC R20, c[0x0][0x3ac] ;  /* 0x0000eb00ff143b82 */ /* 0x000f620000000800 */
[----:B--2---:R-:W-:-:S07]  /*1ba0*/  @P4 IMAD R37, R14, R37, R8 ;  /* 0x000000250e254224 */ /* 0x004fce00078e0208 */
[----:B------:R-:W2:Y:S01]  /*1bb0*/  @P3 LDC.64 R34, c[0x0][0x388] ;  /* 0x0000e200ff223b82 */ /* 0x000ea20000000a00 */
[----:B-1----:R-:W-:Y:S02]  /*1bc0*/  @P5 IMAD R23, R23, R30, R8 ;  /* 0x0000001e17175224 */ /* 0x002fe400078e0208 */
[----:B0-----:R-:W-:-:S05]  /*1bd0*/  @P4 IMAD.WIDE R32, R37, 0x4, R32 ;  /* 0x0000000425204825 */ /* 0x001fca00078e0220 */
[----:B------:R-:W0:Y:S01]  /*1be0*/  @P6 LDC R14, c[0x0][0x3ac] ;  /* 0x0000eb00ff0e6b82 */ /* 0x000e220000000800 */
[----:B---3--:R-:W-:Y:S01]  /*1bf0*/  @P2 IMAD R41, R19, R36, R8 ;  /* 0x0000002413292224 */ /* 0x008fe200078e0208 */
[----:B------:R-:W3:Y:S01]  /*1c00*/  @P4 LDG.E.CONSTANT R39, desc[UR4][R32.64] ;  /* 0x0000000420274981 */ /* 0x000ee2000c1e9900 */
[----:B------:R-:W-:-:S03]  /*1c10*/  @P5 IMAD.WIDE R24, R23, 0x4, R24 ;  /* 0x0000000417185825 */ /* 0x000fc600078e0218 */
[----:B------:R-:W3:Y:S02]  /*1c20*/  @P4 LDG.E.CONSTANT R23, desc[UR4][R32.64+0x4] ;  /* 0x0000040420174981 */ /* 0x000ee4000c1e9900 */
[----:B------:R-:W1:Y:S02]  /*1c30*/  @P6 LDC.64 R36, c[0x0][0x388] ;  /* 0x0000e200ff246b82 */ /* 0x000e640000000a00 */
[----:B------:R-:W3:Y:S01]  /*1c40*/  @P4 LDG.E.CONSTANT R19, desc[UR4][R32.64+0x8] ;  /* 0x0000080420134981 */ /* 0x000ee2000c1e9900 */
[----:B----4-:R-:W-:-:S03]  /*1c50*/  @P2 IMAD.WIDE R26, R41, 0x4, R26 ;  /* 0x00000004291a2825 */ /* 0x010fc600078e021a */
[----:B------:R-:W4:Y:S01]  /*1c60*/  @P4 LDG.E.CONSTANT R30, desc[UR4][R32.64+0xc] ;  /* 0x00000c04201e4981 */ /* 0x000f22000c1e9900 */
[----:B-----5:R-:W-:-:S03]  /*1c70*/  @P1 IMAD R47, R22, R43, R8 ;  /* 0x0000002b162f1224 */ /* 0x020fc600078e0208 */
[----:B------:R-:W5:Y:S01]  /*1c80*/  @P5 LDG.E.CONSTANT R41, desc[UR4][R24.64] ;  /* 0x0000000418295981 */ /* 0x000f62000c1e9900 */
[----:B------:R-:W-:-:S03]  /*1c90*/  @P1 IMAD.WIDE R28, R47, 0x4, R28 ;  /* 0x000000042f1c1825 */ /* 0x000fc600078e021c */
[----:B------:R-:W5:Y:S01]  /*1ca0*/  @P5 LDG.E.CONSTANT R43, desc[UR4][R24.64+0x4] ;  /* 0x00000404182b5981 */ /* 0x000f62000c1e9900 */
[----:B------:R-:W-:-:S03]  /*1cb0*/  @P3 IMAD R51, R15, R20, R8 ;  /* 0x000000140f333224 */ /* 0x000fc600078e0208 */
[----:B------:R-:W5:Y:S04]  /*1cc0*/  @P5 LDG.E.CONSTANT R45, desc[UR4][R24.64+0x8] ;  /* 0x00000804182d5981 */ /* 0x000f68000c1e9900 */
[----:B------:R-:W5:Y:S01]  /*1cd0*/  @P5 LDG.E.CONSTANT R22, desc[UR4][R24.64+0xc] ;  /* 0x00000c0418165981 */ /* 0x000f62000c1e9900 */
[----:B--2---:R-:W-:-:S03]  /*1ce0*/  @P3 IMAD.WIDE R34, R51, 0x4, R34 ;  /* 0x0000000433223825 */ /* 0x004fc600078e0222 */
        /* <DEDUP_REMOVED lines=8> */
[----:B------:R-:W2:Y:S01]  /*1d70*/  @P3 LDG.E.CONSTANT R31, desc[UR4][R34.64+0x4] ;  /* 0x00000404221f3981 */ /* 0x000ea2000c1e9900 */
[----:B-1----:R-:W-:-:S03]  /*1d80*/  @P6 IMAD.WIDE R36, R14, 0x4, R36 ;  /* 0x000000040e246825 */ /* 0x002fc600078e0224 */
[----:B------:R-:W2:Y:S04]  /*1d90*/  @P1 LDG.E.CONSTANT R53, desc[UR4][R28.64+0x8] ;  /* 0x000008041c351981 */ /* 0x000ea8000c1e9900 */
[----:B------:R0:W2:Y:S04]  /*1da0*/  @P1 LDG.E.CONSTANT R24, desc[UR4][R28.64+0xc] ;  /* 0x00000c041c181981 */ /* 0x0000a8000c1e9900 */
[----:B------:R-:W2:Y:S04]  /*1db0*/  @P3 LDG.E.CONSTANT R14, desc[UR4][R34.64+0x8] ;  /* 0x00000804220e3981 */ /* 0x000ea8000c1e9900 */
[----:B------:R1:W2:Y:S04]  /*1dc0*/  @P3 LDG.E.CONSTANT R26, desc[UR4][R34.64+0xc] ;  /* 0x00000c04221a3981 */ /* 0x0002a8000c1e9900 */
[----:B------:R-:W2:Y:S04]  /*1dd0*/  @P6 LDG.E.CONSTANT R27, desc[UR4][R36.64] ;  /* 0x00000004241b6981 */ /* 0x000ea8000c1e9900 */
[----:B------:R-:W2:Y:S04]  /*1de0*/  @P6 LDG.E.CONSTANT R32, desc[UR4][R36.64+0x4] ;  /* 0x0000040424206981 */ /* 0x000ea8000c1e9900 */
[----:B------:R-:W2:Y:S04]  /*1df0*/  @P6 LDG.E.CONSTANT R38, desc[UR4][R36.64+0x8] ;  /* 0x0000080424266981 */ /* 0x000ea8000c1e9900 */
[----:B------:R-:W2:Y:S01]  /*1e00*/  @P6 LDG.E.CONSTANT R40, desc[UR4][R36.64+0xc] ;  /* 0x00000c0424286981 */ /* 0x000ea2000c1e9900 */
[----:B---3--:R-:W-:Y:S01]  /*1e10*/  @P4 FADD R2, R2, R39 ;  /* 0x0000002702024221 */ /* 0x008fe20000000000 */
[----:B------:R-:W-:Y:S01]  /*1e20*/  @P4 FADD R0, R0, R23 ;  /* 0x0000001700004221 */ /* 0x000fe20000000000 */
[----:B------:R-:W-:Y:S01]  /*1e30*/  @P4 FADD R4, R4, R19 ;  /* 0x0000001304044221 */ /* 0x000fe20000000000 */
[----:B----4-:R-:W-:Y:S01]  /*1e40*/  @P4 FADD R3, R3, R30 ;  /* 0x0000001e03034221 */ /* 0x010fe20000000000 */
[----:B------:R-:W-:Y:S01]  /*1e50*/  ISETP.NE.AND P4, PT, R16, -0x1, PT ;  /* 0xffffffff1000780c */ /* 0x000fe20003f85270 */
[----:B-----5:R-:W-:Y:S01]  /*1e60*/  @P5 FADD R2, R2, R41 ;  /* 0x0000002902025221 */ /* 0x020fe20000000000 */
[----:B------:R-:W-:Y:S01]  /*1e70*/  @P5 FADD R0, R0, R43 ;  /* 0x0000002b00005221 */ /* 0x000fe20000000000 */
[----:B------:R-:W-:-:S10]  /*1e80*/  @P5 FADD R4, R4, R45 ;  /* 0x0000002d04045221 */ /* 0x000fd40000000000 */
[----:B0-----:R-:W0:Y:S01]  /*1e90*/  @P4 LDC.64 R28, c[0x0][0x388] ;  /* 0x0000e200ff1c4b82 */ /* 0x001e220000000a00 */
[----:B------:R-:W-:Y:S01]  /*1ea0*/  @P5 FADD R3, R3, R22 ;  /* 0x0000001603035221 */ /* 0x000fe20000000000 */
[----:B------:R-:W-:Y:S01]  /*1eb0*/  ISETP.NE.AND P5, PT, R18, -0x1, PT ;  /* 0xffffffff1200780c */ /* 0x000fe20003fa5270 */
[----:B--2---:R-:W-:Y:S01]  /*1ec0*/  @P2 FADD R2, R2, R49 ;  /* 0x0000003102022221 */ /* 0x004fe20000000000 */
[----:B------:R-:W-:-:S03]  /*1ed0*/  @P2 FADD R0, R0, R47 ;  /* 0x0000002f00002221 */ /* 0x000fc60000000000 */
[----:B------:R-:W-:Y:S01]  /*1ee0*/  @P1 FADD R2, R2, R33 ;  /* 0x0000002102021221 */ /* 0x000fe20000000000 */
[----:B------:R-:W-:Y:S01]  /*1ef0*/  @P1 FADD R0, R0, R51 ;  /* 0x0000003300001221 */ /* 0x000fe20000000000 */
[----:B------:R-:W-:Y:S01]  /*1f00*/  @P2 FADD R4, R4, R15 ;  /* 0x0000000f04042221 */ /* 0x000fe20000000000 */
[----:B------:R-:W-:Y:S01]  /*1f10*/  @P2 FADD R3, R3, R20 ;  /* 0x0000001403032221 */ /* 0x000fe20000000000 */
[----:B------:R-:W-:Y:S01]  /*1f20*/  ISETP.NE.AND P2, PT, R13, -0x1, PT ;  /* 0xffffffff0d00780c */ /* 0x000fe20003f45270 */
[----:B------:R-:W-:Y:S02]  /*1f30*/  @P3 FADD R2, R2, R25 ;  /* 0x0000001902023221 */ /* 0x000fe40000000000 */
[----:B------:R-:W2:Y:S01]  /*1f40*/  @P4 LDC R25, c[0x0][0x3ac] ;  /* 0x0000eb00ff194b82 */ /* 0x000ea20000000800 */
[----:B------:R-:W-:Y:S01]  /*1f50*/  @P3 FADD R0, R0, R31 ;  /* 0x0000001f00003221 */ /* 0x000fe20000000000 */
[----:B------:R-:W-:-:S06]  /*1f60*/  @P1 FADD R4, R4, R53 ;  /* 0x0000003504041221 */ /* 0x000fcc0000000000 */
[----:B------:R-:W3:Y:S01]  /*1f70*/  @P5 LDC R31, c[0x0][0x3ac] ;  /* 0x0000eb00ff1f5b82 */ /* 0x000ee20000000800 */
[----:B------:R-:W-:Y:S01]  /*1f80*/  @P1 FADD R3, R3, R24 ;  /* 0x0000001803031221 */ /* 0x000fe20000000000 */
[----:B------:R-:W-:Y:S01]  /*1f90*/  ISETP.NE.AND P1, PT, R12, -0x1, PT ;  /* 0xffffffff0c00780c */ /* 0x000fe20003f25270 */
[----:B------:R-:W-:-:S05]  /*1fa0*/  @P3 FADD R4, R4, R14 ;  /* 0x0000000e04043221 */ /* 0x000fca0000000000 */
[----:B-1----:R-:W1:Y:S01]  /*1fb0*/  @P2 LDC R35, c[0x0][0x3ac] ;  /* 0x0000eb00ff232b82 */ /* 0x002e620000000800 */
        /* <DEDUP_REMOVED lines=9> */
[----:B------:R-:W5:Y:S01]  /*2050*/  @P2 LDC.64 R22, c[0x0][0x388] ;  /* 0x0000e200ff162b82 */ /* 0x000f620000000a00 */
[--C-:B--2---:R-:W-:Y:S02]  /*2060*/  @P4 IMAD R25, R16, R25, R8.reuse ;  /* 0x0000001910194224 */ /* 0x104fe400078e0208 */
[----:B---3--:R-:W-:-:S05]  /*2070*/  @P5 IMAD R31, R18, R31, R8 ;  /* 0x0000001f121f5224 */ /* 0x008fca00078e0208 */
[----:B------:R-:W2:Y:S01]  /*2080*/  @P3 LDC R30, c[0x0][0x3ac] ;  /* 0x0000eb00ff1e3b82 */ /* 0x000ea20000000800 */
[----:B0-----:R-:W-:-:S07]  /*2090*/  @P4 IMAD.WIDE R28, R25, 0x4, R28 ;  /* 0x00000004191c4825 */ /* 0x001fce00078e021c */
[----:B------:R-:W0:Y:S08]  /*20a0*/  @P1 LDC.64 R14, c[0x0][0x388] ;  /* 0x0000e200ff0e1b82 */ /* 0x000e300000000a00 */
[----:B------:R-:W3:Y:S08]  /*20b0*/  @P6 LDC R16, c[0x0][0x3ac] ;  /* 0x0000eb00ff106b82 */ /* 0x000ef00000000800 */
[----:B------:R-:W3:Y:S01]  /*20c0*/  @P3 LDC.64 R18, c[0x0][0x388] ;  /* 0x0000e200ff123b82 */ /* 0x000ee20000000a00 */
[----:B-1----:R-:W-:Y:S01]  /*20d0*/  @P2 IMAD R35, R13, R35, R8 ;  /* 0x000000230d232224 */ /* 0x002fe200078e0208 */
[----:B------:R-:W3:Y:S01]  /*20e0*/  @P4 LDG.E.CONSTANT R33, desc[UR4][R28.64+0x8] ;  /* 0x000008041c214981 */ /* 0x000ee2000c1e9900 */
[----:B----4-:R-:W-:-:S03]  /*20f0*/  @P5 IMAD.WIDE R26, R31, 0x4, R26 ;  /* 0x000000041f1a5825 */ /* 0x010fc600078e021a */
[----:B------:R-:W4:Y:S02]  /*2100*/  @P4 LDG.E.CONSTANT R13, desc[UR4][R28.64] ;  /* 0x000000041c0d4981 */ /* 0x000f24000c1e9900 */
[----:B------:R-:W1:Y:S02]  /*2110*/  @P6 LDC.64 R24, c[0x0][0x388] ;  /* 0x0000e200ff186b82 */ /* 0x000e640000000a00 */
[----:B------:R-:W4:Y:S01]  /*2120*/  @P4 LDG.E.CONSTANT R31, desc[UR4][R28.64+0x4] ;  /* 0x000004041c1f4981 */ /* 0x000f22000c1e9900 */
[----:B-----5:R-:W-:-:S03]  /*2130*/  @P1 IMAD R41, R12, R41, R8 ;  /* 0x000000290c291224 */ /* 0x020fc600078e0208 */
[----:B------:R-:W5:Y:S01]  /*2140*/  @P4 LDG.E.CONSTANT R20, desc[UR4][R28.64+0xc] ;  /* 0x00000c041c144981 */ /* 0x000f62000c1e9900 */
[----:B------:R-:W-:-:S03]  /*2150*/  @P2 IMAD.WIDE R22, R35, 0x4, R22 ;  /* 0x0000000423162825 */ /* 0x000fc600078e0216 */
[----:B------:R-:W5:Y:S01]  /*2160*/  @P5 LDG.E.CONSTANT R37, desc[UR4][R26.64] ;  /* 0x000000041a255981 */ /* 0x000f62000c1e9900 */
[----:B--2---:R-:W-:-:S03]  /*2170*/  @P3 IMAD R43, R17, R30, R8 ;  /* 0x0000001e112b3224 */ /* 0x004fc600078e0208 */
[----:B------:R-:W2:Y:S01]  /*2180*/  @P5 LDG.E.CONSTANT R39, desc[UR4][R26.64+0x4] ;  /* 0x000004041a275981 */ /* 0x000ea2000c1e9900 */
[----:B0-----:R-:W-:-:S03]  /*2190*/  @P1 IMAD.WIDE R14, R41, 0x4, R14 ;  /* 0x00000004290e1825 */ /* 0x001fc600078e020e */
[----:B------:R-:W2:Y:S04]  /*21a0*/  @P5 LDG.E.CONSTANT R35, desc[UR4][R26.64+0x8] ;  /* 0x000008041a235981 */ /* 0x000ea8000c1e9900 */
[----:B------:R-:W2:Y:S01]  /*21b0*/  @P5 LDG.E.CONSTANT R12, desc[UR4][R26.64+0xc] ;  /* 0x00000c041a0c5981 */ /* 0x000ea2000c1e9900 */
[----:B---3--:R-:W-:-:S03]  /*21c0*/  @P6 IMAD R45, R21, R16, R8 ;  /* 0x00000010152d6224 */ /* 0x008fc600078e0208 */
[----:B------:R-:W3:Y:S01]  /*21d0*/  @P2 LDG.E.CONSTANT R17, desc[UR4][R22.64] ;  /* 0x0000000416112981 */ /* 0x000ee2000c1e9900 */
[----:B------:R-:W-:-:S03]  /*21e0*/  @P3 IMAD.WIDE R18, R43, 0x4, R18 ;  /* 0x000000042b123825 */ /* 0x000fc600078e0212 */
[----:B------:R-:W3:Y:S04]  /*21f0*/  @P2 LDG.E.CONSTANT R41, desc[UR4][R22.64+0x4] ;  /* 0x0000040416292981 */ /* 0x000ee8000c1e9900 */
[----:B------:R-:W3:Y:S04]  /*2200*/  @P2 LDG.E.CONSTANT R29, desc[UR4][R22.64+0x8] ;  /* 0x00000804161d2981 */ /* 0x000ee8000c1e9900 */
[----:B------:R-:W3:Y:S01]  /*2210*/  @P2 LDG.E.CONSTANT R28, desc[UR4][R22.64+0xc] ;  /* 0x00000c04161c2981 */ /* 0x000ee2000c1e9900 */
[----:B-1----:R-:W-:-:S03]  /*2220*/  @P6 IMAD.WIDE R24, R45, 0x4, R24 ;  /* 0x000000042d186825 */ /* 0x002fc600078e0218 */
[----:B------:R-:W3:Y:S04]  /*2230*/  @P1 LDG.E.CONSTANT R21, desc[UR4][R14.64] ;  /* 0x000000040e151981 */ /* 0x000ee8000c1e9900 */
        /* <DEDUP_REMOVED lines=10> */
[----:B------:R-:W3:Y:S01]  /*22e0*/  @P6 LDG.E.CONSTANT R26, desc[UR4][R24.64+0xc] ;  /* 0x00000c04181a6981 */ /* 0x000ee2000c1e9900 */
[----:B------:R-:W-:-:S02]  /*22f0*/  IADD3 R11, PT, PT, R11, 0x8, RZ ;  /* 0x000000080b0b7810 */ /* 0x000fc40007ffe0ff */
[----:B------:R-:W-:Y:S01]  /*2300*/  IADD3 R10, PT, PT, R10, 0x20, RZ ;  /* 0x000000200a0a7810 */ /* 0x000fe20007ffe0ff */
[----:B------:R-:W-:Y:S01]  /*2310*/  @P4 FADD R4, R4, R33 ;  /* 0x0000002104044221 */ /* 0x000fe20000000000 */
[----:B----4-:R-:W-:Y:S01]  /*2320*/  @P4 FADD R2, R2, R13 ;  /* 0x0000000d02024221 */ /* 0x010fe20000000000 */
[----:B------:R-:W-:Y:S01]  /*2330*/  @P4 FADD R0, R0, R31 ;  /* 0x0000001f00004221 */ /* 0x000fe20000000000 */
[----:B-----5:R-:W-:Y:S02]  /*2340*/  @P4 FADD R3, R3, R20 ;  /* 0x0000001403034221 */ /* 0x020fe40000000000 */
[----:B------:R-:W-:Y:S01]  /*2350*/  @P5 FADD R2, R2, R37 ;  /* 0x0000002502025221 */ /* 0x000fe20000000000 */
[----:B--2---:R-:W-:Y:S01]  /*2360*/  @P5 FADD R0, R0, R39 ;  /* 0x0000002700005221 */ /* 0x004fe20000000000 */
[----:B------:R-:W-:Y:S01]  /*2370*/  @P5 FADD R4, R4, R35 ;  /* 0x0000002304045221 */ /* 0x000fe20000000000 */
[----:B------:R-:W-:Y:S01]  /*2380*/  @P5 FADD R3, R3, R12 ;  /* 0x0000000c03035221 */ /* 0x000fe20000000000 */
[----:B---3--:R-:W-:Y:S01]  /*2390*/  @P2 FADD R2, R2, R17 ;  /* 0x0000001102022221 */ /* 0x008fe20000000000 */
        /* <DEDUP_REMOVED lines=15> */
[----:B------:R-:W-:Y:S06]  /*2490*/  @!P0 BRA `(.L_x_30) ;  /* 0xffffffe000588947 */ /* 0x000fec000383ffff */
.L_x_26:
[----:B------:R-:W-:Y:S05]  /*24a0*/  BSYNC B0 ;  /* 0x0000000000007941 */ /* 0x000fea0003800000 */
.L_x_25:
[----:B------:R-:W0:Y:S01]  /*24b0*/  LDC.64 R10, c[0x0][0x390] ;  /* 0x0000e400ff0a7b82 */ /* 0x000e220000000a00 */
[----:B------:R-:W1:Y:S01]  /*24c0*/  LDCU UR8, c[0x0][0x3ac] ;  /* 0x00007580ff0877ac */ /* 0x000e620008000800 */
[----:B------:R-:W-:Y:S02]  /*24d0*/  LOP3.LUT R6, R7, 0x3, RZ, 0xc0, !PT ;  /* 0x0000000307067812 */ /* 0x000fe400078ec0ff */
[----:B------:R-:W-:Y:S02]  /*24e0*/  FSETP.NEU.AND P0, PT, R2, RZ, PT ;  /* 0x000000ff0200720b */ /* 0x000fe40003f0d000 */
[----:B------:R-:W-:Y:S02]  /*24f0*/  LEA R5, R5, R6, 0x2 ;  /* 0x0000000605057211 */ /* 0x000fe400078e10ff */
[----:B------:R-:W-:Y:S02]  /*2500*/  FSETP.NEU.AND P1, PT, R0, RZ, PT ;  /* 0x000000ff0000720b */ /* 0x000fe40003f2d000 */
[----:B------:R-:W-:-:S02]  /*2510*/  FSETP.NEU.AND P2, PT, R4, RZ, PT ;  /* 0x000000ff0400720b */ /* 0x000fc40003f4d000 */
[----:B------:R-:W-:Y:S01]  /*2520*/  FSETP.NEU.AND P3, PT, R3, RZ, PT ;  /* 0x000000ff0300720b */ /* 0x000fe20003f6d000 */
[----:B-1----:R-:W-:-:S04]  /*2530*/  IMAD R5, R5, UR8, R8 ;  /* 0x0000000805057c24 */ /* 0x002fc8000f8e0208 */
[----:B0-----:R-:W-:-:S05]  /*2540*/  IMAD.WIDE R10, R5, 0x4, R10 ;  /* 0x00000004050a7825 */ /* 0x001fca00078e020a */
[----:B------:R0:W-:Y:S04]  /*2550*/  @P0 STG.E desc[UR4][R10.64], R2 ;  /* 0x000000020a000986 */ /* 0x0001e8000c101904 */
[----:B------:R0:W-:Y:S04]  /*2560*/  @P1 STG.E desc[UR4][R10.64+0x4], R0 ;  /* 0x000004000a001986 */ /* 0x0001e8000c101904 */
[----:B------:R0:W-:Y:S01]  /*2570*/  @P2 STG.E desc[UR4][R10.64+0x8], R4 ;  /* 0x000008040a002986 */ /* 0x0001e2000c101904 */
[----:B------:R-:W-:Y:S05]  /*2580*/  @!P3 EXIT ;  /* 0x000000000000b94d */ /* 0x000fea0003800000 */
[----:B------:R-:W-:Y:S01]  /*2590*/  STG.E desc[UR4][R10.64+0xc], R3 ;  /* 0x00000c030a007986 */ /* 0x000fe2000c101904 */
[----:B------:R-:W-:Y:S05]  /*25a0*/  EXIT ;  /* 0x000000000000794d */ /* 0x000fea0003800000 */
.L_x_29:
[----:B------:R-:W-:Y:S01]  /*25b0*/  HFMA2 R45, -RZ, RZ, 0, 1.847743988037109375e-06 ;  /* 0x0000001fff2d7431 */ /* 0x000fe200000001ff */
[----:B------:R-:W-:Y:S01]  /*25c0*/  BSSY B1, `(.L_x_31) ;  /* 0x0000006000017945 */ /* 0x000fe20003800000 */
[----:B------:R-:W-:Y:S02]  /*25d0*/  MOV R44, R15 ;  /* 0x0000000f002c7202 */ /* 0x000fe40000000f00 */
[----:B------:R-:W-:-:S07]  /*25e0*/  MOV R26, 0xffffffff ;  /* 0xffffffff001a7802 */ /* 0x000fce0000000f00 */
[----:B------:R-:W-:Y:S05]  /*25f0*/  WARPSYNC.COLLECTIVE R26, `(.L_x_32) ;  /* 0x000000001a087348 */ /* 0x000fea0003c00000 */
[----:B------:R0:W1:Y:S02]  /*2600*/  SHFL.IDX P1, R21, R47, R44, R45 ;  /* 0x0000002c2f157389 */ /* 0x000064000002002d */
[----:B01----:R-:W-:Y:S05]  /*2610*/  ENDCOLLECTIVE ;  /* 0x000000000000791b */ /* 0x003fea0003800000 */
.L_x_32:
[----:B------:R-:W-:Y:S05]  /*2620*/  BSYNC B1 ;  /* 0x0000000000017941 */ /* 0x000fea0003800000 */
.L_x_31:
[C---:B------:R-:W-:Y:S01]  /*2630*/  LOP3.LUT R13, R15.reuse, 0x4, RZ, 0xfc, !PT ;  /* 0x000000040f0d7812 */ /* 0x040fe200078efcff */
[----:B------:R-:W-:Y:S01]  /*2640*/  HFMA2 R45, -RZ, RZ, 0, 1.847743988037109375e-06 ;  /* 0x0000001fff2d7431 */ /* 0x000fe200000001ff */
[----:B------:R-:W-:Y:S02]  /*2650*/  MOV R26, 0xffffffff ;  /* 0xffffffff001a7802 */ /* 0x000fe40000000f00 */
[----:B------:R-:W-:Y:S02]  /*2660*/  MOV R44, R13 ;  /* 0x0000000d002c7202 */ /* 0x000fe40000000f00 */
[----:B------:R-:W-:Y:S02]  /*2670*/  MOV R35, R21 ;  /* 0x0000001500237202 */ /* 0x000fe40000000f00 */
[----:B------:R-:W-:-:S07]  /*2680*/  LOP3.LUT R12, R15, 0x8, RZ, 0xfc, !PT ;  /* 0x000000080f0c7812 */ /* 0x000fce00078efcff */
[----:B------:R-:W-:Y:S05]  /*2690*/  WARPSYNC.COLLECTIVE R26, `(.L_x_33) ;  /* 0x000000001a087348 */ /* 0x000fea0003c00000 */
[----:B------:R0:W1:Y:S02]  /*26a0*/  SHFL.IDX P1, R21, R47, R44, R45 ;  /* 0x0000002c2f157389 */ /* 0x000064000002002d */
[----:B01----:R-:W-:Y:S05]  /*26b0*/  ENDCOLLECTIVE ;  /* 0x000000000000791b */ /* 0x003fea0003800000 */
.L_x_33:
[C---:B------:R-:W-:Y:S02]  /*26c0*/  LOP3.LUT R18, R15.reuse, 0xc, RZ, 0xfc, !PT ;  /* 0x0000000c0f127812 */ /* 0x040fe400078efcff */
[C---:B------:R-:W-:Y:S02]  /*26d0*/  LOP3.LUT R17, R15.reuse, 0x10, RZ, 0xfc, !PT ;  /* 0x000000100f117812 */ /* 0x040fe400078efcff */
[C---:B------:R-:W-:Y:S02]  /*26e0*/  LOP3.LUT R53, R15.reuse, 0x14, RZ, 0xfc, !PT ;  /* 0x000000140f357812 */ /* 0x040fe400078efcff */
[C---:B------:R-:W-:Y:S02]  /*26f0*/  LOP3.LUT R49, R15.reuse, 0x18, RZ, 0xfc, !PT ;  /* 0x000000180f317812 */ /* 0x040fe400078efcff */
[----:B------:R-:W-:Y:S02]  /*2700*/  LOP3.LUT R43, R15, 0x1c, RZ, 0xfc, !PT ;  /* 0x0000001c0f2b7812 */ /* 0x000fe400078efcff */
[----:B------:R-:W-:-:S02]  /*2710*/  MOV R44, R12 ;  /* 0x0000000c002c7202 */ /* 0x000fc40000000f00 */
[----:B------:R-:W-:-:S07]  /*2720*/  MOV R27, R21 ;  /* 0x00000015001b7202 */ /* 0x000fce0000000f00 */
[----:B------:R-:W-:Y:S05]  /*2730*/  WARPSYNC.COLLECTIVE R26, `(.L_x_34) ;  /* 0x000000001a087348 */ /* 0x000fea0003c00000 */
[----:B------:R0:W1:Y:S02]  /*2740*/  SHFL.IDX P1, R21, R47, R44, R45 ;  /* 0x0000002c2f157389 */ /* 0x000064000002002d */
[----:B01----:R-:W-:Y:S05]  /*2750*/  ENDCOLLECTIVE ;  /* 0x000000000000791b */ /* 0x003fea0003800000 */
.L_x_34:
[----:B------:R-:W-:Y:S02]  /*2760*/  MOV R44, R18 ;  /* 0x00000012002c7202 */ /* 0x000fe40000000f00 */
[----:B------:R-:W-:-:S07]  /*2770*/  MOV R39, R21 ;  /* 0x0000001500277202 */ /* 0x000fce0000000f00 */
[----:B------:R-:W-:Y:S05]  /*2780*/  WARPSYNC.COLLECTIVE R26, `(.L_x_35) ;  /* 0x000000001a087348 */ /* 0x000fea0003c00000 */
[----:B------:R0:W1:Y:S02]  /*2790*/  SHFL.IDX P1, R21, R47, R44, R45 ;  /* 0x0000002c2f157389 */ /* 0x000064000002002d */
[----:B01----:R-:W-:Y:S05]  /*27a0*/  ENDCOLLECTIVE ;  /* 0x000000000000791b */ /* 0x003fea0003800000 */
.L_x_35:
[----:B------:R-:W-:Y:S02]  /*27b0*/  MOV R44, R17 ;  /* 0x00000011002c7202 */ /* 0x000fe40000000f00 */
[----:B------:R-:W-:-:S07]  /*27c0*/  MOV R41, R21 ;  /* 0x0000001500297202 */ /* 0x000fce0000000f00 */
[----:B------:R-:W-:Y:S05]  /*27d0*/  WARPSYNC.COLLECTIVE R26, `(.L_x_36) ;  /* 0x000000001a087348 */ /* 0x000fea0003c00000 */
[----:B------:R0:W1:Y:S02]  /*27e0*/  SHFL.IDX P1, R21, R47, R44, R45 ;  /* 0x0000002c2f157389 */ /* 0x000064000002002d */
[----:B01----:R-:W-:Y:S05]  /*27f0*/  ENDCOLLECTIVE ;  /* 0x000000000000791b */ /* 0x003fea0003800000 */
.L_x_36:
[----:B------:R-:W-:Y:S02]  /*2800*/  MOV R44, R53 ;  /* 0x00000035002c7202 */ /* 0x000fe40000000f00 */
[----:B------:R-:W-:-:S07]  /*2810*/  MOV R40, R21 ;  /* 0x0000001500287202 */ /* 0x000fce0000000f00 */
[----:B------:R-:W-:Y:S05]  /*2820*/  WARPSYNC.COLLECTIVE R26, `(.L_x_37) ;  /* 0x000000001a087348 */ /* 0x000fea0003c00000 */
[----:B------:R0:W1:Y:S02]  /*2830*/  SHFL.IDX P1, R21, R47, R44, R45 ;  /* 0x0000002c2f157389 */ /* 0x000064000002002d */
[----:B01----:R-:W-:Y:S05]  /*2840*/  ENDCOLLECTIVE ;  /* 0x000000000000791b */ /* 0x003fea0003800000 */
.L_x_37:
[----:B------:R-:W-:Y:S02]  /*2850*/  MOV R44, R49 ;  /* 0x00000031002c7202 */ /* 0x000fe40000000f00 */
[----:B------:R-:W-:-:S07]  /*2860*/  MOV R50, R21 ;  /* 0x0000001500327202 */ /* 0x000fce0000000f00 */
[----:B------:R-:W-:Y:S05]  /*2870*/  WARPSYNC.COLLECTIVE R26, `(.L_x_38) ;  /* 0x000000001a087348 */ /* 0x000fea0003c00000 */
[----:B------:R0:W1:Y:S02]  /*2880*/  SHFL.IDX P1, R21, R47, R44, R45 ;  /* 0x0000002c2f157389 */ /* 0x000064000002002d */
[----:B01----:R-:W-:Y:S05]  /*2890*/  ENDCOLLECTIVE ;  /* 0x000000000000791b */ /* 0x003fea0003800000 */
.L_x_38:
[----:B------:R-:W-:Y:S02]  /*28a0*/  MOV R44, R43 ;  /* 0x0000002b002c7202 */ /* 0x000fe40000000f00 */
[----:B------:R-:W-:-:S07]  /*28b0*/  MOV R42, R21 ;  /* 0x00000015002a7202 */ /* 0x000fce0000000f00 */
[----:B------:R-:W-:Y:S05]  /*28c0*/  WARPSYNC.COLLECTIVE R26, `(.L_x_39) ;  /* 0x000000001a087348 */ /* 0x000fea0003c00000 */
[----:B------:R0:W1:Y:S02]  /*28d0*/  SHFL.IDX P1, R21, R47, R44, R45 ;  /* 0x0000002c2f157389 */ /* 0x000064000002002d */
[----:B01----:R-:W-:Y:S05]  /*28e0*/  ENDCOLLECTIVE ;  /* 0x000000000000791b */ /* 0x003fea0003800000 */
.L_x_39:
[----:B------:R-:W-:Y:S02]  /*28f0*/  MOV R47, R52 ;  /* 0x00000034002f7202 */ /* 0x000fe40000000f00 */
[----:B------:R-:W-:Y:S02]  /*2900*/  MOV R44, R15 ;  /* 0x0000000f002c7202 */ /* 0x000fe40000000f00 */
[----:B------:R-:W-:-:S07]  /*2910*/  MOV R29, R21 ;  /* 0x00000015001d7202 */ /* 0x000fce0000000f00 */
[----:B------:R-:W-:Y:S05]  /*2920*/  WARPSYNC.COLLECTIVE R26, `(.L_x_40) ;  /* 0x000000001a087348 */ /* 0x000fea0003c00000 */
[----:B------:R0:W1:Y:S02]  /*2930*/  SHFL.IDX P1, R21, R47, R44, R45 ;  /* 0x0000002c2f157389 */ /* 0x000064000002002d */
[----:B01----:R-:W-:Y:S05]  /*2940*/  ENDCOLLECTIVE ;  /* 0x000000000000791b */ /* 0x003fea0003800000 */
.L_x_40:
[----:B------:R-:W-:Y:S02]  /*2950*/  MOV R44, R13 ;  /* 0x0000000d002c7202 */ /* 0x000fe40000000f00 */
[----:B------:R-:W-:-:S07]  /*2960*/  MOV R46, R21 ;  /* 0x00000015002e7202 */ /* 0x000fce0000000f00 */
[----:B------:R-:W-:Y:S05]  /*2970*/  WARPSYNC.COLLECTIVE R26, `(.L_x_41) ;  /* 0x000000001a087348 */ /* 0x000fea0003c00000 */
[----:B------:R0:W1:Y:S02]  /*2980*/  SHFL.IDX P1, R21, R47, R44, R45 ;  /* 0x0000002c2f157389 */ /* 0x000064000002002d */
[----:B01----:R-:W-:Y:S05]  /*2990*/  ENDCOLLECTIVE ;  /* 0x000000000000791b */ /* 0x003fea0003800000 */
.L_x_41:
[----:B------:R-:W-:Y:S02]  /*29a0*/  MOV R44, R12 ;  /* 0x0000000c002c7202 */ /* 0x000fe40000000f00 */
[----:B------:R-:W-:-:S07]  /*29b0*/  MOV R28, R21 ;  /* 0x00000015001c7202 */ /* 0x000fce0000000f00 */
[----:B------:R-:W-:Y:S05]  /*29c0*/  WARPSYNC.COLLECTIVE R26, `(.L_x_42) ;  /* 0x000000001a087348 */ /* 0x000fea0003c00000 */
[----:B------:R0:W1:Y:S02]  /*29d0*/  SHFL.IDX P1, R21, R47, R44, R45 ;  /* 0x0000002c2f157389 */ /* 0x000064000002002d */
[----:B01----:R-:W-:Y:S05]  /*29e0*/  ENDCOLLECTIVE ;  /* 0x000000000000791b */ /* 0x003fea0003800000 */
.L_x_42:
[----:B------:R-:W-:Y:S02]  /*29f0*/  MOV R44, R18 ;  /* 0x00000012002c7202 */ /* 0x000fe40000000f00 */
[----:B------:R-:W-:-:S07]  /*2a00*/  MOV R32, R21 ;  /* 0x0000001500207202 */ /* 0x000fce0000000f00 */
[----:B------:R-:W-:Y:S05]  /*2a10*/  WARPSYNC.COLLECTIVE R26, `(.L_x_43) ;  /* 0x000000001a087348 */ /* 0x000fea0003c00000 */
[----:B------:R0:W1:Y:S02]  /*2a20*/  SHFL.IDX P1, R21, R47, R44, R45 ;  /* 0x0000002c2f157389 */ /* 0x000064000002002d */
[----:B01----:R-:W-:Y:S05]  /*2a30*/  ENDCOLLECTIVE ;  /* 0x000000000000791b */ /* 0x003fea0003800000 */
.L_x_43:
[----:B------:R-:W-:Y:S02]  /*2a40*/  MOV R44, R17 ;  /* 0x00000011002c7202 */ /* 0x000fe40000000f00 */
[----:B------:R-:W-:-:S07]  /*2a50*/  MOV R30, R21 ;  /* 0x00000015001e7202 */ /* 0x000fce0000000f00 */
[----:B------:R-:W-:Y:S05]  /*2a60*/  WARPSYNC.COLLECTIVE R26, `(.L_x_44) ;  /* 0x000000001a087348 */ /* 0x000fea0003c00000 */
[----:B------:R0:W1:Y:S02]  /*2a70*/  SHFL.IDX P1, R21, R47, R44, R45 ;  /* 0x0000002c2f157389 */ /* 0x000064000002002d */
[----:B01----:R-:W-:Y:S05]  /*2a80*/  ENDCOLLECTIVE ;  /* 0x000000000000791b */ /* 0x003fea0003800000 */
.L_x_44:
[----:B------:R-:W-:Y:S02]  /*2a90*/  MOV R44, R53 ;  /* 0x00000035002c7202 */ /* 0x000fe40000000f00 */
[----:B------:R-:W-:-:S07]  /*2aa0*/  MOV R36, R21 ;  /* 0x0000001500247202 */ /* 0x000fce0000000f00 */
[----:B------:R-:W-:Y:S05]  /*2ab0*/  WARPSYNC.COLLECTIVE R26, `(.L_x_45) ;  /* 0x000000001a087348 */ /* 0x000fea0003c00000 */
[----:B------:R0:W1:Y:S02]  /*2ac0*/  SHFL.IDX P1, R21, R47, R44, R45 ;  /* 0x0000002c2f157389 */ /* 0x000064000002002d */
[----:B01----:R-:W-:Y:S05]  /*2ad0*/  ENDCOLLECTIVE ;  /* 0x000000000000791b */ /* 0x003fea0003800000 */
.L_x_45:
[----:B------:R-:W-:Y:S02]  /*2ae0*/  MOV R44, R49 ;  /* 0x00000031002c7202 */ /* 0x000fe40000000f00 */
[----:B------:R-:W-:-:S07]  /*2af0*/  MOV R51, R21 ;  /* 0x0000001500337202 */ /* 0x000fce0000000f00 */
[----:B------:R-:W-:Y:S05]  /*2b00*/  WARPSYNC.COLLECTIVE R26, `(.L_x_46) ;  /* 0x000000001a087348 */ /* 0x000fea0003c00000 */
[----:B------:R0:W1:Y:S02]  /*2b10*/  SHFL.IDX P1, R21, R47, R44, R45 ;  /* 0x0000002c2f157389 */ /* 0x000064000002002d */
[----:B01----:R-:W-:Y:S05]  /*2b20*/  ENDCOLLECTIVE ;  /* 0x000000000000791b */ /* 0x003fea0003800000 */
.L_x_46:
[----:B------:R-:W-:Y:S02]  /*2b30*/  MOV R44, R43 ;  /* 0x0000002b002c7202 */ /* 0x000fe40000000f00 */
[----:B------:R-:W-:-:S07]  /*2b40*/  MOV R38, R21 ;  /* 0x0000001500267202 */ /* 0x000fce0000000f00 */
[----:B------:R-:W-:Y:S05]  /*2b50*/  WARPSYNC.COLLECTIVE R26, `(.L_x_47) ;  /* 0x000000001a087348 */ /* 0x000fea0003c00000 */
[----:B------:R0:W1:Y:S02]  /*2b60*/  SHFL.IDX P1, R21, R47, R44, R45 ;  /* 0x0000002c2f157389 */ /* 0x000064000002002d */
[----:B01----:R-:W-:Y:S05]  /*2b70*/  ENDCOLLECTIVE ;  /* 0x000000000000791b */ /* 0x003fea0003800000 */
.L_x_47:
[----:B------:R-:W-:Y:S02]  /*2b80*/  MOV R47, R48 ;  /* 0x00000030002f7202 */ /* 0x000fe40000000f00 */
[----:B------:R-:W-:Y:S02]  /*2b90*/  MOV R44, R15 ;  /* 0x0000000f002c7202 */ /* 0x000fe40000000f00 */
[----:B------:R-:W-:-:S07]  /*2ba0*/  MOV R25, R21 ;  /* 0x0000001500197202 */ /* 0x000fce0000000f00 */
[----:B------:R-:W-:Y:S05]  /*2bb0*/  WARPSYNC.COLLECTIVE R26, `(.L_x_48) ;  /* 0x000000001a087348 */ /* 0x000fea0003c00000 */
[----:B------:R0:W1:Y:S02]  /*2bc0*/  SHFL.IDX P1, R21, R47, R44, R45 ;  /* 0x0000002c2f157389 */ /* 0x000064000002002d */
[----:B01----:R-:W-:Y:S05]  /*2bd0*/  ENDCOLLECTIVE ;  /* 0x000000000000791b */ /* 0x003fea0003800000 */
.L_x_48:
[----:B------:R-:W-:Y:S02]  /*2be0*/  MOV R44, R13 ;  /* 0x0000000d002c7202 */ /* 0x000fe40000000f00 */
[----:B------:R-:W-:-:S07]  /*2bf0*/  MOV R37, R21 ;  /* 0x0000001500257202 */ /* 0x000fce0000000f00 */
[----:B------:R-:W-:Y:S05]  /*2c00*/  WARPSYNC.COLLECTIVE R26, `(.L_x_49) ;  /* 0x000000001a087348 */ /* 0x000fea0003c00000 */
[----:B------:R0:W1:Y:S02]  /*2c10*/  SHFL.IDX P1, R21, R47, R44, R45 ;  /* 0x0000002c2f157389 */ /* 0x000064000002002d */
[----:B01----:R-:W-:Y:S05]  /*2c20*/  ENDCOLLECTIVE ;  /* 0x000000000000791b */ /* 0x003fea0003800000 */
.L_x_49:
[----:B------:R-:W-:Y:S02]  /*2c30*/  MOV R44, R12 ;  /* 0x0000000c002c7202 */ /* 0x000fe40000000f00 */
[----:B------:R-:W-:-:S07]  /*2c40*/  MOV R20, R21 ;  /* 0x0000001500147202 */ /* 0x000fce0000000f00 */
[----:B------:R-:W-:Y:S05]  /*2c50*/  WARPSYNC.COLLECTIVE R26, `(.L_x_50) ;  /* 0x000000001a087348 */ /* 0x000fea0003c00000 */
[----:B------:R0:W1:Y:S02]  /*2c60*/  SHFL.IDX P1, R21, R47, R44, R45 ;  /* 0x0000002c2f157389 */ /* 0x000064000002002d */
[----:B01----:R-:W-:Y:S05]  /*2c70*/  ENDCOLLECTIVE ;  /* 0x000000000000791b */ /* 0x003fea0003800000 */
.L_x_50:
[----:B------:R-:W-:Y:S02]  /*2c80*/  MOV R44, R18 ;  /* 0x00000012002c7202 */ /* 0x000fe40000000f00 */
[----:B------:R-:W-:-:S07]  /*2c90*/  MOV R34, R21 ;  /* 0x0000001500227202 */ /* 0x000fce0000000f00 */
[----:B------:R-:W-:Y:S05]  /*2ca0*/  WARPSYNC.COLLECTIVE R26, `(.L_x_51) ;  /* 0x000000001a087348 */ /* 0x000fea0003c00000 */
[----:B------:R0:W1:Y:S02]  /*2cb0*/  SHFL.IDX P1, R21, R47, R44, R45 ;  /* 0x0000002c2f157389 */ /* 0x000064000002002d */
[----:B01----:R-:W-:Y:S05]  /*2cc0*/  ENDCOLLECTIVE ;  /* 0x000000000000791b */ /* 0x003fea0003800000 */
.L_x_51:
[----:B------:R-:W-:Y:S02]  /*2cd0*/  MOV R44, R17 ;  /* 0x00000011002c7202 */ /* 0x000fe40000000f00 */
[----:B------:R-:W-:-:S07]  /*2ce0*/  MOV R33, R21 ;  /* 0x0000001500217202 */ /* 0x000fce0000000f00 */
[----:B------:R-:W-:Y:S05]  /*2cf0*/  WARPSYNC.COLLECTIVE R26, `(.L_x_52) ;  /* 0x000000001a087348 */ /* 0x000fea0003c00000 */
[----:B------:R0:W1:Y:S02]  /*2d00*/  SHFL.IDX P1, R21, R47, R44, R45 ;  /* 0x0000002c2f157389 */ /* 0x000064000002002d */
[----:B01----:R-:W-:Y:S05]  /*2d10*/  ENDCOLLECTIVE ;  /* 0x000000000000791b */ /* 0x003fea0003800000 */
.L_x_52:
[----:B------:R-:W-:Y:S02]  /*2d20*/  MOV R44, R53 ;  /* 0x00000035002c7202 */ /* 0x000fe40000000f00 */
[----:B------:R-:W-:-:S07]  /*2d30*/  MOV R14, R21 ;  /* 0x00000015000e7202 */ /* 0x000fce0000000f00 */
[----:B------:R-:W-:Y:S05]  /*2d40*/  WARPSYNC.COLLECTIVE R26, `(.L_x_53) ;  /* 0x000000001a087348 */ /* 0x000fea0003c00000 */
[----:B------:R0:W1:Y:S02]  /*2d50*/  SHFL.IDX P1, R21, R47, R44, R45 ;  /* 0x0000002c2f157389 */ /* 0x000064000002002d */
[----:B01----:R-:W-:Y:S05]  /*2d60*/  ENDCOLLECTIVE ;  /* 0x000000000000791b */ /* 0x003fea0003800000 */
.L_x_53:
[----:B------:R-:W-:Y:S02]  /*2d70*/  MOV R44, R49 ;  /* 0x00000031002c7202 */ /* 0x000fe40000000f00 */
[----:B------:R-:W-:-:S07]  /*2d80*/  MOV R23, R21 ;  /* 0x0000001500177202 */ /* 0x000fce0000000f00 */
[----:B------:R-:W-:Y:S05]  /*2d90*/  WARPSYNC.COLLECTIVE R26, `(.L_x_54) ;  /* 0x000000001a087348 */ /* 0x000fea0003c00000 */
[----:B------:R0:W1:Y:S02]  /*2da0*/  SHFL.IDX P1, R21, R47, R44, R45 ;  /* 0x0000002c2f157389 */ /* 0x000064000002002d */
[----:B01----:R-:W-:Y:S05]  /*2db0*/  ENDCOLLECTIVE ;  /* 0x000000000000791b */ /* 0x003fea0003800000 */
.L_x_54:
[----:B------:R-:W-:Y:S02]  /*2dc0*/  MOV R44, R43 ;  /* 0x0000002b002c7202 */ /* 0x000fe40000000f00 */
[----:B------:R-:W-:-:S07]  /*2dd0*/  MOV R19, R21 ;  /* 0x0000001500137202 */ /* 0x000fce0000000f00 */
[----:B------:R-:W-:Y:S05]  /*2de0*/  WARPSYNC.COLLECTIVE R26, `(.L_x_55) ;  /* 0x000000001a087348 */ /* 0x000fea0003c00000 */
[----:B------:R0:W1:Y:S02]  /*2df0*/  SHFL.IDX P1, R21, R47, R44, R45 ;  /* 0x0000002c2f157389 */ /* 0x000064000002002d */
[----:B01----:R-:W-:Y:S05]  /*2e00*/  ENDCOLLECTIVE ;  /* 0x000000000000791b */ /* 0x003fea0003800000 */
.L_x_55:
[----:B------:R-:W-:Y:S02]  /*2e10*/  MOV R47, R24 ;  /* 0x00000018002f7202 */ /* 0x000fe40000000f00 */
[----:B------:R-:W-:Y:S02]  /*2e20*/  MOV R44, R15 ;  /* 0x0000000f002c7202 */ /* 0x000fe40000000f00 */
[----:B------:R-:W-:-:S07]  /*2e30*/  MOV R22, R21 ;  /* 0x0000001500167202 */ /* 0x000fce0000000f00 */
[----:B------:R-:W-:Y:S05]  /*2e40*/  WARPSYNC.COLLECTIVE R26, `(.L_x_56) ;  /* 0x000000001a087348 */ /* 0x000fea0003c00000 */
[----:B------:R0:W1:Y:S02]  /*2e50*/  SHFL.IDX P1, R21, R47, R44, R45 ;  /* 0x0000002c2f157389 */ /* 0x000064000002002d */
[----:B01----:R-:W-:Y:S05]  /*2e60*/  ENDCOLLECTIVE ;  /* 0x000000000000791b */ /* 0x003fea0003800000 */
.L_x_56:
[----:B------:R-:W-:Y:S02]  /*2e70*/  MOV R44, R13 ;  /* 0x0000000d002c7202 */ /* 0x000fe40000000f00 */
[----:B------:R-:W-:-:S07]  /*2e80*/  MOV R15, R21 ;  /* 0x00000015000f7202 */ /* 0x000fce0000000f00 */
[----:B------:R-:W-:Y:S05]  /*2e90*/  WARPSYNC.COLLECTIVE R26, `(.L_x_57) ;  /* 0x000000001a087348 */ /* 0x000fea0003c00000 */
[----:B------:R0:W1:Y:S02]  /*2ea0*/  SHFL.IDX P1, R21, R47, R44, R45 ;  /* 0x0000002c2f157389 */ /* 0x000064000002002d */
[----:B01----:R-:W-:Y:S05]  /*2eb0*/  ENDCOLLECTIVE ;  /* 0x000000000000791b */ /* 0x003fea0003800000 */
.L_x_57:
[----:B------:R-:W-:Y:S02]  /*2ec0*/  MOV R44, R12 ;  /* 0x0000000c002c7202 */ /* 0x000fe40000000f00 */
[----:B------:R-:W-:-:S07]  /*2ed0*/  MOV R31, R21 ;  /* 0x00000015001f7202 */ /* 0x000fce0000000f00 */
[----:B------:R-:W-:Y:S05]  /*2ee0*/  WARPSYNC.COLLECTIVE R26, `(.L_x_58) ;  /* 0x000000001a087348 */ /* 0x000fea0003c00000 */
[----:B------:R0:W1:Y:S02]  /*2ef0*/  SHFL.IDX P1, R21, R47, R44, R45 ;  /* 0x0000002c2f157389 */ /* 0x000064000002002d */
[----:B01----:R-:W-:Y:S05]  /*2f00*/  ENDCOLLECTIVE ;  /* 0x000000000000791b */ /* 0x003fea0003800000 */
.L_x_58:
[----:B------:R-:W-:Y:S02]  /*2f10*/  MOV R44, R18 ;  /* 0x00000012002c7202 */ /* 0x000fe40000000f00 */
[----:B------:R-:W-:-:S07]  /*2f20*/  MOV R16, R21 ;  /* 0x0000001500107202 */ /* 0x000fce0000000f00 */
[----:B------:R-:W-:Y:S05]  /*2f30*/  WARPSYNC.COLLECTIVE R26, `(.L_x_59) ;  /* 0x000000001a087348 */ /* 0x000fea0003c00000 */
[----:B------:R0:W1:Y:S02]  /*2f40*/  SHFL.IDX P1, R21, R47, R44, R45 ;  /* 0x0000002c2f157389 */ /* 0x000064000002002d */
[----:B01----:R-:W-:Y:S05]  /*2f50*/  ENDCOLLECTIVE ;  /* 0x000000000000791b */ /* 0x003fea0003800000 */
.L_x_59:
[----:B------:R-:W-:Y:S02]  /*2f60*/  MOV R44, R17 ;  /* 0x00000011002c7202 */ /* 0x000fe40000000f00 */
[----:B------:R-:W-:-:S07]  /*2f70*/  MOV R18, R21 ;  /* 0x0000001500127202 */ /* 0x000fce0000000f00 */
[----:B------:R-:W-:Y:S05]  /*2f80*/  WARPSYNC.COLLECTIVE R26, `(.L_x_60) ;  /* 0x000000001a087348 */ /* 0x000fea0003c00000 */
[----:B------:R0:W1:Y:S02]  /*2f90*/  SHFL.IDX P1, R21, R47, R44, R45 ;  /* 0x0000002c2f157389 */ /* 0x000064000002002d */
[----:B01----:R-:W-:Y:S05]  /*2fa0*/  ENDCOLLECTIVE ;  /* 0x000000000000791b */ /* 0x003fea0003800000 */
.L_x_60:
[----:B------:R-:W-:Y:S02]  /*2fb0*/  MOV R44, R53 ;  /* 0x00000035002c7202 */ /* 0x000fe40000000f00 */
[----:B------:R-:W-:-:S07]  /*2fc0*/  MOV R13, R21 ;  /* 0x00000015000d7202 */ /* 0x000fce0000000f00 */
[----:B------:R-:W-:Y:S05]  /*2fd0*/  WARPSYNC.COLLECTIVE R26, `(.L_x_61) ;  /* 0x000000001a087348 */ /* 0x000fea0003c00000 */
[----:B------:R0:W1:Y:S02]  /*2fe0*/  SHFL.IDX P1, R21, R47, R44, R45 ;  /* 0x0000002c2f157389 */ /* 0x000064000002002d */
[----:B01----:R-:W-:Y:S05]  /*2ff0*/  ENDCOLLECTIVE ;  /* 0x000000000000791b */ /* 0x003fea0003800000 */
.L_x_61:
[----:B------:R-:W-:Y:S02]  /*3000*/  MOV R44, R49 ;  /* 0x00000031002c7202 */ /* 0x000fe40000000f00 */
[----:B------:R-:W-:-:S07]  /*3010*/  MOV R12, R21 ;  /* 0x00000015000c7202 */ /* 0x000fce0000000f00 */
[----:B------:R-:W-:Y:S05]  /*3020*/  WARPSYNC.COLLECTIVE R26, `(.L_x_62) ;  /* 0x000000001a087348 */ /* 0x000fea0003c00000 */
[----:B------:R0:W1:Y:S02]  /*3030*/  SHFL.IDX P1, R21, R47, R44, R45 ;  /* 0x0000002c2f157389 */ /* 0x000064000002002d */
[----:B01----:R-:W-:Y:S05]  /*3040*/  ENDCOLLECTIVE ;  /* 0x000000000000791b */ /* 0x003fea0003800000 */
.L_x_62:
[----:B------:R-:W-:Y:S02]  /*3050*/  MOV R44, R43 ;  /* 0x0000002b002c7202 */ /* 0x000fe40000000f00 */
[----:B------:R-:W-:-:S07]  /*3060*/  MOV R17, R21 ;  /* 0x0000001500117202 */ /* 0x000fce0000000f00 */
[----:B------:R-:W-:Y:S05]  /*3070*/  WARPSYNC.COLLECTIVE R26, `(.L_x_63) ;  /* 0x000000001a087348 */ /* 0x000fea0003c00000 */
[----:B------:R0:W1:Y:S02]  /*3080*/  SHFL.IDX P1, R21, R47, R44, R45 ;  /* 0x0000002c2f157389 */ /* 0x000064000002002d */
[----:B01----:R-:W-:Y:S05]  /*3090*/  ENDCOLLECTIVE ;  /* 0x000000000000791b */ /* 0x003fea0003800000 */
.L_x_63:
[----:B------:R-:W-:Y:S05]  /*30a0*/  BRA `(.L_x_64) ;  /* 0xffffffd800707947 */ /* 0x000fea000383ffff */
.L_x_65:
        /* <DEDUP_REMOVED lines=13> */
.L_x_1059:


//--------------------- .text._Z19spmm4_full_full_newPKhPKfPfPKiS5_ii --------------------------
	.section	.text._Z19spmm4_full_full_newPKhPKfPfPKiS5_ii,"ax",@progbits
	.align	128
        .global         _Z19spmm4_full_full_newPKhPKfPfPKiS5_ii
        .type           _Z19spmm4_full_full_newPKhPKfPfPKiS5_ii,@function
        .size           _Z19spmm4_full_full_newPKhPKfPfPKiS5_ii,(.L_x_1060 - _Z19spmm4_full_full_newPKhPKfPfPKiS5_ii)
        .other          _Z19spmm4_full_full_newPKhPKfPfPKiS5_ii,@"STO_CUDA_ENTRY STV_DEFAULT"
_Z19spmm4_full_full_newPKhPKfPfPKiS5_ii:
.text._Z19spmm4_full_full_newPKhPKfPfPKiS5_ii:
[----:B------:R-:W0:Y:S08]  /*0000*/  LDC R1, c[0x0][0x37c] ;  /* 0x0000df00ff017b82 */ /* 0x000e300000000800 */
[----:B------:R-:W1:Y:S01]  /*0010*/  LDC R9, c[0x0][0x3ac] ;  /* 0x0000eb00ff097b82 */ /* 0x000e620000000800 */
[----:B------:R-:W2:Y:S01]  /*0020*/  S2R R8, SR_TID.X ;  /* 0x0000000000087919 */ /* 0x000ea20000002100 */
[----:B0-----:R-:W-:-:S06]  /*0030*/  VIADD R1, R1, 0xfffff7f0 ;  /* 0xfffff7f001017836 */ /* 0x001fcc0000000000 */
[----:B------:R-:W0:Y:S01]  /*0040*/  S2UR UR4, SR_CTAID.X ;  /* 0x00000000000479c3 */ /* 0x000e220000002500 */
[-C--:B-1----:R-:W-:Y:S02]  /*0050*/  IABS R11, R9.reuse ;  /* 0x00000009000b7213 */ /* 0x082fe40000000000 */
[----:B------:R-:W-:Y:S02]  /*0060*/  SHF.R.S32.HI R0, RZ, 0x1f, R9 ;  /* 0x0000001fff007819 */ /* 0x000fe40000011409 */
[----:B------:R-:W1:Y:S02]  /*0070*/  I2F.RP R4, R11 ;  /* 0x0000000b00047306 */ /* 0x000e640000209400 */
[----:B------:R-:W-:-:S04]  /*0080*/  LEA.HI R0, R0, R9, RZ, 0x5 ;  /* 0x0000000900007211 */ /* 0x000fc800078f28ff */
[----:B------:R-:W-:-:S04]  /*0090*/  SHF.R.S32.HI R5, RZ, 0x5, R0 ;  /* 0x00000005ff057819 */ /* 0x000fc80000011400 */
[----:B------:R-:W3:Y:S01]  /*00a0*/  I2F.U32.RP R0, R5 ;  /* 0x0000000500007306 */ /* 0x000ee20000209000 */
[----:B------:R-:W-:Y:S01]  /*00b0*/  IMAD.MOV R15, RZ, RZ, -R5 ;  /* 0x000000ffff0f7224 */ /* 0x000fe200078e0a05 */
[----:B------:R-:W-:-:S06]  /*00c0*/  ISETP.NE.U32.AND P4, PT, R5, RZ, PT ;  /* 0x000000ff0500720c */ /* 0x000fcc0003f85070 */
[----:B-1----:R-:W1:Y:S08]  /*00d0*/  MUFU.RCP R4, R4 ;  /* 0x0000000400047308 */ /* 0x002e700000001000 */
[----:B---3--:R-:W3:Y:S01]  /*00e0*/  MUFU.RCP R0, R0 ;  /* 0x0000000000007308 */ /* 0x008ee20000001000 */
[----:B-1----:R-:W-:-:S07]  /*00f0*/  VIADD R2, R4, 0xffffffe ;  /* 0x0ffffffe04027836 */ /* 0x002fce0000000000 */
[----:B------:R1:W4:Y:S01]  /*0100*/  F2I.FTZ.U32.TRUNC.NTZ R3, R2 ;  /* 0x0000000200037305 */ /* 0x000322000021f000 */
[----:B---3--:R-:W-:Y:S01]  /*0110*/  VIADD R6, R0, 0xffffffe ;  /* 0x0ffffffe00067836 */ /* 0x008fe20000000000 */
[----:B--2---:R-:W-:-:S06]  /*0120*/  SHF.R.U32.HI R0, RZ, 0x5, R8 ;  /* 0x00000005ff007819 */ /* 0x004fcc0000011608 */
[----:B------:R2:W3:Y:S01]  /*0130*/  F2I.FTZ.U32.TRUNC.NTZ R7, R6 ;  /* 0x0000000600077305 */ /* 0x0004e2000021f000 */
[----:B-1----:R-:W-:Y:S01]  /*0140*/  IMAD.MOV.U32 R2, RZ, RZ, RZ ;  /* 0x000000ffff027224 */ /* 0x002fe200078e00ff */
[----:B----4-:R-:W-:Y:S01]  /*0150*/  IADD3 R10, PT, PT, RZ, -R3, RZ ;  /* 0x80000003ff0a7210 */ /* 0x010fe20007ffe0ff */
[----:B--2---:R-:W-:-:S04]  /*0160*/  IMAD.MOV.U32 R6, RZ, RZ, RZ ;  /* 0x000000ffff067224 */ /* 0x004fc800078e00ff */
[----:B------:R-:W-:-:S04]  /*0170*/  IMAD R13, R10, R11, RZ ;  /* 0x0000000b0a0d7224 */ /* 0x000fc800078e02ff */
[----:B------:R-:W-:-:S04]  /*0180*/  IMAD.HI.U32 R3, R3, R13, R2 ;  /* 0x0000000d03037227 */ /* 0x000fc800078e0002 */
[----:B---3--:R-:W-:Y:S02]  /*0190*/  IMAD R13, R15, R7, RZ ;  /* 0x000000070f0d7224 */ /* 0x008fe400078e02ff */
[----:B------:R-:W-:-:S04]  /*01a0*/  IMAD.HI.U32 R3, R3, 0x400, RZ ;  /* 0x0000040003037827 */ /* 0x000fc800078e00ff */
[----:B------:R-:W-:Y:S01]  /*01b0*/  IMAD.HI.U32 R7, R7, R13, R6 ;  /* 0x0000000d07077227 */ /* 0x000fe200078e0006 */
[----:B------:R-:W-:-:S05]  /*01c0*/  IADD3 R2, PT, PT, -R3, RZ, RZ ;  /* 0x000000ff03027210 */ /* 0x000fca0007ffe1ff */
[----:B------:R-:W-:-:S04]  /*01d0*/  IMAD.HI.U32 R14, R7, R0, RZ ;  /* 0x00000000070e7227 */ /* 0x000fc800078e00ff */
[----:B------:R-:W-:Y:S02]  /*01e0*/  IMAD R2, R11, R2, 0x400 ;  /* 0x000004000b027424 */ /* 0x000fe400078e0202 */
[----:B------:R-:W-:-:S03]  /*01f0*/  IMAD.MOV R4, RZ, RZ, -R14 ;  /* 0x000000ffff047224 */ /* 0x000fc600078e0a0e */
[----:B------:R-:W-:Y:S01]  /*0200*/  ISETP.GT.U32.AND P1, PT, R11, R2, PT ;  /* 0x000000020b00720c */ /* 0x000fe20003f24070 */
[----:B------:R-:W-:-:S05]  /*0210*/  IMAD R4, R5, R4, R0 ;  /* 0x0000000405047224 */ /* 0x000fca00078e0200 */
[----:B------:R-:W-:-:S07]  /*0220*/  ISETP.GE.U32.AND P2, PT, R4, R5, PT ;  /* 0x000000050400720c */ /* 0x000fce0003f46070 */
[----:B------:R-:W-:Y:S01]  /*0230*/  @!P1 IMAD.IADD R2, R2, 0x1, -R11 ;  /* 0x0000000102029824 */ /* 0x000fe200078e0a0b */
[----:B------:R-:W-:Y:S02]  /*0240*/  @!P1 IADD3 R3, PT, PT, R3, 0x1, RZ ;  /* 0x0000000103039810 */ /* 0x000fe40007ffe0ff */
[C---:B------:R-:W-:Y:S02]  /*0250*/  ISETP.NE.AND P1, PT, R9.reuse, RZ, PT ;  /* 0x000000ff0900720c */ /* 0x040fe40003f25270 */
[----:B------:R-:W-:Y:S01]  /*0260*/  ISETP.GE.U32.AND P0, PT, R2, R11, PT ;  /* 0x0000000b0200720c */ /* 0x000fe20003f06070 */
[----:B------:R-:W-:Y:S01]  /*0270*/  @P2 IMAD.IADD R4, R4, 0x1, -R5 ;  /* 0x0000000104042824 */ /* 0x000fe200078e0a05 */
[----:B------:R-:W-:Y:S01]  /*0280*/  LOP3.LUT R2, R9, 0x400, RZ, 0x3c, !PT ;  /* 0x0000040009027812 */ /* 0x000fe200078e3cff */
[----:B------:R-:W1:Y:S01]  /*0290*/  LDC R11, c[0x0][0x3a8] ;  /* 0x0000ea00ff0b7b82 */ /* 0x000e620000000800 */
[----:B------:R-:W-:Y:S02]  /*02a0*/  @P2 VIADD R14, R14, 0x1 ;  /* 0x000000010e0e2836 */ /* 0x000fe40000000000 */
[----:B------:R-:W-:-:S02]  /*02b0*/  ISETP.GE.AND P5, PT, R2, RZ, PT ;  /* 0x000000ff0200720c */ /* 0x000fc40003fa6270 */
[----:B------:R-:W-:-:S05]  /*02c0*/  ISETP.GE.U32.AND P3, PT, R4, R5, PT ;  /* 0x000000050400720c */ /* 0x000fca0003f66070 */
[----:B------:R-:W-:-:S06]  /*02d0*/  @P0 VIADD R3, R3, 0x1 ;  /* 0x0000000103030836 */ /* 0x000fcc0000000000 */
[----:B------:R-:W-:Y:S01]  /*02e0*/  @!P5 IMAD.MOV R3, RZ, RZ, -R3 ;  /* 0x000000ffff03d224 */ /* 0x000fe200078e0a03 */
[----:B------:R-:W-:Y:S02]  /*02f0*/  @!P1 LOP3.LUT R3, RZ, R9, RZ, 0x33, !PT ;  /* 0x00000009ff039212 */ /* 0x000fe400078e33ff */
[----:B------:R-:W-:Y:S02]  /*0300*/  @P3 IADD3 R14, PT, PT, R14, 0x1, RZ ;  /* 0x000000010e0e3810 */ /* 0x000fe40007ffe0ff */
[----:B------:R-:W-:-:S05]  /*0310*/  @!P4 LOP3.LUT R14, RZ, R5, RZ, 0x33, !PT ;  /* 0x00000005ff0ec212 */ /* 0x000fca00078e33ff */
[----:B0-----:R-:W-:-:S05]  /*0320*/  IMAD R12, R3, UR4, R14 ;  /* 0x00000004030c7c24 */ /* 0x001fca000f8e020e */
[----:B-1----:R-:W-:-:S13]  /*0330*/  ISETP.GE.AND P0, PT, R12, R11, PT ;  /* 0x0000000b0c00720c */ /* 0x002fda0003f06270 */
[----:B------:R-:W-:Y:S05]  /*0340*/  @P0 EXIT ;  /* 0x000000000000094d */ /* 0x000fea0003800000 */
[----:B------:R-:W-:Y:S01]  /*0350*/  IABS R8, R11 ;  /* 0x0000000b00087213 */ /* 0x000fe20000000000 */
[----:B------:R-:W0:Y:S01]  /*0360*/  LDCU.64 UR4, c[0x0][0x358] ;  /* 0x00006b00ff0477ac */ /* 0x000e220008000a00 */
[----:B------:R-:W-:Y:S02]  /*0370*/  IABS R6, R12 ;  /* 0x0000000c00067213 */ /* 0x000fe40000000000 */
[----:B------:R-:W1:Y:S01]  /*0380*/  I2F.RP R4, R8 ;  /* 0x0000000800047306 */ /* 0x000e620000209400 */
[----:B------:R-:W-:-:S07]  /*0390*/  ISETP.GE.AND P2, PT, R12, RZ, PT ;  /* 0x000000ff0c00720c */ /* 0x000fce0003f46270 */
[----:B-1----:R-:W1:Y:S02]  /*03a0*/  MUFU.RCP R4, R4 ;  /* 0x0000000400047308 */ /* 0x002e640000001000 */
[----:B-1----:R-:W-:-:S06]  /*03b0*/  VIADD R2, R4, 0xffffffe ;  /* 0x0ffffffe04027836 */ /* 0x002fcc0000000000 */
[----:B------:R1:W2:Y:S02]  /*03c0*/  F2I.FTZ.U32.TRUNC.NTZ R3, R2 ;  /* 0x0000000200037305 */ /* 0x0002a4000021f000 */
[----:B-1----:R-:W-:Y:S02]  /*03d0*/  IMAD.MOV.U32 R2, RZ, RZ, RZ ;  /* 0x000000ffff027224 */ /* 0x002fe400078e00ff */
[----:B--2---:R-:W-:-:S04]  /*03e0*/  IMAD.MOV R7, RZ, RZ, -R3 ;  /* 0x000000ffff077224 */ /* 0x004fc800078e0a03 */
[----:B------:R-:W-:-:S04]  /*03f0*/  IMAD R7, R7, R8, RZ ;  /* 0x0000000807077224 */ /* 0x000fc800078e02ff */
[----:B------:R-:W-:-:S06]  /*0400*/  IMAD.HI.U32 R3, R3, R7, R2 ;  /* 0x0000000703037227 */ /* 0x000fcc00078e0002 */
[----:B------:R-:W-:-:S05]  /*0410*/  IMAD.HI.U32 R3, R3, R6, RZ ;  /* 0x0000000603037227 */ /* 0x000fca00078e00ff */
[----:B------:R-:W-:-:S05]  /*0420*/  IADD3 R3, PT, PT, -R3, RZ, RZ ;  /* 0x000000ff03037210 */ /* 0x000fca0007ffe1ff */
[C---:B------:R-:W-:Y:S02]  /*0430*/  IMAD R3, R8.reuse, R3, R6 ;  /* 0x0000000308037224 */ /* 0x040fe400078e0206 */
[----:B------:R-:W1:Y:S03]  /*0440*/  LDC.64 R6, c[0x0][0x398] ;  /* 0x0000e600ff067b82 */ /* 0x000e660000000a00 */
[----:B------:R-:W-:-:S13]  /*0450*/  ISETP.GT.U32.AND P0, PT, R8, R3, PT ;  /* 0x000000030800720c */ /* 0x000fda0003f04070 */
[----:B------:R-:W-:Y:S01]  /*0460*/  @!P0 IMAD.IADD R3, R3, 0x1, -R8 ;  /* 0x0000000103038824 */ /* 0x000fe200078e0a08 */
[----:B------:R-:W-:-:S04]  /*0470*/  ISETP.NE.AND P0, PT, R11, RZ, PT ;  /* 0x000000ff0b00720c */ /* 0x000fc80003f05270 */
[----:B------:R-:W-:-:S13]  /*0480*/  ISETP.GT.U32.AND P1, PT, R8, R3, PT ;  /* 0x000000030800720c */ /* 0x000fda0003f24070 */
[----:B------:R-:W-:-:S04]  /*0490*/  @!P1 IMAD.IADD R3, R3, 0x1, -R8 ;  /* 0x0000000103039824 */ /* 0x000fc800078e0a08 */
[----:B------:R-:W-:Y:S01]  /*04a0*/  @!P2 IMAD.MOV R3, RZ, RZ, -R3 ;  /* 0x000000ffff03a224 */ /* 0x000fe200078e0a03 */
[----:B------:R-:W-:-:S05]  /*04b0*/  @!P0 LOP3.LUT R3, RZ, R11, RZ, 0x33, !PT ;  /* 0x0000000bff038212 */ /* 0x000fca00078e33ff */
[----:B-1----:R-:W-:-:S05]  /*04c0*/  IMAD.WIDE R6, R3, 0x4, R6 ;  /* 0x0000000403067825 */ /* 0x002fca00078e0206 */
[----:B0-----:R-:W2:Y:S04]  /*04d0*/  LDG.E.CONSTANT R13, desc[UR4][R6.64] ;  /* 0x00000004060d7981 */ /* 0x001ea8000c1e9900 */
[----:B------:R-:W2:Y:S01]  /*04e0*/  LDG.E.CONSTANT R3, desc[UR4][R6.64+0x4] ;  /* 0x0000040406037981 */ /* 0x000ea2000c1e9900 */
[----:B------:R-:W-:Y:S01]  /*04f0*/  IADD3 R14, PT, PT, -R14, RZ, RZ ;  /* 0x000000ff0e0e7210 */ /* 0x000fe20007ffe1ff */
[----:B------:R-:W-:Y:S01]  /*0500*/  BSSY B1, `(.L_x_66) ;  /* 0x00009d9000017945 */ /* 0x000fe20003800000 */
[----:B------:R-:W0:Y:S03]  /*0510*/  S2R R4, SR_LANEID ;  /* 0x0000000000047919 */ /* 0x000e260000000000 */
[----:B------:R-:W-:Y:S01]  /*0520*/  IMAD R14, R5, R14, R0 ;  /* 0x0000000e050e7224 */ /* 0x000fe200078e0200 */
[----:B------:R1:W-:Y:S01]  /*0530*/  STL.128 [R1], RZ ;  /* 0x000000ff01007387 */ /* 0x0003e20000100c00 */
[----:B------:R-:W-:-:S02]  /*0540*/  IMAD.MOV.U32 R0, RZ, RZ, RZ ;  /* 0x000000ffff007224 */ /* 0x000fc400078e00ff */
[----:B0-----:R-:W-:Y:S01]  /*0550*/  IMAD R14, R14, 0x20, R4 ;  /* 0x000000200e0e7824 */ /* 0x001fe200078e0204 */
[----:B--2---:R-:W-:-:S13]  /*0560*/  ISETP.GE.AND P0, PT, R13, R3, PT ;  /* 0x000000030d00720c */ /* 0x004fda0003f06270 */
[----:B-1----:R-:W-:Y:S05]  /*0570*/  @P0 BRA `(.L_x_67) ;  /* 0x0000009c00440947 */ /* 0x002fea0003800000 */
[----:B------:R-:W-:Y:S01]  /*0580*/  BSSY B0, `(.L_x_68) ;  /* 0x00009cf000007945 */ /* 0x000fe20003800000 */
[----:B------:R-:W-:Y:S01]  /*0590*/  VIADD R2, R1, 0x10 ;  /* 0x0000001001027836 */ /* 0x000fe20000000000 */
[----:B------:R-:W-:-:S07]  /*05a0*/  IADD3 R0, PT, PT, R13, R4, RZ ;  /* 0x000000040d007210 */ /* 0x000fce0007ffe0ff */
.L_x_73:
[----:B------:R0:W-:Y:S01]  /*05b0*/  STL.128 [R1+0x10], RZ ;  /* 0x000010ff01007387 */ /* 0x0001e20000100c00 */
[-C--:B------:R-:W-:Y:S01]  /*05c0*/  ISETP.GE.AND P1, PT, R0, R3.reuse, PT ;  /* 0x000000030000720c */ /* 0x080fe20003f26270 */
[----:B------:R-:W-:Y:S01]  /*05d0*/  VIADD R13, R13, 0x20 ;  /* 0x000000200d0d7836 */ /* 0x000fe20000000000 */
[----:B------:R-:W-:Y:S01]  /*05e0*/  BSSY.RECONVERGENT B2, `(.L_x_69) ;  /* 0x00000bd000027945 */ /* 0x000fe20003800200 */
[----:B------:R0:W-:Y:S01]  /*05f0*/  STL.128 [R1+0x20], RZ ;  /* 0x000020ff01007387 */ /* 0x0001e20000100c00 */
[----:B------:R-:W-:Y:S01]  /*0600*/  IMAD.MOV.U32 R15, RZ, RZ, -0x1 ;  /* 0xffffffffff0f7424 */ /* 0x000fe200078e00ff */
[----:B------:R-:W-:Y:S01]  /*0610*/  MOV R29, 0xffffffff ;  /* 0xffffffff001d7802 */ /* 0x000fe20000000f00 */
[----:B------:R-:W-:Y:S01]  /*0620*/  IMAD.MOV.U32 R28, RZ, RZ, -0x1 ;  /* 0xffffffffff1c7424 */ /* 0x000fe200078e00ff */
[----:B------:R0:W-:Y:S01]  /*0630*/  STL.128 [R1+0x30], RZ ;  /* 0x000030ff01007387 */ /* 0x0001e20000100c00 */
[----:B------:R-:W-:Y:S01]  /*0640*/  IMAD.MOV.U32 R30, RZ, RZ, -0x1 ;  /* 0xffffffffff1e7424 */ /* 0x000fe200078e00ff */
[----:B------:R-:W-:Y:S01]  /*0650*/  MOV R26, 0xffffffff ;  /* 0xffffffff001a7802 */ /* 0x000fe20000000f00 */
[----:B------:R-:W-:Y:S01]  /*0660*/  IMAD.MOV.U32 R24, RZ, RZ, -0x1 ;  /* 0xffffffffff187424 */ /* 0x000fe200078e00ff */
[----:B------:R0:W-:Y:S01]  /*0670*/  STL.128 [R1+0x40], RZ ;  /* 0x000040ff01007387 */ /* 0x0001e20000100c00 */
[----:B------:R-:W-:Y:S01]  /*0680*/  IMAD.MOV.U32 R25, RZ, RZ, -0x1 ;  /* 0xffffffffff197424 */ /* 0x000fe200078e00ff */
[----:B------:R-:W-:Y:S01]  /*0690*/  ISETP.GE.AND P0, PT, R13, R3, PT ;  /* 0x000000030d00720c */ /* 0x000fe20003f06270 */
[----:B------:R-:W-:Y:S01]  /*06a0*/  IMAD.MOV.U32 R27, RZ, RZ, -0x1 ;  /* 0xffffffffff1b7424 */ /* 0x000fe200078e00ff */
        /* <DEDUP_REMOVED lines=9> */
[----:B------:R-:W-:-:S02]  /*0740*/  IMAD.MOV.U32 R17, RZ, RZ, -0x1 ;  /* 0xffffffffff117424 */ /* 0x000fc400078e00ff */
[----:B------:R-:W-:Y:S01]  /*0750*/  IMAD.MOV.U32 R33, RZ, RZ, -0x1 ;  /* 0xffffffffff217424 */ /* 0x000fe200078e00ff */
[----:B------:R0:W-:Y:S04]  /*0760*/  STL.128 [R1+0x80], RZ ;  /* 0x000080ff01007387 */ /* 0x0001e80000100c00 */
        /* <DEDUP_REMOVED lines=119> */
[----:B------:R0:W-:Y:S01]  /*0ee0*/  STL.128 [R1+0x800], RZ ;  /* 0x000800ff01007387 */ /* 0x0001e20000100c00 */
[----:B------:R-:W-:Y:S05]  /*0ef0*/  @P1 BRA `(.L_x_70) ;  /* 0x0000000000ac1947 */ /* 0x000fea0003800000 */
[----:B------:R-:W1:Y:S01]  /*0f00*/  LDC.64 R4, c[0x0][0x3a0] ;  /* 0x0000e800ff047b82 */ /* 0x000e620000000a00 */
[----:B------:R-:W2:Y:S01]  /*0f10*/  LDCU.64 UR6, c[0x0][0x380] ;  /* 0x00007000ff0677ac */ /* 0x000ea20008000a00 */
[----:B------:R-:W-:-:S05]  /*0f20*/  IMAD.SHL.U32 R7, R0, 0x4, RZ ;  /* 0x0000000400077824 */ /* 0x000fca00078e00ff */
[----:B--2---:R-:W-:-:S04]  /*0f30*/  IADD3 R6, P1, PT, R7, UR6, RZ ;  /* 0x0000000607067c10 */ /* 0x004fc8000ff3e0ff */
[----:B------:R-:W-:Y:S01]  /*0f40*/  LEA.HI.X.SX32 R7, R7, UR7, 0x1, P1 ;  /* 0x0000000707077c11 */ /* 0x000fe200088f0eff */
[----:B-1----:R-:W-:-:S04]  /*0f50*/  IMAD.WIDE R4, R0, 0x4, R4 ;  /* 0x0000000400047825 */ /* 0x002fc800078e0204 */
[----:B------:R-:W2:Y:S04]  /*0f60*/  LDG.E.U8.CONSTANT R8, desc[UR4][R6.64] ;  /* 0x0000000406087981 */ /* 0x000ea8000c1e9100 */
[----:B------:R-:W3:Y:S04]  /*0f70*/  LDG.E.CONSTANT R4, desc[UR4][R4.64] ;  /* 0x0000000404047981 */ /* 0x000ee8000c1e9900 */
[----:B------:R-:W4:Y:S04]  /*0f80*/  LDG.E.U8.CONSTANT R9, desc[UR4][R6.64+0x1] ;  /* 0x0000010406097981 */ /* 0x000f28000c1e9100 */
[----:B------:R-:W5:Y:S04]  /*0f90*/  LDG.E.U8.CONSTANT R10, desc[UR4][R6.64+0x2] ;  /* 0x00000204060a7981 */ /* 0x000f68000c1e9100 */
[----:B------:R-:W5:Y:S01]  /*0fa0*/  LDG.E.U8.CONSTANT R11, desc[UR4][R6.64+0x3] ;  /* 0x00000304060b7981 */ /* 0x000f62000c1e9100 */
[----:B--2---:R-:W-:Y:S01]  /*0fb0*/  R2P PR, R8, 0xe ;  /* 0x0000000e08007804 */ /* 0x004fe20000000000 */
[----:B---3--:R-:W-:-:S04]  /*0fc0*/  IMAD.SHL.U32 R30, R4, 0x4, RZ ;  /* 0x00000004041e7824 */ /* 0x008fc800078e00ff */
[C---:B------:R-:W-:Y:S01]  /*0fd0*/  VIADD R28, R30.reuse, 0x2 ;  /* 0x000000021e1c7836 */ /* 0x040fe20000000000 */
[----:B------:R-:W-:Y:S02]  /*0fe0*/  IADD3 R29, PT, PT, R30, 0x1, RZ ;  /* 0x000000011e1d7810 */ /* 0x000fe40007ffe0ff */
[----:B------:R-:W-:Y:S02]  /*0ff0*/  LOP3.LUT R8, R8, 0x1, RZ, 0xc0, !PT ;  /* 0x0000000108087812 */ /* 0x000fe400078ec0ff */
[----:B------:R-:W-:Y:S02]  /*1000*/  SEL R33, R30, 0xffffffff, P3 ;  /* 0xffffffff1e217807 */ /* 0x000fe40001800000 */
[----:B------:R-:W-:Y:S02]  /*1010*/  SEL R18, R29, 0xffffffff, P2 ;  /* 0xffffffff1d127807 */ /* 0x000fe40001000000 */
[----:B------:R-:W-:Y:S02]  /*1020*/  SEL R17, R28, 0xffffffff, P1 ;  /* 0xffffffff1c117807 */ /* 0x000fe40000800000 */
[----:B----4-:R-:W-:-:S02]  /*1030*/  R2P PR, R9, 0xe ;  /* 0x0000000e09007804 */ /* 0x010fc40000000000 */
[----:B------:R-:W-:Y:S01]  /*1040*/  ISETP.NE.U32.AND P6, PT, R8, 0x1, PT ;  /* 0x000000010800780c */ /* 0x000fe20003fc5070 */
[C---:B------:R-:W-:Y:S02]  /*1050*/  VIADD R15, R30.reuse, 0x3 ;  /* 0x000000031e0f7836 */ /* 0x040fe40000000000 */
[----:B------:R-:W-:Y:S02]  /*1060*/  SEL R39, R30, 0xffffffff, P3 ;  /* 0xffffffff1e277807 */ /* 0x000fe40001800000 */
[----:B------:R-:W-:Y:S02]  /*1070*/  SEL R38, R29, 0xffffffff, P2 ;  /* 0xffffffff1d267807 */ /* 0x000fe40001000000 */
[----:B------:R-:W-:Y:S02]  /*1080*/  SEL R37, R28, 0xffffffff, P1 ;  /* 0xffffffff1c257807 */ /* 0x000fe40000800000 */
[----:B-----5:R-:W-:Y:S02]  /*1090*/  R2P PR, R10, 0xe ;  /* 0x0000000e0a007804 */ /* 0x020fe40000000000 */
[----:B------:R-:W-:-:S02]  /*10a0*/  LOP3.LUT R9, R9, 0x1, RZ, 0xc0, !PT ;  /* 0x0000000109097812 */ /* 0x000fc400078ec0ff */
[----:B------:R-:W-:Y:S02]  /*10b0*/  LOP3.LUT R10, R10, 0x1, RZ, 0xc0, !PT ;  /* 0x000000010a0a7812 */ /* 0x000fe400078ec0ff */
[----:B------:R-:W-:Y:S02]  /*10c0*/  LOP3.LUT R4, R11, 0x1, RZ, 0xc0, !PT ;  /* 0x000000010b047812 */ /* 0x000fe400078ec0ff */
[----:B------:R-:W-:Y:S02]  /*10d0*/  SEL R16, R15, 0xffffffff, !P6 ;  /* 0xffffffff0f107807 */ /* 0x000fe40007000000 */
[----:B------:R-:W-:Y:S02]  /*10e0*/  ISETP.NE.U32.AND P4, PT, R9, 0x1, PT ;  /* 0x000000010900780c */ /* 0x000fe40003f85070 */
[----:B------:R-:W-:Y:S02]  /*10f0*/  ISETP.NE.U32.AND P5, PT, R10, 0x1, PT ;  /* 0x000000010a00780c */ /* 0x000fe40003fa5070 */
[----:B------:R-:W-:-:S02]  /*1100*/  ISETP.NE.U32.AND P6, PT, R4, 0x1, PT ;  /* 0x000000010400780c */ /* 0x000fc40003fc5070 */
[----:B------:R-:W-:Y:S02]  /*1110*/  SEL R27, R30, 0xffffffff, P3 ;  /* 0xffffffff1e1b7807 */ /* 0x000fe40001800000 */
[----:B------:R-:W-:Y:S02]  /*1120*/  SEL R26, R29, 0xffffffff, P2 ;  /* 0xffffffff1d1a7807 */ /* 0x000fe40001000000 */
[----:B------:R-:W-:Y:S02]  /*1130*/  SEL R25, R28, 0xffffffff, P1 ;  /* 0xffffffff1c197807 */ /* 0x000fe40000800000 */
[----:B------:R-:W-:Y:S02]  /*1140*/  R2P PR, R11, 0xe ;  /* 0x0000000e0b007804 */ /* 0x000fe40000000000 */
[C---:B------:R-:W-:Y:S02]  /*1150*/  SEL R36, R15.reuse, 0xffffffff, !P4 ;  /* 0xffffffff0f247807 */ /* 0x040fe40006000000 */
[----:B------:R-:W-:-:S02]  /*1160*/  SEL R24, R15, 0xffffffff, !P5 ;  /* 0xffffffff0f187807 */ /* 0x000fc40006800000 */
[----:B------:R-:W-:Y:S02]  /*1170*/  SEL R15, R15, 0xffffffff, !P6 ;  /* 0xffffffff0f0f7807 */ /* 0x000fe40007000000 */
[----:B------:R-:W-:Y:S02]  /*1180*/  SEL R30, R30, 0xffffffff, P3 ;  /* 0xffffffff1e1e7807 */ /* 0x000fe40001800000 */
[----:B------:R-:W-:Y:S02]  /*1190*/  SEL R29, R29, 0xffffffff, P2 ;  /* 0xffffffff1d1d7807 */ /* 0x000fe40001000000 */
[----:B------:R-:W-:-:S07]  /*11a0*/  SEL R28, R28, 0xffffffff, P1 ;  /* 0xffffffff1c1c7807 */ /* 0x000fce0000800000 */
.L_x_70:
[----:B------:R-:W-:Y:S05]  /*11b0*/  BSYNC.RECONVERGENT B2 ;  /* 0x0000000000027941 */ /* 0x000fea0003800200 */
.L_x_69:
[----:B------:R-:W-:-:S03]  /*11c0*/  UMOV UR6, 0xffffffff ;  /* 0xffffffff00067882 */ /* 0x000fc60000000000 */
[----:B------:R-:W-:Y:S05]  /*11d0*/  BRA.DIV UR6, `(.L_x_71) ;  /* 0x0000009206b47947 */ /* 0x000fea000b800000 */
[----:B------:R-:W-:Y:S04]  /*11e0*/  SHFL.IDX PT, R4, R33, RZ, 0x1f ;  /* 0x00001fff21047589 */ /* 0x000fe800000e0000 */
[----:B------:R-:W-:Y:S04]  /*11f0*/  SHFL.IDX PT, R5, R33, 0x1, 0x1f ;  /* 0x00201f0021057f89 */ /* 0x000fe800000e0000 */
[----:B------:R-:W-:Y:S04]  /*1200*/  SHFL.IDX PT, R6, R33, 0x2, 0x1f ;  /* 0x00401f0021067f89 */ /* 0x000fe800000e0000 */
[----:B------:R-:W1:Y:S04]  /*1210*/  SHFL.IDX PT, R7, R33, 0x3, 0x1f ;  /* 0x00601f0021077f89 */ /* 0x000e6800000e0000 */
[----:B------:R-:W-:Y:S04]  /*1220*/  SHFL.IDX PT, R8, R33, 0x8, 0x1f ;  /* 0x01001f0021087f89 */ /* 0x000fe800000e0000 */
[----:B------:R-:W-:Y:S04]  /*1230*/  SHFL.IDX PT, R9, R33, 0x9, 0x1f ;  /* 0x01201f0021097f89 */ /* 0x000fe800000e0000 */
[----:B------:R-:W-:Y:S04]  /*1240*/  SHFL.IDX PT, R10, R33, 0xa, 0x1f ;  /* 0x01401f00210a7f89 */ /* 0x000fe800000e0000 */
[----:B------:R-:W2:Y:S04]  /*1250*/  SHFL.IDX PT, R11, R33, 0xb, 0x1f ;  /* 0x01601f00210b7f89 */ /* 0x000ea800000e0000 */
[----:B------:R-:W-:Y:S04]  /*1260*/  SHFL.IDX PT, R19, R39, 0x13, 0x1f ;  /* 0x02601f0027137f89 */ /* 0x000fe800000e0000 */
[----:B-1----:R-:W-:Y:S04]  /*1270*/  STL.128 [R1+0x10], R4 ;  /* 0x0000100401007387 */ /* 0x002fe80000100c00 */
[----:B------:R-:W-:Y:S04]  /*1280*/  SHFL.IDX PT, R4, R33, 0x4, 0x1f ;  /* 0x00801f0021047f89 */ /* 0x000fe800000e0000 */
[----:B------:R-:W-:Y:S04]  /*1290*/  SHFL.IDX PT, R5, R33, 0x5, 0x1f ;  /* 0x00a01f0021057f89 */ /* 0x000fe800000e0000 */
[----:B------:R-:W-:Y:S04]  /*12a0*/  SHFL.IDX PT, R6, R33, 0x6, 0x1f ;  /* 0x00c01f0021067f89 */ /* 0x000fe800000e0000 */
[----:B------:R-:W1:Y:S04]  /*12b0*/  SHFL.IDX PT, R7, R33, 0x7, 0x1f ;  /* 0x00e01f0021077f89 */ /* 0x000e6800000e0000 */
[----:B--2---:R-:W-:Y:S04]  /*12c0*/  STL.128 [R1+0x30], R8 ;  /* 0x0000300801007387 */ /* 0x004fe80000100c00 */
[----:B------:R-:W-:Y:S04]  /*12d0*/  SHFL.IDX PT, R8, R33, 0x14, 0x1f ;  /* 0x02801f0021087f89 */ /* 0x000fe800000e0000 */
[----:B------:R-:W-:Y:S04]  /*12e0*/  SHFL.IDX PT, R9, R33, 0x15, 0x1f ;  /* 0x02a01f0021097f89 */ /* 0x000fe800000e0000 */
[----:B------:R-:W-:Y:S04]  /*12f0*/  SHFL.IDX PT, R10, R33, 0x16, 0x1f ;  /* 0x02c01f00210a7f89 */ /* 0x000fe800000e0000 */
[----:B------:R-:W2:Y:S04]  /*1300*/  SHFL.IDX PT, R11, R33, 0x17, 0x1f ;  /* 0x02e01f00210b7f89 */ /* 0x000ea800000e0000 */
[----:B-1----:R-:W-:Y:S04]  /*1310*/  STL.128 [R1+0x20], R4 ;  /* 0x0000200401007387 */ /* 0x002fe80000100c00 */
[----:B------:R-:W-:Y:S04]  /*1320*/  SHFL.IDX PT, R4, R33, 0xc, 0x1f ;  /* 0x01801f0021047f89 */ /* 0x000fe800000e0000 */
[----:B------:R-:W-:Y:S04]  /*1330*/  SHFL.IDX PT, R5, R33, 0xd, 0x1f ;  /* 0x01a01f0021057f89 */ /* 0x000fe800000e0000 */
[----:B------:R-:W-:Y:S04]  /*1340*/  SHFL.IDX PT, R6, R33, 0xe, 0x1f ;  /* 0x01c01f0021067f89 */ /* 0x000fe800000e0000 */
[----:B------:R-:W1:Y:S04]  /*1350*/  SHFL.IDX PT, R7, R33, 0xf, 0x1f ;  /* 0x01e01f0021077f89 */ /* 0x000e6800000e0000 */
[----:B--2---:R-:W-:Y:S04]  /*1360*/  STL.128 [R1+0x60], R8 ;  /* 0x0000600801007387 */ /* 0x004fe80000100c00 */
[----:B------:R-:W-:Y:S04]  /*1370*/  SHFL.IDX PT, R8, R18, RZ, 0x1f ;  /* 0x00001fff12087589 */ /* 0x000fe800000e0000 */
        /* <DEDUP_REMOVED lines=84> */
[----:B------:R-:W-:Y:S04]  /*18c0*/  SHFL.IDX PT, R4, R17, RZ, 0x1f ;  /* 0x00001fff11047589 */ /* 0x000fe800000e0000 */
        /* <DEDUP_REMOVED lines=37> */
[----:B------:R-:W-:Y:S04]  /*1b20*/  SHFL.IDX PT, R11, R38, 0xf, 0x1f ;  /* 0x01e01f00260b7f89 */ /* 0x000fe800000e0000 */
[----:B-1----:R-:W-:Y:S04]  /*1b30*/  STL.128 [R1+0x160], R4 ;  /* 0x0001600401007387 */ /* 0x002fe80000100c00 */
[----:B------:R-:W-:Y:S04]  /*1b40*/  SHFL.IDX PT, R4, R17, 0x18, 0x1f ;  /* 0x03001f0011047f89 */ /* 0x000fe800000e0000 */
[----:B------:R-:W-:Y:S04]  /*1b50*/  SHFL.IDX PT, R5, R17, 0x19, 0x1f ;  /* 0x03201f0011057f89 */ /* 0x000fe800000e0000 */
[----:B------:R-:W-:Y:S04]  /*1b60*/  SHFL.IDX PT, R6, R17, 0x1a, 0x1f ;  /* 0x03401f0011067f89 */ /* 0x000fe800000e0000 */
[----:B------:R-:W1:Y:S04]  /*1b70*/  SHFL.IDX PT, R7, R17, 0x1b, 0x1f ;  /* 0x03601f0011077f89 */ /* 0x000e6800000e0000 */
[----:B------:R-:W-:Y:S04]  /*1b80*/  SHFL.IDX PT, R17, R39, 0x11, 0x1f ;  /* 0x02201f0027117f89 */ /* 0x000fe800000e0000 */
[----:B------:R-:W-:Y:S04]  /*1b90*/  SHFL.IDX PT, R18, R39, 0x12, 0x1f ;  /* 0x02401f0027127f89 */ /* 0x000fe800000e0000 */
[----:B------:R-:W-:Y:S04]  /*1ba0*/  SHFL.IDX PT, R20, R39, 0x14, 0x1f ;  /* 0x02801f0027147f89 */ /* 0x000fe800000e0000 */
[----:B------:R-:W-:Y:S04]  /*1bb0*/  SHFL.IDX PT, R21, R39, 0x15, 0x1f ;  /* 0x02a01f0027157f89 */ /* 0x000fe800000e0000 */
[----:B------:R-:W-:Y:S04]  /*1bc0*/  SHFL.IDX PT, R22, R39, 0x16, 0x1f ;  /* 0x02c01f0027167f89 */ /* 0x000fe800000e0000 */
[----:B-1----:R-:W-:Y:S04]  /*1bd0*/  STL.128 [R1+0x170], R4 ;  /* 0x0001700401007387 */ /* 0x002fe80000100c00 */
[----:B------:R-:W-:Y:S04]  /*1be0*/  SHFL.IDX PT, R4, R16, RZ, 0x1f ;  /* 0x00001fff10047589 */ /* 0x000fe800000e0000 */
[----:B------:R-:W-:Y:S04]  /*1bf0*/  SHFL.IDX PT, R5, R16, 0x1, 0x1f ;  /* 0x00201f0010057f89 */ /* 0x000fe800000e0000 */
[----:B------:R-:W-:Y:S04]  /*1c00*/  SHFL.IDX PT, R6, R16, 0x2, 0x1f ;  /* 0x00401f0010067f89 */ /* 0x000fe800000e0000 */
[----:B------:R-:W1:Y:S04]  /*1c10*/  SHFL.IDX PT, R7, R16, 0x3, 0x1f ;  /* 0x00601f0010077f89 */ /* 0x000e6800000e0000 */
[----:B------:R-:W2:Y:S04]  /*1c20*/  SHFL.IDX PT, R23, R39, 0x17, 0x1f ;  /* 0x02e01f0027177f89 */ /* 0x000ea800000e0000 */
[----:B------:R-:W-:Y:S04]  /*1c30*/  STL.128 [R1+0x2c0], R8 ;  /* 0x0002c00801007387 */ /* 0x000fe80000100c00 */
        /* <DEDUP_REMOVED lines=8> */
[----:B------:R-:W3:Y:S04]  /*1cc0*/  SHFL.IDX PT, R11, R38, 0x17, 0x1f ;  /* 0x02e01f00260b7f89 */ /* 0x000ee800000e0000 */
[----:B--2---:R-:W-:Y:S04]  /*1cd0*/  STL.128 [R1+0x260], R20 ;  /* 0x0002601401007387 */ /* 0x004fe80000100c00 */
        /* <DEDUP_REMOVED lines=8> */
[----:B---3--:R-:W-:Y:S04]  /*1d60*/  STL.128 [R1+0x2e0], R8 ;  /* 0x0002e00801007387 */ /* 0x008fe80000100c00 */
[----:B------:R-:W2:Y:S04]  /*1d70*/  SHFL.IDX PT, R23, R38, 0x1f, 0x1f ;  /* 0x03e01f0026177f89 */ /* 0x000ea800000e0000 */
[----:B------:R-:W-:Y:S04]  /*1d80*/  SHFL.IDX PT, R8, R37, RZ, 0x1f ;  /* 0x00001fff25087589 */ /* 0x000fe800000e0000 */
        /* <DEDUP_REMOVED lines=18> */
[----:B-1----:R-:W-:Y:S04]  /*1eb0*/  STL.128 [R1+0x1f0], R4 ;  /* 0x0001f00401007387 */ /* 0x002fe80000100c00 */
[----:B------:R-:W-:Y:S04]  /*1ec0*/  SHFL.IDX PT, R4, R16, 0x1c, 0x1f ;  /* 0x03801f0010047f89 */ /* 0x000fe800000e0000 */
[----:B------:R-:W-:Y:S04]  /*1ed0*/  SHFL.IDX PT, R5, R16, 0x1d, 0x1f ;  /* 0x03a01f0010057f89 */ /* 0x000fe800000e0000 */
[----:B------:R-:W-:Y:S04]  /*1ee0*/  SHFL.IDX PT, R6, R16, 0x1e, 0x1f ;  /* 0x03c01f0010067f89 */ /* 0x000fe800000e0000 */
[----:B------:R-:W1:Y:S04]  /*1ef0*/  SHFL.IDX PT, R7, R16, 0x1f, 0x1f ;  /* 0x03e01f0010077f89 */ /* 0x000e6800000e0000 */
        /* <DEDUP_REMOVED lines=26> */
[----:B-1----:R-:W-:Y:S04]  /*20a0*/  STL.128 [R1+0x270], R4 ;  /* 0x0002700401007387 */ /* 0x002fe80000100c00 */
[----:B------:R-:W-:Y:S04]  /*20b0*/  SHFL.IDX PT, R4, R38, RZ, 0x1f ;  /* 0x00001fff26047589 */ /* 0x000fe800000e0000 */
[----:B------:R-:W-:Y:S04]  /*20c0*/  SHFL.IDX PT, R5, R38, 0x1, 0x1f ;  /* 0x00201f0026057f89 */ /* 0x000fe800000e0000 */
[----:B------:R-:W-:Y:S04]  /*20d0*/  SHFL.IDX PT, R6, R38, 0x2, 0x1f ;  /* 0x00401f0026067f89 */ /* 0x000fe800000e0000 */
[----:B------:R-:W1:Y:S04]  /*20e0*/  SHFL.IDX PT, R7, R38, 0x3, 0x1f ;  /* 0x00601f0026077f89 */ /* 0x000e6800000e0000 */
[----:B-1----:R-:W-:Y:S04]  /*20f0*/  STL.128 [R1+0x290], R4 ;  /* 0x0002900401007387 */ /* 0x002fe80000100c00 */
[----:B------:R-:W-:Y:S04]  /*2100*/  SHFL.IDX PT, R4, R38, 0x8, 0x1f ;  /* 0x01001f0026047f89 */ /* 0x000fe800000e0000 */
        /* <DEDUP_REMOVED lines=13> */
[----:B------:R-:W-:Y:S04]  /*21e0*/  STL.128 [R1+0x310], R8 ;  /* 0x0003100801007387 */ /* 0x000fe80000100c00 */
        /* <DEDUP_REMOVED lines=123> */
[----:B------:R-:W3:Y:S04]  /*29a0*/  SHFL.IDX PT, R7, R26, 0xf, 0x1f ;  /* 0x01e01f001a077f89 */ /* 0x000ee800000e0000 */
[----:B--2---:R-:W-:Y:S04]  /*29b0*/  STL.128 [R1+0x4a0], R8 ;  /* 0x0004a00801007387 */ /* 0x004fe80000100c00 */
[----:B-1----:R-:W-:Y:S04]  /*29c0*/  STL.128 [R1+0x4b0], R16 ;  /* 0x0004b01001007387 */ /* 0x002fe80000100c00 */
[----:B------:R-:W-:Y:S04]  /*29d0*/  SHFL.IDX PT, R8, R26, 0x10, 0x1f ;  /* 0x02001f001a087f89 */ /* 0x000fe800000e0000 */
[----:B------:R-:W-:Y:S04]  /*29e0*/  SHFL.IDX PT, R9, R26, 0x11, 0x1f ;  /* 0x02201f001a097f89 */ /* 0x000fe800000e0000 */
[----:B------:R-:W-:Y:S04]  /*29f0*/  SHFL.IDX PT, R10, R26, 0x12, 0x1f ;  /* 0x02401f001a0a7f89 */ /* 0x000fe800000e0000 */
[----:B------:R-:W1:Y:S04]  /*2a00*/  SHFL.IDX PT, R11, R26, 0x13, 0x1f ;  /* 0x02601f001a0b7f89 */ /* 0x000e6800000e0000 */
[----:B---3--:R-:W-:Y:S04]  /*2a10*/  STL.128 [R1+0x4c0], R4 ;  /* 0x0004c00401007387 */ /* 0x008fe80000100c00 */
[----:B------:R-:W-:Y:S04]  /*2a20*/  SHFL.IDX PT, R16, R26, 0x14, 0x1f ;  /* 0x02801f001a107f89 */ /* 0x000fe800000e0000 */
[----:B------:R-:W-:Y:S04]  /*2a30*/  SHFL.IDX PT, R17, R26, 0x15, 0x1f ;  /* 0x02a01f001a117f89 */ /* 0x000fe800000e0000 */
[----:B------:R-:W-:Y:S04]  /*2a40*/  SHFL.IDX PT, R18, R26, 0x16, 0x1f ;  /* 0x02c01f001a127f89 */ /* 0x000fe800000e0000 */
[----:B------:R-:W2:Y:S04]  /*2a50*/  SHFL.IDX PT, R19, R26, 0x17, 0x1f ;  /* 0x02e01f001a137f89 */ /* 0x000ea800000e0000 */
[----:B------:R-:W-:Y:S04]  /*2a60*/  SHFL.IDX PT, R4, R26, 0x18, 0x1f ;  /* 0x03001f001a047f89 */ /* 0x000fe800000e0000 */
[----:B------:R-:W-:Y:S04]  /*2a70*/  SHFL.IDX PT, R5, R26, 0x19, 0x1f ;  /* 0x03201f001a057f89 */ /* 0x000fe800000e0000 */
[----:B------:R-:W-:Y:S04]  /*2a80*/  SHFL.IDX PT, R6, R26, 0x1a, 0x1f ;  /* 0x03401f001a067f89 */ /* 0x000fe800000e0000 */
[----:B------:R-:W3:Y:S04]  /*2a90*/  SHFL.IDX PT, R7, R26, 0x1b, 0x1f ;  /* 0x03601f001a077f89 */ /* 0x000ee800000e0000 */
[----:B-1----:R-:W-:Y:S04]  /*2aa0*/  STL.128 [R1+0x4d0], R8 ;  /* 0x0004d00801007387 */ /* 0x002fe80000100c00 */
[----:B--2---:R-:W-:Y:S04]  /*2ab0*/  STL.128 [R1+0x4e0], R16 ;  /* 0x0004e01001007387 */ /* 0x004fe80000100c00 */
[----:B------:R-:W-:Y:S04]  /*2ac0*/  SHFL.IDX PT, R8, R26, 0x1c, 0x1f ;  /* 0x03801f001a087f89 */ /* 0x000fe800000e0000 */
[----:B------:R-:W-:Y:S04]  /*2ad0*/  SHFL.IDX PT, R9, R26, 0x1d, 0x1f ;  /* 0x03a01f001a097f89 */ /* 0x000fe800000e0000 */
[----:B------:R-:W-:Y:S04]  /*2ae0*/  SHFL.IDX PT, R10, R26, 0x1e, 0x1f ;  /* 0x03c01f001a0a7f89 */ /* 0x000fe800000e0000 */
[----:B------:R-:W1:Y:S04]  /*2af0*/  SHFL.IDX PT, R11, R26, 0x1f, 0x1f ;  /* 0x03e01f001a0b7f89 */ /* 0x000e6800000e0000 */
[----:B---3--:R-:W-:Y:S04]  /*2b00*/  STL.128 [R1+0x4f0], R4 ;  /* 0x0004f00401007387 */ /* 0x008fe80000100c00 */
[----:B------:R-:W-:Y:S04]  /*2b10*/  SHFL.IDX PT, R16, R25, RZ, 0x1f ;  /* 0x00001fff19107589 */ /* 0x000fe800000e0000 */
        /* <DEDUP_REMOVED lines=39> */
[----:B------:R-:W-:Y:S04]  /*2d90*/  SHFL.IDX PT, R8, R24, RZ, 0x1f ;  /* 0x00001fff18087589 */ /* 0x000fe800000e0000 */
        /* <DEDUP_REMOVED lines=38> */
[----:B------:R-:W-:Y:S04]  /*3000*/  SHFL.IDX PT, R4, R30, RZ, 0x1f ;  /* 0x00001fff1e047589 */ /* 0x000fe800000e0000 */
        /* <DEDUP_REMOVED lines=23> */
[----:B---3--:R-:W-:Y:S04]  /*3180*/  STL.128 [R1+0x640], R4 ;  /* 0x0006400401007387 */ /* 0x008fe80000100c00 */
[----:B------:R-:W1:Y:S04]  /*3190*/  SHFL.IDX PT, R27, R30, 0x17, 0x1f ;  /* 0x02e01f001e1b7f89 */ /* 0x000e6800000e0000 */
[----:B------:R-:W-:Y:S04]  /*31a0*/  SHFL.IDX PT, R4, R30, 0x18, 0x1f ;  /* 0x03001f001e047f89 */ /* 0x000fe800000e0000 */
[----:B------:R-:W-:Y:S04]  /*31b0*/  SHFL.IDX PT, R5, R30, 0x19, 0x1f ;  /* 0x03201f001e057f89 */ /* 0x000fe800000e0000 */
[----:B------:R-:W-:Y:S04]  /*31c0*/  SHFL.IDX PT, R6, R30, 0x1a, 0x1f ;  /* 0x03401f001e067f89 */ /* 0x000fe800000e0000 */
[----:B------:R-:W2:Y:S04]  /*31d0*/  SHFL.IDX PT, R7, R30, 0x1b, 0x1f ;  /* 0x03601f001e077f89 */ /* 0x000ea800000e0000 */
[----:B------:R-:W-:Y:S04]  /*31e0*/  STL.128 [R1+0x650], R20 ;  /* 0x0006501401007387 */ /* 0x000fe80000100c00 */
[----:B------:R-:W-:Y:S04]  /*31f0*/  SHFL.IDX PT, R8, R30, 0x1c, 0x1f ;  /* 0x03801f001e087f89 */ /* 0x000fe800000e0000 */
[----:B------:R-:W-:Y:S04]  /*3200*/  SHFL.IDX PT, R9, R30, 0x1d, 0x1f ;  /* 0x03a01f001e097f89 */ /* 0x000fe800000e0000 */
[----:B------:R-:W-:Y:S04]  /*3210*/  SHFL.IDX PT, R10, R30, 0x1e, 0x1f ;  /* 0x03c01f001e0a7f89 */ /* 0x000fe800000e0000 */
[----:B------:R-:W3:Y:S04]  /*3220*/  SHFL.IDX PT, R11, R30, 0x1f, 0x1f ;  /* 0x03e01f001e0b7f89 */ /* 0x000ee800000e0000 */
        /* <DEDUP_REMOVED lines=10> */
[----:B------:R-:W-:Y:S04]  /*32d0*/  SHFL.IDX PT, R4, R29, 0x8, 0x1f ;  /* 0x01001f001d047f89 */ /* 0x000fe800000e0000 */
[----:B------:R-:W-:Y:S04]  /*32e0*/  SHFL.IDX PT, R5, R29, 0x9, 0x1f ;  /* 0x01201f001d057f89 */ /* 0x000fe800000e0000 */
[----:B------:R-:W-:Y:S04]  /*32f0*/  SHFL.IDX PT, R6, R29, 0xa, 0x1f ;  /* 0x01401f001d067f89 */ /* 0x000fe800000e0000 */
[----:B------:R-:W4:Y:S04]  /*3300*/  SHFL.IDX PT, R7, R29, 0xb, 0x1f ;  /* 0x01601f001d077f89 */ /* 0x000f2800000e0000 */
[----:B---3--:R-:W-:Y:S04]  /*3310*/  STL.128 [R1+0x680], R8 ;  /* 0x0006800801007387 */ /* 0x008fe80000100c00 */
        /* <DEDUP_REMOVED lines=10> */
[----:B----4-:R-:W-:Y:S04]  /*33c0*/  STL.128 [R1+0x6b0], R4 ;  /* 0x0006b00401007387 */ /* 0x010fe80000100c00 */
[----:B------:R-:W-:Y:S04]  /*33d0*/  SHFL.IDX PT, R20, R29, 0x14, 0x1f ;  /* 0x02801f001d147f89 */ /* 0x000fe800000e0000 */
[----:B------:R-:W-:Y:S04]  /*33e0*/  SHFL.IDX PT, R21, R29, 0x15, 0x1f ;  /* 0x02a01f001d157f89 */ /* 0x000fe800000e0000 */
[----:B------:R-:W-:Y:S04]  /*33f0*/  SHFL.IDX PT, R22, R29, 0x16, 0x1f ;  /* 0x02c01f001d167f89 */ /* 0x000fe800000e0000 */
[----:B------:R-:W3:Y:S04]  /*3400*/  SHFL.IDX PT, R23, R29, 0x17, 0x1f ;  /* 0x02e01f001d177f89 */ /* 0x000ee800000e0000 */
[----:B------:R-:W-:Y:S04]  /*3410*/  SHFL.IDX PT, R4, R29, 0x18, 0x1f ;  /* 0x03001f001d047f89 */ /* 0x000fe800000e0000 */
[----:B------:R-:W-:Y:S04]  /*3420*/  SHFL.IDX PT, R5, R29, 0x19, 0x1f ;  /* 0x03201f001d057f89 */ /* 0x000fe800000e0000 */
[----:B------:R-:W-:Y:S04]  /*3430*/  SHFL.IDX PT, R6, R29, 0x1a, 0x1f ;  /* 0x03401f001d067f89 */ /* 0x000fe800000e0000 */
[----:B------:R-:W4:Y:S04]  /*3440*/  SHFL.IDX PT, R7, R29, 0x1b, 0x1f ;  /* 0x03601f001d077f89 */ /* 0x000f2800000e0000 */
        /* <DEDUP_REMOVED lines=62> */
[----:B---3--:R-:W-:Y:S04]  /*3830*/  STL.128 [R1+0x7a0], R20 ;  /* 0x0007a01401007387 */ /* 0x008fe80000100c00 */
[----:B------:R-:W-:Y:S04]  /*3840*/  SHFL.IDX PT, R8, R15, 0xc, 0x1f ;  /* 0x01801f000f087f89 */ /* 0x000fe800000e0000 */
[----:B------:R-:W-:Y:S04]  /*3850*/  SHFL.IDX PT, R9, R15, 0xd, 0x1f ;  /* 0x01a01f000f097f89 */ /* 0x000fe800000e0000 */
[----:B----4-:R-:W-:Y:S04]  /*3860*/  STL.128 [R1+0x7b0], R4 ;  /* 0x0007b00401007387 */ /* 0x010fe80000100c00 */
[----:B------:R-:W-:Y:S04]  /*3870*/  SHFL.IDX PT, R10, R15, 0xe, 0x1f ;  /* 0x01c01f000f0a7f89 */ /* 0x000fe800000e0000 */
[----:B------:R-:W1:Y:S04]  /*3880*/  SHFL.IDX PT, R11, R15, 0xf, 0x1f ;  /* 0x01e01f000f0b7f89 */ /* 0x000e6800000e0000 */
        /* <DEDUP_REMOVED lines=12> */
[----:B-1----:R1:W-:Y:S04]  /*3950*/  STL.128 [R1+0x7c0], R8 ;  /* 0x0007c00801007387 */ /* 0x0023e80000100c00 */
[----:B--2---:R1:W-:Y:S04]  /*3960*/  STL.128 [R1+0x7d0], R4 ;  /* 0x0007d00401007387 */ /* 0x0043e80000100c00 */
[----:B---3--:R1:W-:Y:S04]  /*3970*/  STL.128 [R1+0x7e0], R16 ;  /* 0x0007e01001007387 */ /* 0x0083e80000100c00 */
[----:B------:R1:W2:Y:S04]  /*3980*/  SHFL.IDX PT, R4, R15, 0x1c, 0x1f ;  /* 0x03801f000f047f89 */ /* 0x0002a800000e0000 */
[----:B------:R1:W3:Y:S04]  /*3990*/  SHFL.IDX PT, R5, R15, 0x1d, 0x1f ;  /* 0x03a01f000f057f89 */ /* 0x0002e800000e0000 */
[----:B----4-:R1:W-:Y:S04]  /*39a0*/  STL.128 [R1+0x7f0], R20 ;  /* 0x0007f01401007387 */ /* 0x0103e80000100c00 */
[----:B------:R1:W4:Y:S04]  /*39b0*/  SHFL.IDX PT, R6, R15, 0x1e, 0x1f ;  /* 0x03c01f000f067f89 */ /* 0x00032800000e0000 */
[----:B------:R1:W0:Y:S02]  /*39c0*/  SHFL.IDX PT, R7, R15, 0x1f, 0x1f ;  /* 0x03e01f000f077f89 */ /* 0x00022400000e0000 */
.L_x_587:
[----:B0-234-:R0:W-:Y:S01]  /*39d0*/  STL.128 [R1+0x800], R4 ;  /* 0x0008000401007387 */ /* 0x01d1e20000100c00 */
[----:B-1----:R-:W-:Y:S01]  /*39e0*/  IMAD.MOV.U32 R9, RZ, RZ, RZ ;  /* 0x000000ffff097224 */ /* 0x002fe200078e00ff */
[----:B------:R-:W-:-:S07]  /*39f0*/  SHF.R.S32.HI R8, RZ, 0x1f, R14 ;  /* 0x0000001fff087819 */ /* 0x000fce000001140e */
.L_x_72:
[----:B0-----:R-:W-:-:S05]  /*3a00*/  LEA R5, R9, R2, 0x9 ;  /* 0x0000000209057211 */ /* 0x001fca00078e48ff */
[----:B------:R-:W2:Y:S02]  /*3a10*/  LDL R7, [R5] ;  /* 0x0000000005077983 */ /* 0x000ea40000100800 */
[----:B--2---:R-:W-:-:S13]  /*3a20*/  ISETP.NE.AND P1, PT, R7, -0x1, PT ;  /* 0xffffffff0700780c */ /* 0x004fda0003f25270 */
[----:B------:R-:W0:Y:S08]  /*3a30*/  @P1 LDC R4, c[0x0][0x3ac] ;  /* 0x0000eb00ff041b82 */ /* 0x000e300000000800 */
[----:B------:R-:W1:Y:S01]  /*3a40*/  @P1 LDC.64 R16, c[0x0][0x388] ;  /* 0x0000e200ff101b82 */ /* 0x000e620000000a00 */
[----:B0-----:R-:W-:Y:S02]  /*3a50*/  @P1 IMAD R7, R7, R4, RZ ;  /* 0x0000000407071224 */ /* 0x001fe400078e02ff */
[----:B------:R-:W-:-:S03]  /*3a60*/  IMAD R4, R9, 0x4, R1 ;  /* 0x0000000409047824 */ /* 0x000fc600078e0201 */
[----:B------:R-:W-:Y:S02]  /*3a70*/  @P1 IADD3 R10, P2, PT, R14, R7, RZ ;  /* 0x000000070e0a1210 */ /* 0x000fe40007f5e0ff */
[----:B------:R-:W2:Y:S02]  /*3a80*/  @P1 LDL R11, [R4] ;  /* 0x00000000040b1983 */ /* 0x000ea40000100800 */
[----:B------:R-:W-:Y:S02]  /*3a90*/  @P1 LEA.HI.X.SX32 R7, R7, R8, 0x1, P2 ;  /* 0x0000000807071211 */ /* 0x000fe400010f0eff */
[----:B-1----:R-:W-:-:S04]  /*3aa0*/  @P1 LEA R6, P2, R10, R16, 0x2 ;  /* 0x000000100a061211 */ /* 0x002fc800078410ff */
[----:B------:R-:W-:-:S05]  /*3ab0*/  @P1 LEA.HI.X R7, R10, R17, R7, 0x2, P2 ;  /* 0x000000110a071211 */ /* 0x000fca00010f1407 */
[----:B------:R-:W2:Y:S02]  /*3ac0*/  @P1 LDG.E.CONSTANT R6, desc[UR4][R6.64] ;  /* 0x0000000406061981 */ /* 0x000ea4000c1e9900 */
[----:B--2---:R-:W-:-:S05]  /*3ad0*/  @P1 FADD R15, R6, R11 ;  /* 0x0000000b060f1221 */ /* 0x004fca0000000000 */
[----:B------:R0:W-:Y:S04]  /*3ae0*/  @P1 STL [R4], R15 ;  /* 0x0000000f04001387 */ /* 0x0001e80000100800 */
[----:B------:R-:W2:Y:S02]  /*3af0*/  LDL R11, [R5+0x4] ;  /* 0x00000400050b7983 */ /* 0x000ea40000100800 */
[----:B--2---:R-:W-:-:S13]  /*3b00*/  ISETP.NE.AND P1, PT, R11, -0x1, PT ;  /* 0xffffffff0b00780c */ /* 0x004fda0003f25270 */
[----:B------:R-:W1:Y:S01]  /*3b10*/  @P1 LDC R10, c[0x0][0x3ac] ;  /* 0x0000eb00ff0a1b82 */ /* 0x000e620000000800 */
[----:B------:R-:W0:Y:S07]  /*3b20*/  @P1 LDL R7, [R4] ;  /* 0x0000000004071983 */ /* 0x000e2e0000100800 */
[----:B------:R-:W2:Y:S01]  /*3b30*/  @P1 LDC.64 R18, c[0x0][0x388] ;  /* 0x0000e200ff121b82 */ /* 0x000ea20000000a00 */
[----:B-1----:R-:W-:-:S05]  /*3b40*/  @P1 IMAD R11, R11, R10, RZ ;  /* 0x0000000a0b0b1224 */ /* 0x002fca00078e02ff */
[----:B------:R-:W-:-:S04]  /*3b50*/  @P1 IADD3 R16, P2, PT, R14, R11, RZ ;  /* 0x0000000b0e101210 */ /* 0x000fc80007f5e0ff */
[----:B------:R-:W-:Y:S02]  /*3b60*/  @P1 LEA.HI.X.SX32 R11, R11, R8, 0x1, P2 ;  /* 0x000000080b0b1211 */ /* 0x000fe400010f0eff */
[----:B--2---:R-:W-:-:S04]  /*3b70*/  @P1 LEA R10, P2, R16, R18, 0x2 ;  /* 0x00000012100a1211 */ /* 0x004fc800078410ff */
[----:B------:R-:W-:-:S05]  /*3b80*/  @P1 LEA.HI.X R11, R16, R19, R11, 0x2, P2 ;  /* 0x00000013100b1211 */ /* 0x000fca00010f140b */
[----:B------:R-:W0:Y:S02]  /*3b90*/  @P1 LDG.E.CONSTANT R10, desc[UR4][R10.64] ;  /* 0x000000040a0a1981 */ /* 0x000e24000c1e9900 */
[----:B0-----:R-:W-:-:S05]  /*3ba0*/  @P1 FADD R15, R10, R7 ;  /* 0x000000070a0f1221 */ /* 0x001fca0000000000 */
        /* <DEDUP_REMOVED lines=1628> */
[----:B------:R-:W0:Y:S01]  /*a170*/  @P1 LDC R10, c[0x0][0x3ac] ;  /* 0x0000eb00ff0a1b82 */ /* 0x000e220000000800 */
[----:B------:R-:W2:Y:S07]  /*a180*/  @P1 LDL R7, [R4] ;  /* 0x0000000004071983 */ /* 0x000eae0000100800 */
[----:B------:R-:W3:Y:S01]  /*a190*/  @P1 LDC.64 R18, c[0x0][0x388] ;  /* 0x0000e200ff121b82 */ /* 0x000ee20000000a00 */
[----:B0-----:R-:W-:-:S05]  /*a1a0*/  @P1 IMAD R11, R5, R10, RZ ;  /* 0x0000000a050b1224 */ /* 0x001fca00078e02ff */
[----:B------:R-:W-:-:S04]  /*a1b0*/  @P1 IADD3 R16, P2, PT, R14, R11, RZ ;  /* 0x0000000b0e101210 */ /* 0x000fc80007f5e0ff */
[----:B------:R-:W-:Y:S02]  /*a1c0*/  @P1 LEA.HI.X.SX32 R11, R11, R8, 0x1, P2 ;  /* 0x000000080b0b1211 */ /* 0x000fe400010f0eff */
[----:B---3--:R-:W-:-:S04]  /*a1d0*/  @P1 LEA R10, P2, R16, R18, 0x2 ;  /* 0x00000012100a1211 */ /* 0x008fc800078410ff */
[----:B------:R-:W-:-:S05]  /*a1e0*/  @P1 LEA.HI.X R11, R16, R19, R11, 0x2, P2 ;  /* 0x00000013100b1211 */ /* 0x000fca00010f140b */
[----:B------:R-:W2:Y:S01]  /*a1f0*/  @P1 LDG.E.CONSTANT R10, desc[UR4][R10.64] ;  /* 0x000000040a0a1981 */ /* 0x000ea2000c1e9900 */
[----:B------:R-:W-:Y:S02]  /*a200*/  VIADD R9, R9, 0x1 ;  /* 0x0000000109097836 */ /* 0x000fe40000000000 */
[----:B--2---:R-:W-:-:S05]  /*a210*/  @P1 FADD R5, R10, R7 ;  /* 0x000000070a051221 */ /* 0x004fca0000000000 */
[----:B------:R1:W-:Y:S01]  /*a220*/  @P1 STL [R4], R5 ;  /* 0x0000000504001387 */ /* 0x0003e20000100800 */
[----:B------:R-:W-:-:S13]  /*a230*/  ISETP.NE.AND P1, PT, R9, 0x4, PT ;  /* 0x000000040900780c */ /* 0x000fda0003f25270 */
[----:B-1----:R-:W-:Y:S05]  /*a240*/  @P1 BRA `(.L_x_72) ;  /* 0xffffff9400ec1947 */ /* 0x002fea000383ffff */
[----:B------:R-:W-:Y:S01]  /*a250*/  VIADD R0, R0, 0x20 ;  /* 0x0000002000007836 */ /* 0x000fe20000000000 */
[----:B------:R-:W-:Y:S06]  /*a260*/  @!P0 BRA `(.L_x_73) ;  /* 0xffffff6000d08947 */ /* 0x000fec000383ffff */
[----:B------:R-:W-:Y:S05]  /*a270*/  BSYNC B0 ;  /* 0x0000000000007941 */ /* 0x000fea0003800000 */
.L_x_68:
[----:B------:R0:W5:Y:S02]  /*a280*/  LDL R0, [R1] ;  /* 0x0000000001007983 */ /* 0x0001640000100800 */
.L_x_67:
[----:B------:R-:W-:Y:S05]  /*a290*/  BSYNC B1 ;  /* 0x0000000000017941 */ /* 0x000fea0003800000 */
.L_x_66:
[----:B------:R-:W2:Y:S04]  /*a2a0*/  LDL R17, [R1+0x4] ;  /* 0x0000040001117983 */ /* 0x000ea80000100800 */
[----:B------:R-:W3:Y:S04]  /*a2b0*/  LDL R8, [R1+0x8] ;  /* 0x0000080001087983 */ /* 0x000ee80000100800 */
[----:B------:R-:W4:Y:S01]  /*a2c0*/  LDL R10, [R1+0xc] ;  /* 0x00000c00010a7983 */ /* 0x000f220000100800 */
[----:B-----5:R-:W-:Y:S02]  /*a2d0*/  FSETP.NEU.AND P0, PT, R0, RZ, PT ;  /* 0x000000ff0000720b */ /* 0x020fe40003f0d000 */
[----:B------:R-:W-:-:S11]  /*a2e0*/  SHF.L.U32 R9, R12, 0x2, RZ ;  /* 0x000000020c097819 */ /* 0x000fd600000006ff */
[----:B------:R-:W1:Y:S08]  /*a2f0*/  @P0 LDC R11, c[0x0][0x3ac] ;  /* 0x0000eb00ff0b0b82 */ /* 0x000e700000000800 */
[----:B------:R-:W0:Y:S01]  /*a300*/  @P0 LDC.64 R6, c[0x0][0x390] ;  /* 0x0000e400ff060b82 */ /* 0x000e220000000a00 */
[----:B-1----:R-:W-:-:S04]  /*a310*/  @P0 IMAD R11, R9, R11, R14 ;  /* 0x0000000b090b0224 */ /* 0x002fc800078e020e */
[----:B0-----:R-:W-:-:S05]  /*a320*/  @P0 IMAD.WIDE R6, R11, 0x4, R6 ;  /* 0x000000040b060825 */ /* 0x001fca00078e0206 */
[----:B------:R0:W-:Y:S01]  /*a330*/  @P0 STG.E desc[UR4][R6.64], R0 ;  /* 0x0000000006000986 */ /* 0x0001e2000c101904 */
[----:B--2---:R-:W-:Y:S02]  /*a340*/  FSETP.NEU.AND P1, PT, R17, RZ, PT ;  /* 0x000000ff1100720b */ /* 0x004fe40003f2d000 */
[----:B---3--:R-:W-:Y:S02]  /*a350*/  FSETP.NEU.AND P2, PT, R8, RZ, PT ;  /* 0x000000ff0800720b */ /* 0x008fe40003f4d000 */
[----:B----4-:R-:W-:-:S09]  /*a360*/  FSETP.NEU.AND P3, PT, R10, RZ, PT ;  /* 0x000000ff0a00720b */ /* 0x010fd20003f6d000 */
[----:B------:R-:W1:Y:S02]  /*a370*/  @P1 LDC R16, c[0x0][0x3ac] ;  /* 0x0000eb00ff101b82 */ /* 0x000e640000000800 */
[----:B------:R-:W-:-:S06]  /*a380*/  @P2 VIADD R12, R9, 0x2 ;  /* 0x00000002090c2836 */ /* 0x000fcc0000000000 */
[----:B------:R-:W2:Y:S08]  /*a390*/  @P2 LDC R13, c[0x0][0x3ac] ;  /* 0x0000eb00ff0d2b82 */ /* 0x000eb00000000800 */
[----:B------:R-:W3:Y:S08]  /*a3a0*/  @P1 LDC.64 R4, c[0x0][0x390] ;  /* 0x0000e400ff041b82 */ /* 0x000ef00000000a00 */
[----:B------:R-:W4:Y:S01]  /*a3b0*/  @P2 LDC.64 R2, c[0x0][0x390] ;  /* 0x0000e400ff022b82 */ /* 0x000f220000000a00 */
[----:B-1----:R-:W-:-:S04]  /*a3c0*/  @P1 IMAD R15, R9, R16, R16 ;  /* 0x00000010090f1224 */ /* 0x002fc800078e0210 */
[----:B------:R-:W-:Y:S02]  /*a3d0*/  @P1 IMAD.IADD R15, R14, 0x1, R15 ;  /* 0x000000010e0f1824 */ /* 0x000fe400078e020f */
[----:B--2---:R-:W-:Y:S02]  /*a3e0*/  @P2 IMAD R13, R12, R13, R14 ;  /* 0x0000000d0c0d2224 */ /* 0x004fe400078e020e */
[----:B---3--:R-:W-:-:S05]  /*a3f0*/  @P1 IMAD.WIDE R4, R15, 0x4, R4 ;  /* 0x000000040f041825 */ /* 0x008fca00078e0204 */
[----:B------:R0:W-:Y:S01]  /*a400*/  @P1 STG.E desc[UR4][R4.64], R17 ;  /* 0x0000001104001986 */ /* 0x0001e2000c101904 */
[----:B----4-:R-:W-:-:S05]  /*a410*/  @P2 IMAD.WIDE R2, R13, 0x4, R2 ;  /* 0x000000040d022825 */ /* 0x010fca00078e0202 */
[----:B------:R0:W-:Y:S01]  /*a420*/  @P2 STG.E desc[UR4][R2.64], R8 ;  /* 0x0000000802002986 */ /* 0x0001e2000c101904 */
[----:B------:R-:W-:Y:S05]  /*a430*/  @!P3 EXIT ;  /* 0x000000000000b94d */ /* 0x000fea0003800000 */
[----:B0-----:R-:W0:Y:S01]  /*a440*/  LDC.64 R2, c[0x0][0x390] ;  /* 0x0000e400ff027b82 */ /* 0x001e220000000a00 */
[----:B------:R-:W1:Y:S01]  /*a450*/  LDCU UR6, c[0x0][0x3ac] ;  /* 0x00007580ff0677ac */ /* 0x000e620008000800 */
[----:B------:R-:W-:-:S04]  /*a460*/  VIADD R9, R9, 0x3 ;  /* 0x0000000309097836 */ /* 0x000fc80000000000 */
[----:B-1----:R-:W-:-:S04]  /*a470*/  IMAD R9, R9, UR6, R14 ;  /* 0x0000000609097c24 */ /* 0x002fc8000f8e020e */
[----:B0-----:R-:W-:-:S05]  /*a480*/  IMAD.WIDE R2, R9, 0x4, R2 ;  /* 0x0000000409027825 */ /* 0x001fca00078e0202 */
[----:B------:R-:W-:Y:S01]  /*a490*/  STG.E desc[UR4][R2.64], R10 ;  /* 0x0000000a02007986 */ /* 0x000fe2000c101904 */
[----:B------:R-:W-:Y:S05]  /*a4a0*/  EXIT ;  /* 0x000000000000794d */ /* 0x000fea0003800000 */
.L_x_71:
[----:B------:R-:W-:Y:S01]  /*a4b0*/  HFMA2 R32, -RZ, RZ, 0, 0 ;  /* 0x00000000ff207431 */ /* 0x000fe200000001ff */
[----:B------:R-:W-:Y:S01]  /*a4c0*/  BSSY B2, `(.L_x_74) ;  /* 0x0000006000027945 */ /* 0x000fe20003800000 */
[----:B------:R-:W-:Y:S02]  /*a4d0*/  IMAD.MOV.U32 R31, RZ, RZ, 0x1f ;  /* 0x0000001fff1f7424 */ /* 0x000fe400078e00ff */
[----:B------:R-:W-:-:S07]  /*a4e0*/  IMAD.MOV.U32 R34, RZ, RZ, -0x1 ;  /* 0xffffffffff227424 */ /* 0x000fce00078e00ff */
[----:B0-----:R-:W-:Y:S05]  /*a4f0*/  WARPSYNC.COLLECTIVE R34, `(.L_x_75) ;  /* 0x0000000022087348 */ /* 0x001fea0003c00000 */
[----:B------:R1:W2:Y:S02]  /*a500*/  SHFL.IDX P1, R35, R33, R32, R31 ;  /* 0x0000002021237389 */ /* 0x0002a4000002001f */
[----:B012---:R-:W-:Y:S05]  /*a510*/  ENDCOLLECTIVE ;  /* 0x000000000000791b */ /* 0x007fea0003800000 */
.L_x_75:
[----:B------:R-:W-:Y:S05]  /*a520*/  BSYNC B2 ;  /* 0x0000000000027941 */ /* 0x000fea0003800000 */
.L_x_74:
[----:B------:R-:W-:Y:S01]  /*a530*/  MOV R32, 0x1 ;  /* 0x0000000100207802 */ /* 0x000fe20000000f00 */
[----:B------:R-:W-:Y:S02]  /*a540*/  IMAD.MOV.U32 R31, RZ, RZ, 0x1f ;  /* 0x0000001fff1f7424 */ /* 0x000fe400078e00ff */
[----:B------:R-:W-:Y:S02]  /*a550*/  IMAD.MOV.U32 R34, RZ, RZ, -0x1 ;  /* 0xffffffffff227424 */ /* 0x000fe400078e00ff */
[----:B------:R-:W-:-:S07]  /*a560*/  IMAD.MOV.U32 R4, RZ, RZ, R35 ;  /* 0x000000ffff047224 */ /* 0x000fce00078e0023 */
[----:B------:R-:W-:Y:S05]  /*a570*/  WARPSYNC.COLLECTIVE R34, `(.L_x_76) ;  /* 0x0000000022087348 */ /* 0x000fea0003c00000 */
[----:B------:R0:W1:Y:S02]  /*a580*/  SHFL.IDX P1, R35, R33, R32, R31 ;  /* 0x0000002021237389 */ /* 0x000064000002001f */
[----:B01----:R-:W-:Y:S05]  /*a590*/  ENDCOLLECTIVE ;  /* 0x000000000000791b */ /* 0x003fea0003800000 */
.L_x_76:
[----:B------:R-:W-:Y:S02]  /*a5a0*/  HFMA2 R32, -RZ, RZ, 0, 1.1920928955078125e-07 ;  /* 0x00000002ff207431 */ /* 0x000fe400000001ff */
[----:B------:R-:W-:-:S07]  /*a5b0*/  IMAD.MOV.U32 R5, RZ, RZ, R35 ;  /* 0x000000ffff057224 */ /* 0x000fce00078e0023 */
[----:B------:R-:W-:Y:S05]  /*a5c0*/  WARPSYNC.COLLECTIVE R34, `(.L_x_77) ;  /* 0x0000000022087348 */ /* 0x000fea0003c00000 */
[----:B------:R0:W1:Y:S02]  /*a5d0*/  SHFL.IDX P1, R35, R33, R32, R31 ;  /* 0x0000002021237389 */ /* 0x000064000002001f */
[----:B01----:R-:W-:Y:S05]  /*a5e0*/  ENDCOLLECTIVE ;  /* 0x000000000000791b */ /* 0x003fea0003800000 */
.L_x_77:
[----:B------:R-:W-:Y:S02]  /*a5f0*/  IMAD.MOV.U32 R32, RZ, RZ, 0x3 ;  /* 0x00000003ff207424 */ /* 0x000fe400078e00ff */
[----:B------:R-:W-:-:S07]  /*a600*/  IMAD.MOV.U32 R6, RZ, RZ, R35 ;  /* 0x000000ffff067224 */ /* 0x000fce00078e0023 */
[----:B------:R-:W-:Y:S05]  /*a610*/  WARPSYNC.COLLECTIVE R34, `(.L_x_78) ;  /* 0x0000000022087348 */ /* 0x000fea0003c00000 */
[----:B------:R0:W1:Y:S02]  /*a620*/  SHFL.IDX P1, R35, R33, R32, R31 ;  /* 0x0000002021237389 */ /* 0x000064000002001f */
[----:B01----:R-:W-:Y:S05]  /*a630*/  ENDCOLLECTIVE ;  /* 0x000000000000791b */ /* 0x003fea0003800000 */
.L_x_78:
[----:B------:R-:W-:Y:S01]  /*a640*/  MOV R32, 0x4 ;  /* 0x0000000400207802 */ /* 0x000fe20000000f00 */
[----:B------:R-:W-:-:S07]  /*a650*/  IMAD.MOV.U32 R7, RZ, RZ, R35 ;  /* 0x000000ffff077224 */ /* 0x000fce00078e0023 */
[----:B------:R-:W-:Y:S05]  /*a660*/  WARPSYNC.COLLECTIVE R34, `(.L_x_79) ;  /* 0x0000000022087348 */ /* 0x000fea0003c00000 */
[----:B------:R0:W1:Y:S02]  /*a670*/  SHFL.IDX P1, R35, R33, R32, R31 ;  /* 0x0000002021237389 */ /* 0x000064000002001f */
[----:B01----:R-:W-:Y:S05]  /*a680*/  ENDCOLLECTIVE ;  /* 0x000000000000791b */ /* 0x003fea0003800000 */
.L_x_79:
[----:B------:R0:W-:Y:S01]  /*a690*/  STL.128 [R1+0x10], R4 ;  /* 0x0000100401007387 */ /* 0x0001e20000100c00 */
[----:B------:R-:W-:Y:S02]  /*a6a0*/  IMAD.MOV.U32 R32, RZ, RZ, 0x5 ;  /* 0x00000005ff207424 */ /* 0x000fe400078e00ff */
[----:B0-----:R-:W-:-:S07]  /*a6b0*/  IMAD.MOV.U32 R4, RZ, RZ, R35 ;  /* 0x000000ffff047224 */ /* 0x001fce00078e0023 */
[----:B------:R-:W-:Y:S05]  /*a6c0*/  WARPSYNC.COLLECTIVE R34, `(.L_x_80) ;  /* 0x0000000022087348 */ /* 0x000fea0003c00000 */
[----:B------:R0:W1:Y:S02]  /*a6d0*/  SHFL.IDX P1, R35, R33, R32, R31 ;  /* 0x0000002021237389 */ /* 0x000064000002001f */
[----:B01----:R-:W-:Y:S05]  /*a6e0*/  ENDCOLLECTIVE ;  /* 0x000000000000791b */ /* 0x003fea0003800000 */
.L_x_80:
[----:B------:R-:W-:Y:S02]  /*a6f0*/  HFMA2 R32, -RZ, RZ, 0, 3.5762786865234375e-07 ;  /* 0x00000006ff207431 */ /* 0x000fe400000001ff */
[----:B------:R-:W-:-:S07]  /*a700*/  IMAD.MOV.U32 R5, RZ, RZ, R35 ;  /* 0x000000ffff057224 */ /* 0x000fce00078e0023 */
[----:B------:R-:W-:Y:S05]  /*a710*/  WARPSYNC.COLLECTIVE R34, `(.L_x_81) ;  /* 0x0000000022087348 */ /* 0x000fea0003c00000 */
[----:B------:R0:W1:Y:S02]  /*a720*/  SHFL.IDX P1, R35, R33, R32, R31 ;  /* 0x0000002021237389 */ /* 0x000064000002001f */
[----:B01----:R-:W-:Y:S05]  /*a730*/  ENDCOLLECTIVE ;  /* 0x000000000000791b */ /* 0x003fea0003800000 */
.L_x_81:
[----:B------:R-:W-:Y:S02]  /*a740*/  IMAD.MOV.U32 R32, RZ, RZ, 0x7 ;  /* 0x00000007ff207424 */ /* 0x000fe400078e00ff */
[----:B------:R-:W-:-:S07]  /*a750*/  IMAD.MOV.U32 R6, RZ, RZ, R35 ;  /* 0x000000ffff067224 */ /* 0x000fce00078e0023 */
[----:B------:R-:W-:Y:S05]  /*a760*/  WARPSYNC.COLLECTIVE R34, `(.L_x_82) ;  /* 0x0000000022087348 */ /* 0x000fea0003c00000 */
[----:B------:R0:W1:Y:S02]  /*a770*/  SHFL.IDX P1, R35, R33, R32, R31 ;  /* 0x0000002021237389 */ /* 0x000064000002001f */
[----:B01----:R-:W-:Y:S05]  /*a780*/  ENDCOLLECTIVE ;  /* 0x000000000000791b */ /* 0x003fea0003800000 */
.L_x_82:
[----:B------:R-:W-:Y:S01]  /*a790*/  MOV R32, 0x8 ;  /* 0x0000000800207802 */ /* 0x000fe20000000f00 */
[----:B------:R-:W-:-:S07]  /*a7a0*/  IMAD.MOV.U32 R7, RZ, RZ, R35 ;  /* 0x000000ffff077224 */ /* 0x000fce00078e0023 */
[----:B------:R-:W-:Y:S05]  /*a7b0*/  WARPSYNC.COLLECTIVE R34, `(.L_x_83) ;  /* 0x0000000022087348 */ /* 0x000fea0003c00000 */
[----:B------:R0:W1:Y:S02]  /*a7c0*/  SHFL.IDX P1, R35, R33, R32, R31 ;  /* 0x0000002021237389 */ /* 0x000064000002001f */
[----:B01----:R-:W-:Y:S05]  /*a7d0*/  ENDCOLLECTIVE ;  /* 0x000000000000791b */ /* 0x003fea0003800000 */
.L_x_83:
[----:B------:R0:W-:Y:S01]  /*a7e0*/  STL.128 [R1+0x20], R4 ;  /* 0x0000200401007387 */ /* 0x0001e20000100c00 */
[----:B------:R-:W-:Y:S02]  /*a7f0*/  IMAD.MOV.U32 R32, RZ, RZ, 0x9 ;  /* 0x00000009ff207424 */ /* 0x000fe400078e00ff */
[----:B------:R-:W-:-:S07]  /*a800*/  IMAD.MOV.U32 R8, RZ, RZ, R35 ;  /* 0x000000ffff087224 */ /* 0x000fce00078e0023 */
[----:B0-----:R-:W-:Y:S05]  /*a810*/  WARPSYNC.COLLECTIVE R34, `(.L_x_84) ;  /* 0x0000000022087348 */ /* 0x001fea0003c00000 */
[----:B------:R1:W2:Y:S02]  /*a820*/  SHFL.IDX P1, R35, R33, R32, R31 ;  /* 0x0000002021237389 */ /* 0x0002a4000002001f */
[----:B012---:R-:W-:Y:S05]  /*a830*/  ENDCOLLECTIVE ;  /* 0x000000000000791b */ /* 0x007fea0003800000 */
.L_x_84:
[----:B------:R-:W-:Y:S02]  /*a840*/  HFMA2 R32, -RZ, RZ, 0, 5.9604644775390625e-07 ;  /* 0x0000000aff207431 */ /* 0x000fe400000001ff */
[----:B------:R-:W-:-:S07]  /*a850*/  IMAD.MOV.U32 R9, RZ, RZ, R35 ;  /* 0x000000ffff097224 */ /* 0x000fce00078e0023 */
[----:B------:R-:W-:Y:S05]  /*a860*/  WARPSYNC.COLLECTIVE R34, `(.L_x_85) ;  /* 0x0000000022087348 */ /* 0x000fea0003c00000 */
[----:B------:R0:W1:Y:S02]  /*a870*/  SHFL.IDX P1, R35, R33, R32, R31 ;  /* 0x0000002021237389 */ /* 0x000064000002001f */
[----:B01----:R-:W-:Y:S05]  /*a880*/  ENDCOLLECTIVE ;  /* 0x000000000000791b */ /* 0x003fea0003800000 */
.L_x_85:
[----:B------:R-:W-:Y:S02]  /*a890*/  IMAD.MOV.U32 R32, RZ, RZ, 0xb ;  /* 0x0000000bff207424 */ /* 0x000fe400078e00ff */
[----:B------:R-:W-:-:S07]  /*a8a0*/  IMAD.MOV.U32 R10, RZ, RZ, R35 ;  /* 0x000000ffff0a7224 */ /* 0x000fce00078e0023 */
[----:B------:R-:W-:Y:S05]  /*a8b0*/  WARPSYNC.COLLECTIVE R34, `(.L_x_86) ;  /* 0x0000000022087348 */ /* 0x000fea0003c00000 */
[----:B------:R0:W1:Y:S02]  /*a8c0*/  SHFL.IDX P1, R35, R33, R32, R31 ;  /* 0x0000002021237389 */ /* 0x000064000002001f */
[----:B01----:R-:W-:Y:S05]  /*a8d0*/  ENDCOLLECTIVE ;  /* 0x000000000000791b */ /* 0x003fea0003800000 */
.L_x_86:
[----:B------:R-:W-:Y:S01]  /*a8e0*/  MOV R32, 0xc ;  /* 0x0000000c00207802 */ /* 0x000fe20000000f00 */
[----:B------:R-:W-:-:S07]  /*a8f0*/  IMAD.MOV.U32 R11, RZ, RZ, R35 ;  /* 0x000000ffff0b7224 */ /* 0x000fce00078e0023 */
[----:B------:R-:W-:Y:S05]  /*a900*/  WARPSYNC.COLLECTIVE R34, `(.L_x_87) ;  /* 0x0000000022087348 */ /* 0x000fea0003c00000 */
[----:B------:R0:W1:Y:S02]  /*a910*/  SHFL.IDX P1, R35, R33, R32, R31 ;  /* 0x0000002021237389 */ /* 0x000064000002001f */
[----:B01----:R-:W-:Y:S05]  /*a920*/  ENDCOLLECTIVE ;  /* 0x000000000000791b */ /* 0x003fea0003800000 */
.L_x_87:
[----:B------:R0:W-:Y:S01]  /*a930*/  STL.128 [R1+0x30], R8 ;  /* 0x0000300801007387 */ /* 0x0001e20000100c00 */
[----:B------:R-:W-:Y:S02]  /*a940*/  IMAD.MOV.U32 R32, RZ, RZ, 0xd ;  /* 0x0000000dff207424 */ /* 0x000fe400078e00ff */
[----:B------:R-:W-:-:S07]  /*a950*/  IMAD.MOV.U32 R4, RZ, RZ, R35 ;  /* 0x000000ffff047224 */ /* 0x000fce00078e0023 */
[----:B0-----:R-:W-:Y:S05]  /*a960*/  WARPSYNC.COLLECTIVE R34, `(.L_x_88) ;  /* 0x0000000022087348 */ /* 0x001fea0003c00000 */
[----:B------:R1:W2:Y:S02]  /*a970*/  SHFL.IDX P1, R35, R33, R32, R31 ;  /* 0x0000002021237389 */ /* 0x0002a4000002001f */
[----:B012---:R-:W-:Y:S05]  /*a980*/  ENDCOLLECTIVE ;  /* 0x000000000000791b */ /* 0x007fea0003800000 */
.L_x_88:
[----:B------:R-:W-:Y:S02]  /*a990*/  HFMA2 R32, -RZ, RZ, 0, 8.3446502685546875e-07 ;  /* 0x0000000eff207431 */ /* 0x000fe400000001ff */
[----:B------:R-:W-:-:S07]  /*a9a0*/  IMAD.MOV.U32 R5, RZ, RZ, R35 ;  /* 0x000000ffff057224 */ /* 0x000fce00078e0023 */
[----:B------:R-:W-:Y:S05]  /*a9b0*/  WARPSYNC.COLLECTIVE R34, `(.L_x_89) ;  /* 0x0000000022087348 */ /* 0x000fea0003c00000 */
[----:B------:R0:W1:Y:S02]  /*a9c0*/  SHFL.IDX P1, R35, R33, R32, R31 ;  /* 0x0000002021237389 */ /* 0x000064000002001f */
[----:B01----:R-:W-:Y:S05]  /*a9d0*/  ENDCOLLECTIVE ;  /* 0x000000000000791b */ /* 0x003fea0003800000 */
.L_x_89:
[----:B------:R-:W-:Y:S02]  /*a9e0*/  IMAD.MOV.U32 R32, RZ, RZ, 0xf ;  /* 0x0000000fff207424 */ /* 0x000fe400078e00ff */
[----:B------:R-:W-:-:S07]  /*a9f0*/  IMAD.MOV.U32 R6, RZ, RZ, R35 ;  /* 0x000000ffff067224 */ /* 0x000fce00078e0023 */
[----:B------:R-:W-:Y:S05]  /*aa00*/  WARPSYNC.COLLECTIVE R34, `(.L_x_90) ;  /* 0x0000000022087348 */ /* 0x000fea0003c00000 */
[----:B------:R0:W1:Y:S02]  /*aa10*/  SHFL.IDX P1, R35, R33, R32, R31 ;  /* 0x0000002021237389 */ /* 0x000064000002001f */
[----:B01----:R-:W-:Y:S05]  /*aa20*/  ENDCOLLECTIVE ;  /* 0x000000000000791b */ /* 0x003fea0003800000 */
.L_x_90:
[----:B------:R-:W-:Y:S01]  /*aa30*/  MOV R32, 0x10 ;  /* 0x0000001000207802 */ /* 0x000fe20000000f00 */
[----:B------:R-:W-:-:S07]  /*aa40*/  IMAD.MOV.U32 R7, RZ, RZ, R35 ;  /* 0x000000ffff077224 */ /* 0x000fce00078e0023 */
[----:B------:R-:W-:Y:S05]  /*aa50*/  WARPSYNC.COLLECTIVE R34, `(.L_x_91) ;  /* 0x0000000022087348 */ /* 0x000fea0003c00000 */
[----:B------:R0:W1:Y:S02]  /*aa60*/  SHFL.IDX P1, R35, R33, R32, R31 ;  /* 0x0000002021237389 */ /* 0x000064000002001f */
[----:B01----:R-:W-:Y:S05]  /*aa70*/  ENDCOLLECTIVE ;  /* 0x000000000000791b */ /* 0x003fea0003800000 */
.L_x_91:
[----:B------:R0:W-:Y:S01]  /*aa80*/  STL.128 [R1+0x40], R4 ;  /* 0x0000400401007387 */ /* 0x0001e20000100c00 */
[----:B------:R-:W-:Y:S02]  /*aa90*/  IMAD.MOV.U32 R32, RZ, RZ, 0x11 ;  /* 0x00000011ff207424 */ /* 0x000fe400078e00ff */
[----:B0-----:R-:W-:-:S07]  /*aaa0*/  IMAD.MOV.U32 R4, RZ, RZ, R35 ;  /* 0x000000ffff047224 */ /* 0x001fce00078e0023 */
[----:B------:R-:W-:Y:S05]  /*aab0*/  WARPSYNC.COLLECTIVE R34, `(.L_x_92) ;  /* 0x0000000022087348 */ /* 0x000fea0003c00000 */
[----:B------:R0:W1:Y:S02]  /*aac0*/  SHFL.IDX P1, R35, R33, R32, R31 ;  /* 0x0000002021237389 */ /* 0x000064000002001f */
[----:B01----:R-:W-:Y:S05]  /*aad0*/  ENDCOLLECTIVE ;  /* 0x000000000000791b */ /* 0x003fea0003800000 */
.L_x_92:
[----:B------:R-:W-:Y:S02]  /*aae0*/  HFMA2 R32, -RZ, RZ, 0, 1.07288360595703125e-06 ;  /* 0x00000012ff207431 */ /* 0x000fe400000001ff */
[----:B------:R-:W-:-:S07]  /*aaf0*/  IMAD.MOV.U32 R5, RZ, RZ, R35 ;  /* 0x000000ffff057224 */ /* 0x000fce00078e0023 */
[----:B------:R-:W-:Y:S05]  /*ab00*/  WARPSYNC.COLLECTIVE R34, `(.L_x_93) ;  /* 0x0000000022087348 */ /* 0x000fea0003c00000 */
[----:B------:R0:W1:Y:S02]  /*ab10*/  SHFL.IDX P1, R35, R33, R32, R31 ;  /* 0x0000002021237389 */ /* 0x000064000002001f */
[----:B01----:R-:W-:Y:S05]  /*ab20*/  ENDCOLLECTIVE ;  /* 0x000000000000791b */ /* 0x003fea0003800000 */
.L_x_93:
[----:B------:R-:W-:Y:S02]  /*ab30*/  IMAD.MOV.U32 R32, RZ, RZ, 0x13 ;  /* 0x00000013ff207424 */ /* 0x000fe400078e00ff */
[----:B------:R-:W-:-:S07]  /*ab40*/  IMAD.MOV.U32 R6, RZ, RZ, R35 ;  /* 0x000000ffff067224 */ /* 0x000fce00078e0023 */
[----:B------:R-:W-:Y:S05]  /*ab50*/  WARPSYNC.COLLECTIVE R34, `(.L_x_94) ;  /* 0x0000000022087348 */ /* 0x000fea0003c00000 */
[----:B------:R0:W1:Y:S02]  /*ab60*/  SHFL.IDX P1, R35, R33, R32, R31 ;  /* 0x0000002021237389 */ /* 0x000064000002001f */
[----:B01----:R-:W-:Y:S05]  /*ab70*/  ENDCOLLECTIVE ;  /* 0x000000000000791b */ /* 0x003fea0003800000 */
.L_x_94:
[----:B------:R-:W-:Y:S01]  /*ab80*/  MOV R32, 0x14 ;  /* 0x0000001400207802 */ /* 0x000fe20000000f00 */
[----:B------:R-:W-:-:S07]  /*ab90*/  IMAD.MOV.U32 R7, RZ, RZ, R35 ;  /* 0x000000ffff077224 */ /* 0x000fce00078e0023 */
[----:B------:R-:W-:Y:S05]  /*aba0*/  WARPSYNC.COLLECTIVE R34, `(.L_x_95) ;  /* 0x0000000022087348 */ /* 0x000fea0003c00000 */
[----:B------:R0:W1:Y:S02]  /*abb0*/  SHFL.IDX P1, R35, R33, R32, R31 ;  /* 0x0000002021237389 */ /* 0x000064000002001f */
[----:B01----:R-:W-:Y:S05]  /*abc0*/  ENDCOLLECTIVE ;  /* 0x000000000000791b */ /* 0x003fea0003800000 */
.L_x_95:
[----:B------:R0:W-:Y:S01]  /*abd0*/  STL.128 [R1+0x50], R4 ;  /* 0x0000500401007387 */ /* 0x0001e20000100c00 */
[----:B------:R-:W-:Y:S02]  /*abe0*/  IMAD.MOV.U32 R32, RZ, RZ, 0x15 ;  /* 0x00000015ff207424 */ /* 0x000fe400078e00ff */
[----:B------:R-:W-:-:S07]  /*abf0*/  IMAD.MOV.U32 R8, RZ, RZ, R35 ;  /* 0x000000ffff087224 */ /* 0x000fce00078e0023 */
[----:B0-----:R-:W-:Y:S05]  /*ac00*/  WARPSYNC.COLLECTIVE R34, `(.L_x_96) ;  /* 0x0000000022087348 */ /* 0x001fea0003c00000 */
[----:B------:R1:W2:Y:S02]  /*ac10*/  SHFL.IDX P1, R35, R33, R32, R31 ;  /* 0x0000002021237389 */ /* 0x0002a4000002001f */
[----:B012---:R-:W-:Y:S05]  /*ac20*/  ENDCOLLECTIVE ;  /* 0x000000000000791b */ /* 0x007fea0003800000 */
.L_x_96:
[----:B------:R-:W-:Y:S02]  /*ac30*/  HFMA2 R32, -RZ, RZ, 0, 1.31130218505859375e-06 ;  /* 0x00000016ff207431 */ /* 0x000fe400000001ff */
[----:B------:R-:W-:-:S07]  /*ac40*/  IMAD.MOV.U32 R9, RZ, RZ, R35 ;  /* 0x000000ffff097224 */ /* 0x000fce00078e0023 */
[----:B------:R-:W-:Y:S05]  /*ac50*/  WARPSYNC.COLLECTIVE R34, `(.L_x_97) ;  /* 0x0000000022087348 */ /* 0x000fea0003c00000 */
[----:B------:R0:W1:Y:S02]  /*ac60*/  SHFL.IDX P1, R35, R33, R32, R31 ;  /* 0x0000002021237389 */ /* 0x000064000002001f */
[----:B01----:R-:W-:Y:S05]  /*ac70*/  ENDCOLLECTIVE ;  /* 0x000000000000791b */ /* 0x003fea0003800000 */
.L_x_97:
[----:B------:R-:W-:Y:S02]  /*ac80*/  IMAD.MOV.U32 R32, RZ, RZ, 0x17 ;  /* 0x00000017ff207424 */ /* 0x000fe400078e00ff */
[----:B------:R-:W-:-:S07]  /*ac90*/  IMAD.MOV.U32 R10, RZ, RZ, R35 ;  /* 0x000000ffff0a7224 */ /* 0x000fce00078e0023 */
[----:B------:R-:W-:Y:S05]  /*aca0*/  WARPSYNC.COLLECTIVE R34, `(.L_x_98) ;  /* 0x0000000022087348 */ /* 0x000fea0003c00000 */
[----:B------:R0:W1:Y:S02]  /*acb0*/  SHFL.IDX P1, R35, R33, R32, R31 ;  /* 0x0000002021237389 */ /* 0x000064000002001f */
[----:B01----:R-:W-:Y:S05]  /*acc0*/  ENDCOLLECTIVE ;  /* 0x000000000000791b */ /* 0x003fea0003800000 */
.L_x_98:
[----:B------:R-:W-:Y:S01]  /*acd0*/  MOV R32, 0x18 ;  /* 0x0000001800207802 */ /* 0x000fe20000000f00 */
[----:B------:R-:W-:-:S07]  /*ace0*/  IMAD.MOV.U32 R11, RZ, RZ, R35 ;  /* 0x000000ffff0b7224 */ /* 0x000fce00078e0023 */
[----:B------:R-:W-:Y:S05]  /*acf0*/  WARPSYNC.COLLECTIVE R34, `(.L_x_99) ;  /* 0x0000000022087348 */ /* 0x000fea0003c00000 */
[----:B------:R0:W1:Y:S02]  /*ad00*/  SHFL.IDX P1, R35, R33, R32, R31 ;  /* 0x0000002021237389 */ /* 0x000064000002001f */
[----:B01----:R-:W-:Y:S05]  /*ad10*/  ENDCOLLECTIVE ;  /* 0x000000000000791b */ /* 0x003fea0003800000 */
.L_x_99:
[----:B------:R0:W-:Y:S01]  /*ad20*/  STL.128 [R1+0x60], R8 ;  /* 0x0000600801007387 */ /* 0x0001e20000100c00 */
[----:B------:R-:W-:Y:S02]  /*ad30*/  IMAD.MOV.U32 R32, RZ, RZ, 0x19 ;  /* 0x00000019ff207424 */ /* 0x000fe400078e00ff */
[----:B------:R-:W-:-:S07]  /*ad40*/  IMAD.MOV.U32 R4, RZ, RZ, R35 ;  /* 0x000000ffff047224 */ /* 0x000fce00078e0023 */
[----:B0-----:R-:W-:Y:S05]  /*ad50*/  WARPSYNC.COLLECTIVE R34, `(.L_x_100) ;  /* 0x0000000022087348 */ /* 0x001fea0003c00000 */
[----:B------:R1:W2:Y:S02]  /*ad60*/  SHFL.IDX P1, R35, R33, R32, R31 ;  /* 0x0000002021237389 */ /* 0x0002a4000002001f */
[----:B012---:R-:W-:Y:S05]  /*ad70*/  ENDCOLLECTIVE ;  /* 0x000000000000791b */ /* 0x007fea0003800000 */
.L_x_100:
[----:B------:R-:W-:Y:S02]  /*ad80*/  HFMA2 R32, -RZ, RZ, 0, 1.54972076416015625e-06 ;  /* 0x0000001aff207431 */ /* 0x000fe400000001ff */
[----:B------:R-:W-:-:S07]  /*ad90*/  IMAD.MOV.U32 R5, RZ, RZ, R35 ;  /* 0x000000ffff057224 */ /* 0x000fce00078e0023 */
[----:B------:R-:W-:Y:S05]  /*ada0*/  WARPSYNC.COLLECTIVE R34, `(.L_x_101) ;  /* 0x0000000022087348 */ /* 0x000fea0003c00000 */
[----:B------:R0:W1:Y:S02]  /*adb0*/  SHFL.IDX P1, R35, R33, R32, R31 ;  /* 0x0000002021237389 */ /* 0x000064000002001f */
[----:B01----:R-:W-:Y:S05]  /*adc0*/  ENDCOLLECTIVE ;  /* 0x000000000000791b */ /* 0x003fea0003800000 */
.L_x_101:
[----:B------:R-:W-:Y:S02]  /*add0*/  IMAD.MOV.U32 R32, RZ, RZ, 0x1b ;  /* 0x0000001bff207424 */ /* 0x000fe400078e00ff */
[----:B------:R-:W-:-:S07]  /*ade0*/  IMAD.MOV.U32 R6, RZ, RZ, R35 ;  /* 0x000000ffff067224 */ /* 0x000fce00078e0023 */
[----:B------:R-:W-:Y:S05]  /*adf0*/  WARPSYNC.COLLECTIVE R34, `(.L_x_102) ;  /* 0x0000000022087348 */ /* 0x000fea0003c00000 */
[----:B------:R0:W1:Y:S02]  /*ae00*/  SHFL.IDX P1, R35, R33, R32, R31 ;  /* 0x0000002021237389 */ /* 0x000064000002001f */
[----:B01----:R-:W-:Y:S05]  /*ae10*/  ENDCOLLECTIVE ;  /* 0x000000000000791b */ /* 0x003fea0003800000 */
.L_x_102:
[----:B------:R-:W-:Y:S01]  /*ae20*/  MOV R32, 0x1c ;  /* 0x0000001c00207802 */ /* 0x000fe20000000f00 */
[----:B------:R-:W-:-:S07]  /*ae30*/  IMAD.MOV.U32 R7, RZ, RZ, R35 ;  /* 0x000000ffff077224 */ /* 0x000fce00078e0023 */
[----:B------:R-:W-:Y:S05]  /*ae40*/  WARPSYNC.COLLECTIVE R34, `(.L_x_103) ;  /* 0x0000000022087348 */ /* 0x000fea0003c00000 */
[----:B------:R0:W1:Y:S02]  /*ae50*/  SHFL.IDX P1, R35, R33, R32, R31 ;  /* 0x0000002021237389 */ /* 0x000064000002001f */
[----:B01----:R-:W-:Y:S05]  /*ae60*/  ENDCOLLECTIVE ;  /* 0x000000000000791b */ /* 0x003fea0003800000 */
.L_x_103:
[----:B------:R0:W-:Y:S01]  /*ae70*/  STL.128 [R1+0x70], R4 ;  /* 0x0000700401007387 */ /* 0x0001e20000100c00 */
[----:B------:R-:W-:Y:S02]  /*ae80*/  IMAD.MOV.U32 R32, RZ, RZ, 0x1d ;  /* 0x0000001dff207424 */ /* 0x000fe400078e00ff */
[----:B0-----:R-:W-:-:S07]  /*ae90*/  IMAD.MOV.U32 R4, RZ, RZ, R35 ;  /* 0x000000ffff047224 */ /* 0x001fce00078e0023 */
[----:B------:R-:W-:Y:S05]  /*aea0*/  WARPSYNC.COLLECTIVE R34, `(.L_x_104) ;  /* 0x0000000022087348 */ /* 0x000fea0003c00000 */
[----:B------:R0:W1:Y:S02]  /*aeb0*/  SHFL.IDX P1, R35, R33, R32, R31 ;  /* 0x0000002021237389 */ /* 0x000064000002001f */
[----:B01----:R-:W-:Y:S05]  /*aec0*/  ENDCOLLECTIVE ;  /* 0x000000000000791b */ /* 0x003fea0003800000 */
.L_x_104:
[----:B------:R-:W-:Y:S02]  /*aed0*/  HFMA2 R32, -RZ, RZ, 0, 1.78813934326171875e-06 ;  /* 0x0000001eff207431 */ /* 0x000fe400000001ff */
[----:B------:R-:W-:-:S07]  /*aee0*/  IMAD.MOV.U32 R5, RZ, RZ, R35 ;  /* 0x000000ffff057224 */ /* 0x000fce00078e0023 */
[----:B------:R-:W-:Y:S05]  /*aef0*/  WARPSYNC.COLLECTIVE R34, `(.L_x_105) ;  /* 0x0000000022087348 */ /* 0x000fea0003c00000 */
[----:B------:R0:W1:Y:S02]  /*af00*/  SHFL.IDX P1, R35, R33, R32, R31 ;  /* 0x0000002021237389 */ /* 0x000064000002001f */
[----:B01----:R-:W-:Y:S05]  /*af10*/  ENDCOLLECTIVE ;  /* 0x000000000000791b */ /* 0x003fea0003800000 */
.L_x_105:
[----:B------:R-:W-:Y:S02]  /*af20*/  IMAD.MOV.U32 R32, RZ, RZ, 0x1f ;  /* 0x0000001fff207424 */ /* 0x000fe400078e00ff */
[----:B------:R-:W-:-:S07]  /*af30*/  IMAD.MOV.U32 R6, RZ, RZ, R35 ;  /* 0x000000ffff067224 */ /* 0x000fce00078e0023 */
[----:B------:R-:W-:Y:S05]  /*af40*/  WARPSYNC.COLLECTIVE R34, `(.L_x_106) ;  /* 0x0000000022087348 */ /* 0x000fea0003c00000 */
[----:B------:R0:W1:Y:S02]  /*af50*/  SHFL.IDX P1, R35, R33, R32, R31 ;  /* 0x0000002021237389 */ /* 0x000064000002001f */
[----:B01----:R-:W-:Y:S05]  /*af60*/  ENDCOLLECTIVE ;  /* 0x000000000000791b */ /* 0x003fea0003800000 */
.L_x_106:
[----:B------:R-:W-:Y:S01]  /*af70*/  MOV R33, R18 ;  /* 0x0000001200217202 */ /* 0x000fe20000000f00 */
[----:B------:R-:W-:Y:S02]  /*af80*/  IMAD.MOV.U32 R32, RZ, RZ, RZ ;  /* 0x000000ffff207224 */ /* 0x000fe400078e00ff */
[----:B------:R-:W-:-:S07]  /*af90*/  IMAD.MOV.U32 R7, RZ, RZ, R35 ;  /* 0x000000ffff077224 */ /* 0x000fce00078e0023 */
[----:B------:R-:W-:Y:S05]  /*afa0*/  WARPSYNC.COLLECTIVE R34, `(.L_x_107) ;  /* 0x0000000022087348 */ /* 0x000fea0003c00000 */
[----:B------:R0:W1:Y:S02]  /*afb0*/  SHFL.IDX P1, R35, R33, R32, R31 ;  /* 0x0000002021237389 */ /* 0x000064000002001f */
[----:B01----:R-:W-:Y:S05]  /*afc0*/  ENDCOLLECTIVE ;  /* 0x000000000000791b */ /* 0x003fea0003800000 */
.L_x_107:
[----:B------:R0:W-:Y:S01]  /*afd0*/  STL.128 [R1+0x80], R4 ;  /* 0x0000800401007387 */ /* 0x0001e20000100c00 */
[----:B------:R-:W-:Y:S02]  /*afe0*/  IMAD.MOV.U32 R32, RZ, RZ, 0x1 ;  /* 0x00000001ff207424 */ /* 0x000fe400078e00ff */
[----:B------:R-:W-:-:S07]  /*aff0*/  IMAD.MOV.U32 R8, RZ, RZ, R35 ;  /* 0x000000ffff087224 */ /* 0x000fce00078e0023 */
[----:B0-----:R-:W-:Y:S05]  /*b000*/  WARPSYNC.COLLECTIVE R34, `(.L_x_108) ;  /* 0x0000000022087348 */ /* 0x001fea0003c00000 */
[----:B------:R1:W2:Y:S02]  /*b010*/  SHFL.IDX P1, R35, R33, R32, R31 ;  /* 0x0000002021237389 */ /* 0x0002a4000002001f */
[----:B012---:R-:W-:Y:S05]  /*b020*/  ENDCOLLECTIVE ;  /* 0x000000000000791b */ /* 0x007fea0003800000 */
.L_x_108:
[----:B------:R-:W-:Y:S01]  /*b030*/  IMAD.MOV.U32 R32, RZ, RZ, 0x2 ;  /* 0x00000002ff207424 */ /* 0x000fe200078e00ff */
[----:B------:R-:W-:-:S07]  /*b040*/  MOV R9, R35 ;  /* 0x0000002300097202 */ /* 0x000fce0000000f00 */
[----:B------:R-:W-:Y:S05]  /*b050*/  WARPSYNC.COLLECTIVE R34, `(.L_x_109) ;  /* 0x0000000022087348 */ /* 0x000fea0003c00000 */
[----:B------:R0:W1:Y:S02]  /*b060*/  SHFL.IDX P1, R35, R33, R32, R31 ;  /* 0x0000002021237389 */ /* 0x000064000002001f */
[----:B01----:R-:W-:Y:S05]  /*b070*/  ENDCOLLECTIVE ;  /* 0x000000000000791b */ /* 0x003fea0003800000 */
.L_x_109:
[----:B------:R-:W-:Y:S02]  /*b080*/  IMAD.MOV.U32 R32, RZ, RZ, 0x3 ;  /* 0x00000003ff207424 */ /* 0x000fe400078e00ff */
[----:B------:R-:W-:-:S07]  /*b090*/  IMAD.MOV.U32 R10, RZ, RZ, R35 ;  /* 0x000000ffff0a7224 */ /* 0x000fce00078e0023 */
[----:B------:R-:W-:Y:S05]  /*b0a0*/  WARPSYNC.COLLECTIVE R34, `(.L_x_110) ;  /* 0x0000000022087348 */ /* 0x000fea0003c00000 */
[----:B------:R0:W1:Y:S02]  /*b0b0*/  SHFL.IDX P1, R35, R33, R32, R31 ;  /* 0x0000002021237389 */ /* 0x000064000002001f */
[----:B01----:R-:W-:Y:S05]  /*b0c0*/  ENDCOLLECTIVE ;  /* 0x000000000000791b */ /* 0x003fea0003800000 */
.L_x_110:
[----:B------:R-:W-:Y:S01]  /*b0d0*/  IMAD.MOV.U32 R32, RZ, RZ, 0x4 ;  /* 0x00000004ff207424 */ /* 0x000fe200078e00ff */
[----:B------:R-:W-:-:S07]  /*b0e0*/  MOV R11, R35 ;  /* 0x00000023000b7202 */ /* 0x000fce0000000f00 */
[----:B------:R-:W-:Y:S05]  /*b0f0*/  WARPSYNC.COLLECTIVE R34, `(.L_x_111) ;  /* 0x0000000022087348 */ /* 0x000fea0003c00000 */
[----:B------:R0:W1:Y:S02]  /*b100*/  SHFL.IDX P1, R35, R33, R32, R31 ;  /* 0x0000002021237389 */ /* 0x000064000002001f */
[----:B01----:R-:W-:Y:S05]  /*b110*/  ENDCOLLECTIVE ;  /* 0x000000000000791b */ /* 0x003fea0003800000 */
.L_x_111:
[----:B------:R0:W-:Y:S01]  /*b120*/  STL.128 [R1+0x90], R8 ;  /* 0x0000900801007387 */ /* 0x0001e20000100c00 */
[----:B------:R-:W-:Y:S02]  /*b130*/  IMAD.MOV.U32 R32, RZ, RZ, 0x5 ;  /* 0x00000005ff207424 */ /* 0x000fe400078e00ff */
[----:B------:R-:W-:-:S07]  /*b140*/  IMAD.MOV.U32 R4, RZ, RZ, R35 ;  /* 0x000000ffff047224 */ /* 0x000fce00078e0023 */
[----:B0-----:R-:W-:Y:S05]  /*b150*/  WARPSYNC.COLLECTIVE R34, `(.L_x_112) ;  /* 0x0000000022087348 */ /* 0x001fea0003c00000 */
[----:B------:R1:W2:Y:S02]  /*b160*/  SHFL.IDX P1, R35, R33, R32, R31 ;  /* 0x0000002021237389 */ /* 0x0002a4000002001f */
[----:B012---:R-:W-:Y:S05]  /*b170*/  ENDCOLLECTIVE ;  /* 0x000000000000791b */ /* 0x007fea0003800000 */
.L_x_112:
[----:B------:R-:W-:Y:S01]  /*b180*/  IMAD.MOV.U32 R32, RZ, RZ, 0x6 ;  /* 0x00000006ff207424 */ /* 0x000fe200078e00ff */
[----:B------:R-:W-:-:S07]  /*b190*/  MOV R5, R35 ;  /* 0x0000002300057202 */ /* 0x000fce0000000f00 */
[----:B------:R-:W-:Y:S05]  /*b1a0*/  WARPSYNC.COLLECTIVE R34, `(.L_x_113) ;  /* 0x0000000022087348 */ /* 0x000fea0003c00000 */
[----:B------:R0:W1:Y:S02]  /*b1b0*/  SHFL.IDX P1, R35, R33, R32, R31 ;  /* 0x0000002021237389 */ /* 0x000064000002001f */
[----:B01----:R-:W-:Y:S05]  /*b1c0*/  ENDCOLLECTIVE ;  /* 0x000000000000791b */ /* 0x003fea0003800000 */
.L_x_113:
[----:B------:R-:W-:Y:S02]  /*b1d0*/  IMAD.MOV.U32 R32, RZ, RZ, 0x7 ;  /* 0x00000007ff207424 */ /* 0x000fe400078e00ff */
[----:B------:R-:W-:-:S07]  /*b1e0*/  IMAD.MOV.U32 R6, RZ, RZ, R35 ;  /* 0x000000ffff067224 */ /* 0x000fce00078e0023 */
[----:B------:R-:W-:Y:S05]  /*b1f0*/  WARPSYNC.COLLECTIVE R34, `(.L_x_114) ;  /* 0x0000000022087348 */ /* 0x000fea0003c00000 */
[----:B------:R0:W1:Y:S02]  /*b200*/  SHFL.IDX P1, R35, R33, R32, R31 ;  /* 0x0000002021237389 */ /* 0x000064000002001f */
[----:B01----:R-:W-:Y:S05]  /*b210*/  ENDCOLLECTIVE ;  /* 0x000000000000791b */ /* 0x003fea0003800000 */
.L_x_114:
[----:B------:R-:W-:Y:S01]  /*b220*/  IMAD.MOV.U32 R32, RZ, RZ, 0x8 ;  /* 0x00000008ff207424 */ /* 0x000fe200078e00ff */
[----:B------:R-:W-:-:S07]  /*b230*/  MOV R7, R35 ;  /* 0x0000002300077202 */ /* 0x000fce0000000f00 */
[----:B------:R-:W-:Y:S05]  /*b240*/  WARPSYNC.COLLECTIVE R34, `(.L_x_115) ;  /* 0x0000000022087348 */ /* 0x000fea0003c00000 */
[----:B------:R0:W1:Y:S02]  /*b250*/  SHFL.IDX P1, R35, R33, R32, R31 ;  /* 0x0000002021237389 */ /* 0x000064000002001f */
[----:B01----:R-:W-:Y:S05]  /*b260*/  ENDCOLLECTIVE ;  /* 0x000000000000791b */ /* 0x003fea0003800000 */
.L_x_115:
[----:B------:R0:W-:Y:S01]  /*b270*/  STL.128 [R1+0xa0], R4 ;  /* 0x0000a00401007387 */ /* 0x0001e20000100c00 */
[----:B------:R-:W-:Y:S02]  /*b280*/  IMAD.MOV.U32 R32, RZ, RZ, 0x9 ;  /* 0x00000009ff207424 */ /* 0x000fe400078e00ff */
[----:B0-----:R-:W-:-:S07]  /*b290*/  IMAD.MOV.U32 R4, RZ, RZ, R35 ;  /* 0x000000ffff047224 */ /* 0x001fce00078e0023 */
[----:B------:R-:W-:Y:S05]  /*b2a0*/  WARPSYNC.COLLECTIVE R34, `(.L_x_116) ;  /* 0x0000000022087348 */ /* 0x000fea0003c00000 */
[----:B------:R0:W1:Y:S02]  /*b2b0*/  SHFL.IDX P1, R35, R33, R32, R31 ;  /* 0x0000002021237389 */ /* 0x000064000002001f */
[----:B01----:R-:W-:Y:S05]  /*b2c0*/  ENDCOLLECTIVE ;  /* 0x000000000000791b */ /* 0x003fea0003800000 */
.L_x_116:
[----:B------:R-:W-:Y:S01]  /*b2d0*/  IMAD.MOV.U32 R32, RZ, RZ, 0xa ;  /* 0x0000000aff207424 */ /* 0x000fe200078e00ff */
[----:B------:R-:W-:-:S07]  /*b2e0*/  MOV R5, R35 ;  /* 0x0000002300057202 */ /* 0x000fce0000000f00 */
[----:B------:R-:W-:Y:S05]  /*b2f0*/  WARPSYNC.COLLECTIVE R34, `(.L_x_117) ;  /* 0x0000000022087348 */ /* 0x000fea0003c00000 */
[----:B------:R0:W1:Y:S02]  /*b300*/  SHFL.IDX P1, R35, R33, R32, R31 ;  /* 0x0000002021237389 */ /* 0x000064000002001f */
[----:B01----:R-:W-:Y:S05]  /*b310*/  ENDCOLLECTIVE ;  /* 0x000000000000791b */ /* 0x003fea0003800000 */
.L_x_117:
[----:B------:R-:W-:Y:S02]  /*b320*/  IMAD.MOV.U32 R32, RZ, RZ, 0xb ;  /* 0x0000000bff207424 */ /* 0x000fe400078e00ff */
[----:B------:R-:W-:-:S07]  /*b330*/  IMAD.MOV.U32 R6, RZ, RZ, R35 ;  /* 0x000000ffff067224 */ /* 0x000fce00078e0023 */
[----:B------:R-:W-:Y:S05]  /*b340*/  WARPSYNC.COLLECTIVE R34, `(.L_x_118) ;  /* 0x0000000022087348 */ /* 0x000fea0003c00000 */
[----:B------:R0:W1:Y:S02]  /*b350*/  SHFL.IDX P1, R35, R33, R32, R31 ;  /* 0x0000002021237389 */ /* 0x000064000002001f */
[----:B01----:R-:W-:Y:S05]  /*b360*/  ENDCOLLECTIVE ;  /* 0x000000000000791b */ /* 0x003fea0003800000 */
.L_x_118:
[----:B------:R-:W-:Y:S01]  /*b370*/  IMAD.MOV.U32 R32, RZ, RZ, 0xc ;  /* 0x0000000cff207424 */ /* 0x000fe200078e00ff */
[----:B------:R-:W-:-:S07]  /*b380*/  MOV R7, R35 ;  /* 0x0000002300077202 */ /* 0x000fce0000000f00 */
[----:B------:R-:W-:Y:S05]  /*b390*/  WARPSYNC.COLLECTIVE R34, `(.L_x_119) ;  /* 0x0000000022087348 */ /* 0x000fea0003c00000 */
[----:B------:R0:W1:Y:S02]  /*b3a0*/  SHFL.IDX P1, R35, R33, R32, R31 ;  /* 0x0000002021237389 */ /* 0x000064000002001f */
[----:B01----:R-:W-:Y:S05]  /*b3b0*/  ENDCOLLECTIVE ;  /* 0x000000000000791b */ /* 0x003fea0003800000 */
.L_x_119:
[----:B------:R0:W-:Y:S01]  /*b3c0*/  STL.128 [R1+0xb0], R4 ;  /* 0x0000b00401007387 */ /* 0x0001e20000100c00 */
[----:B------:R-:W-:Y:S02]  /*b3d0*/  IMAD.MOV.U32 R32, RZ, RZ, 0xd ;  /* 0x0000000dff207424 */ /* 0x000fe400078e00ff */
[----:B------:R-:W-:-:S07]  /*b3e0*/  IMAD.MOV.U32 R8, RZ, RZ, R35 ;  /* 0x000000ffff087224 */ /* 0x000fce00078e0023 */
[----:B0-----:R-:W-:Y:S05]  /*b3f0*/  WARPSYNC.COLLECTIVE R34, `(.L_x_120) ;  /* 0x0000000022087348 */ /* 0x001fea0003c00000 */
[----:B------:R1:W2:Y:S02]  /*b400*/  SHFL.IDX P1, R35, R33, R32, R31 ;  /* 0x0000002021237389 */ /* 0x0002a4000002001f */
[----:B012---:R-:W-:Y:S05]  /*b410*/  ENDCOLLECTIVE ;  /* 0x000000000000791b */ /* 0x007fea0003800000 */
.L_x_120:
[----:B------:R-:W-:Y:S01]  /*b420*/  IMAD.MOV.U32 R32, RZ, RZ, 0xe ;  /* 0x0000000eff207424 */ /* 0x000fe200078e00ff */
[----:B------:R-:W-:-:S07]  /*b430*/  MOV R9, R35 ;  /* 0x0000002300097202 */ /* 0x000fce0000000f00 */
[----:B------:R-:W-:Y:S05]  /*b440*/  WARPSYNC.COLLECTIVE R34, `(.L_x_121) ;  /* 0x0000000022087348 */ /* 0x000fea0003c00000 */
[----:B------:R0:W1:Y:S02]  /*b450*/  SHFL.IDX P1, R35, R33, R32, R31 ;  /* 0x0000002021237389 */ /* 0x000064000002001f */
[----:B01----:R-:W-:Y:S05]  /*b460*/  ENDCOLLECTIVE ;  /* 0x000000000000791b */ /* 0x003fea0003800000 */
.L_x_121:
[----:B------:R-:W-:Y:S02]  /*b470*/  IMAD.MOV.U32 R32, RZ, RZ, 0xf ;  /* 0x0000000fff207424 */ /* 0x000fe400078e00ff */
[----:B------:R-:W-:-:S07]  /*b480*/  IMAD.MOV.U32 R10, RZ, RZ, R35 ;  /* 0x000000ffff0a7224 */ /* 0x000fce00078e0023 */
[----:B------:R-:W-:Y:S05]  /*b490*/  WARPSYNC.COLLECTIVE R34, `(.L_x_122) ;  /* 0x0000000022087348 */ /* 0x000fea0003c00000 */
[----:B------:R0:W1:Y:S02]  /*b4a0*/  SHFL.IDX P1, R35, R33, R32, R31 ;  /* 0x0000002021237389 */ /* 0x000064000002001f */
[----:B01----:R-:W-:Y:S05]  /*b4b0*/  ENDCOLLECTIVE ;  /* 0x000000000000791b */ /* 0x003fea0003800000 */
.L_x_122:
[----:B------:R-:W-:Y:S01]  /*b4c0*/  IMAD.MOV.U32 R32, RZ, RZ, 0x10 ;  /* 0x00000010ff207424 */ /* 0x000fe200078e00ff */
[----:B------:R-:W-:-:S07]  /*b4d0*/  MOV R11, R35 ;  /* 0x00000023000b7202 */ /* 0x000fce0000000f00 */
[----:B------:R-:W-:Y:S05]  /*b4e0*/  WARPSYNC.COLLECTIVE R34, `(.L_x_123) ;  /* 0x0000000022087348 */ /* 0x000fea0003c00000 */
[----:B------:R0:W1:Y:S02]  /*b4f0*/  SHFL.IDX P1, R35, R33, R32, R31 ;  /* 0x0000002021237389 */ /* 0x000064000002001f */
[----:B01----:R-:W-:Y:S05]  /*b500*/  ENDCOLLECTIVE ;  /* 0x000000000000791b */ /* 0x003fea0003800000 */
.L_x_123:
[----:B------:R0:W-:Y:S01]  /*b510*/  STL.128 [R1+0xc0], R8 ;  /* 0x0000c00801007387 */ /* 0x0001e20000100c00 */
[----:B------:R-:W-:Y:S02]  /*b520*/  IMAD.MOV.U32 R32, RZ, RZ, 0x11 ;  /* 0x00000011ff207424 */ /* 0x000fe400078e00ff */
[----:B------:R-:W-:-:S07]  /*b530*/  IMAD.MOV.U32 R4, RZ, RZ, R35 ;  /* 0x000000ffff047224 */ /* 0x000fce00078e0023 */
[----:B0-----:R-:W-:Y:S05]  /*b540*/  WARPSYNC.COLLECTIVE R34, `(.L_x_124) ;  /* 0x0000000022087348 */ /* 0x001fea0003c00000 */
[----:B------:R1:W2:Y:S02]  /*b550*/  SHFL.IDX P1, R35, R33, R32, R31 ;  /* 0x0000002021237389 */ /* 0x0002a4000002001f */
[----:B012---:R-:W-:Y:S05]  /*b560*/  ENDCOLLECTIVE ;  /* 0x000000000000791b */ /* 0x007fea0003800000 */
.L_x_124:
[----:B------:R-:W-:Y:S01]  /*b570*/  IMAD.MOV.U32 R32, RZ, RZ, 0x12 ;  /* 0x00000012ff207424 */ /* 0x000fe200078e00ff */
[----:B------:R-:W-:-:S07]  /*b580*/  MOV R5, R35 ;  /* 0x0000002300057202 */ /* 0x000fce0000000f00 */
[----:B------:R-:W-:Y:S05]  /*b590*/  WARPSYNC.COLLECTIVE R34, `(.L_x_125) ;  /* 0x0000000022087348 */ /* 0x000fea0003c00000 */
[----:B------:R0:W1:Y:S02]  /*b5a0*/  SHFL.IDX P1, R35, R33, R32, R31 ;  /* 0x0000002021237389 */ /* 0x000064000002001f */
[----:B01----:R-:W-:Y:S05]  /*b5b0*/  ENDCOLLECTIVE ;  /* 0x000000000000791b */ /* 0x003fea0003800000 */
.L_x_125:
[----:B------:R-:W-:Y:S02]  /*b5c0*/  IMAD.MOV.U32 R32, RZ, RZ, 0x13 ;  /* 0x00000013ff207424 */ /* 0x000fe400078e00ff */
[----:B------:R-:W-:-:S07]  /*b5d0*/  IMAD.MOV.U32 R6, RZ, RZ, R35 ;  /* 0x000000ffff067224 */ /* 0x000fce00078e0023 */
[----:B------:R-:W-:Y:S05]  /*b5e0*/  WARPSYNC.COLLECTIVE R34, `(.L_x_126) ;  /* 0x0000000022087348 */ /* 0x000fea0003c00000 */
[----:B------:R0:W1:Y:S02]  /*b5f0*/  SHFL.IDX P1, R35, R33, R32, R31 ;  /* 0x0000002021237389 */ /* 0x000064000002001f */
[----:B01----:R-:W-:Y:S05]  /*b600*/  ENDCOLLECTIVE ;  /* 0x000000000000791b */ /* 0x003fea0003800000 */
.L_x_126:
[----:B------:R-:W-:Y:S01]  /*b610*/  IMAD.MOV.U32 R32, RZ, RZ, 0x14 ;  /* 0x00000014ff207424 */ /* 0x000fe200078e00ff */
[----:B------:R-:W-:-:S07]  /*b620*/  MOV R7, R35 ;  /* 0x0000002300077202 */ /* 0x000fce0000000f00 */
[----:B------:R-:W-:Y:S05]  /*b630*/  WARPSYNC.COLLECTIVE R34, `(.L_x_127) ;  /* 0x0000000022087348 */ /* 0x000fea0003c00000 */
[----:B------:R0:W1:Y:S02]  /*b640*/  SHFL.IDX P1, R35, R33, R32, R31 ;  /* 0x0000002021237389 */ /* 0x000064000002001f */
[----:B01----:R-:W-:Y:S05]  /*b650*/  ENDCOLLECTIVE ;  /* 0x000000000000791b */ /* 0x003fea0003800000 */
.L_x_127:
[----:B------:R0:W-:Y:S01]  /*b660*/  STL.128 [R1+0xd0], R4 ;  /* 0x0000d00401007387 */ /* 0x0001e20000100c00 */
[----:B------:R-:W-:Y:S02]  /*b670*/  IMAD.MOV.U32 R32, RZ, RZ, 0x15 ;  /* 0x00000015ff207424 */ /* 0x000fe400078e00ff */
[----:B0-----:R-:W-:-:S07]  /*b680*/  IMAD.MOV.U32 R4, RZ, RZ, R35 ;  /* 0x000000ffff047224 */ /* 0x001fce00078e0023 */
[----:B------:R-:W-:Y:S05]  /*b690*/  WARPSYNC.COLLECTIVE R34, `(.L_x_128) ;  /* 0x0000000022087348 */ /* 0x000fea0003c00000 */
[----:B------:R0:W1:Y:S02]  /*b6a0*/  SHFL.IDX P1, R35, R33, R32, R31 ;  /* 0x0000002021237389 */ /* 0x000064000002001f */
[----:B01----:R-:W-:Y:S05]  /*b6b0*/  ENDCOLLECTIVE ;  /* 0x000000000000791b */ /* 0x003fea0003800000 */
.L_x_128:
[----:B------:R-:W-:Y:S01]  /*b6c0*/  IMAD.MOV.U32 R32, RZ, RZ, 0x16 ;  /* 0x00000016ff207424 */ /* 0x000fe200078e00ff */
[----:B------:R-:W-:-:S07]  /*b6d0*/  MOV R5, R35 ;  /* 0x0000002300057202 */ /* 0x000fce0000000f00 */
[----:B------:R-:W-:Y:S05]  /*b6e0*/  WARPSYNC.COLLECTIVE R34, `(.L_x_129) ;  /* 0x0000000022087348 */ /* 0x000fea0003c00000 */
[----:B------:R0:W1:Y:S02]  /*b6f0*/  SHFL.IDX P1, R35, R33, R32, R31 ;  /* 0x0000002021237389 */ /* 0x000064000002001f */
[----:B01----:R-:W-:Y:S05]  /*b700*/  ENDCOLLECTIVE ;  /* 0x000000000000791b */ /* 0x003fea0003800000 */
.L_x_129:
[----:B------:R-:W-:Y:S02]  /*b710*/  IMAD.MOV.U32 R32, RZ, RZ, 0x17 ;  /* 0x00000017ff207424 */ /* 0x000fe400078e00ff */
[----:B------:R-:W-:-:S07]  /*b720*/  IMAD.MOV.U32 R6, RZ, RZ, R35 ;  /* 0x000000ffff067224 */ /* 0x000fce00078e0023 */
[----:B------:R-:W-:Y:S05]  /*b730*/  WARPSYNC.COLLECTIVE R34, `(.L_x_130) ;  /* 0x0000000022087348 */ /* 0x000fea0003c00000 */
[----:B------:R0:W1:Y:S02]  /*b740*/  SHFL.IDX P1, R35, R33, R32, R31 ;  /* 0x0000002021237389 */ /* 0x000064000002001f */
[----:B01----:R-:W-:Y:S05]  /*b750*/  ENDCOLLECTIVE ;  /* 0x000000000000791b */ /* 0x003fea0003800000 */
.L_x_130:
[----:B------:R-:W-:Y:S01]  /*b760*/  IMAD.MOV.U32 R32, RZ, RZ, 0x18 ;  /* 0x00000018ff207424 */ /* 0x000fe200078e00ff */
[----:B------:R-:W-:-:S07]  /*b770*/  MOV R7, R35 ;  /* 0x0000002300077202 */ /* 0x000fce0000000f00 */
[----:B------:R-:W-:Y:S05]  /*b780*/  WARPSYNC.COLLECTIVE R34, `(.L_x_131) ;  /* 0x0000000022087348 */ /* 0x000fea0003c00000 */
[----:B------:R0:W1:Y:S02]  /*b790*/  SHFL.IDX P1, R35, R33, R32, R31 ;  /* 0x0000002021237389 */ /* 0x000064000002001f */
[----:B01----:R-:W-:Y:S05]  /*b7a0*/  ENDCOLLECTIVE ;  /* 0x000000000000791b */ /* 0x003fea0003800000 */
.L_x_131:
[----:B------:R0:W-:Y:S01]  /*b7b0*/  STL.128 [R1+0xe0], R4 ;  /* 0x0000e00401007387 */ /* 0x0001e20000100c00 */
[----:B------:R-:W-:Y:S02]  /*b7c0*/  IMAD.MOV.U32 R32, RZ, RZ, 0x19 ;  /* 0x00000019ff207424 */ /* 0x000fe400078e00ff */
[----:B------:R-:W-:-:S07]  /*b7d0*/  IMAD.MOV.U32 R8, RZ, RZ, R35 ;  /* 0x000000ffff087224 */ /* 0x000fce00078e0023 */
[----:B0-----:R-:W-:Y:S05]  /*b7e0*/  WARPSYNC.COLLECTIVE R34, `(.L_x_132) ;  /* 0x0000000022087348 */ /* 0x001fea0003c00000 */
[----:B------:R1:W2:Y:S02]  /*b7f0*/  SHFL.IDX P1, R35, R33, R32, R31 ;  /* 0x0000002021237389 */ /* 0x0002a4000002001f */
[----:B012---:R-:W-:Y:S05]  /*b800*/  ENDCOLLECTIVE ;  /* 0x000000000000791b */ /* 0x007fea0003800000 */
.L_x_132:
[----:B------:R-:W-:Y:S01]  /*b810*/  IMAD.MOV.U32 R32, RZ, RZ, 0x1a ;  /* 0x0000001aff207424 */ /* 0x000fe200078e00ff */
[----:B------:R-:W-:-:S07]  /*b820*/  MOV R9, R35 ;  /* 0x0000002300097202 */ /* 0x000fce0000000f00 */
[----:B------:R-:W-:Y:S05]  /*b830*/  WARPSYNC.COLLECTIVE R34, `(.L_x_133) ;  /* 0x0000000022087348 */ /* 0x000fea0003c00000 */
[----:B------:R0:W1:Y:S02]  /*b840*/  SHFL.IDX P1, R35, R33, R32, R31 ;  /* 0x0000002021237389 */ /* 0x000064000002001f */
[----:B01----:R-:W-:Y:S05]  /*b850*/  ENDCOLLECTIVE ;  /* 0x000000000000791b */ /* 0x003fea0003800000 */
.L_x_133:
[----:B------:R-:W-:Y:S02]  /*b860*/  IMAD.MOV.U32 R32, RZ, RZ, 0x1b ;  /* 0x0000001bff207424 */ /* 0x000fe400078e00ff */
[----:B------:R-:W-:-:S07]  /*b870*/  IMAD.MOV.U32 R10, RZ, RZ, R35 ;  /* 0x000000ffff0a7224 */ /* 0x000fce00078e0023 */
[----:B------:R-:W-:Y:S05]  /*b880*/  WARPSYNC.COLLECTIVE R34, `(.L_x_134) ;  /* 0x0000000022087348 */ /* 0x000fea0003c00000 */
[----:B------:R0:W1:Y:S02]  /*b890*/  SHFL.IDX P1, R35, R33, R32, R31 ;  /* 0x0000002021237389 */ /* 0x000064000002001f */
[----:B01----:R-:W-:Y:S05]  /*b8a0*/  ENDCOLLECTIVE ;  /* 0x000000000000791b */ /* 0x003fea0003800000 */
.L_x_134:
[----:B------:R-:W-:Y:S01]  /*b8b0*/  IMAD.MOV.U32 R32, RZ, RZ, 0x1c ;  /* 0x0000001cff207424 */ /* 0x000fe200078e00ff */
[----:B------:R-:W-:-:S07]  /*b8c0*/  MOV R11, R35 ;  /* 0x00000023000b7202 */ /* 0x000fce0000000f00 */
[----:B------:R-:W-:Y:S05]  /*b8d0*/  WARPSYNC.COLLECTIVE R34, `(.L_x_135) ;  /* 0x0000000022087348 */ /* 0x000fea0003c00000 */
[----:B------:R0:W1:Y:S02]  /*b8e0*/  SHFL.IDX P1, R35, R33, R32, R31 ;  /* 0x0000002021237389 */ /* 0x000064000002001f */
[----:B01----:R-:W-:Y:S05]  /*b8f0*/  ENDCOLLECTIVE ;  /* 0x000000000000791b */ /* 0x003fea0003800000 */
.L_x_135:
[----:B------:R0:W-:Y:S01]  /*b900*/  STL.128 [R1+0xf0], R8 ;  /* 0x0000f00801007387 */ /* 0x0001e20000100c00 */
[----:B------:R-:W-:Y:S02]  /*b910*/  IMAD.MOV.U32 R32, RZ, RZ, 0x1d ;  /* 0x0000001dff207424 */ /* 0x000fe400078e00ff */
[----:B------:R-:W-:-:S07]  /*b920*/  IMAD.MOV.U32 R4, RZ, RZ, R35 ;  /* 0x000000ffff047224 */ /* 0x000fce00078e0023 */
[----:B0-----:R-:W-:Y:S05]  /*b930*/  WARPSYNC.COLLECTIVE R34, `(.L_x_136) ;  /* 0x0000000022087348 */ /* 0x001fea0003c00000 */
[----:B------:R1:W2:Y:S02]  /*b940*/  SHFL.IDX P1, R35, R33, R32, R31 ;  /* 0x0000002021237389 */ /* 0x0002a4000002001f */
[----:B012---:R-:W-:Y:S05]  /*b950*/  ENDCOLLECTIVE ;  /* 0x000000000000791b */ /* 0x007fea0003800000 */
.L_x_136:
[----:B------:R-:W-:Y:S01]  /*b960*/  IMAD.MOV.U32 R32, RZ, RZ, 0x1e ;  /* 0x0000001eff207424 */ /* 0x000fe200078e00ff */
[----:B------:R-:W-:-:S07]  /*b970*/  MOV R5, R35 ;  /* 0x0000002300057202 */ /* 0x000fce0000000f00 */
[----:B------:R-:W-:Y:S05]  /*b980*/  WARPSYNC.COLLECTIVE R34, `(.L_x_137) ;  /* 0x0000000022087348 */ /* 0x000fea0003c00000 */
[----:B------:R0:W1:Y:S02]  /*b990*/  SHFL.IDX P1, R35, R33, R32, R31 ;  /* 0x0000002021237389 */ /* 0x000064000002001f */
[----:B01----:R-:W-:Y:S05]  /*b9a0*/  ENDCOLLECTIVE ;  /* 0x000000000000791b */ /* 0x003fea0003800000 */
.L_x_137:
[----:B------:R-:W-:Y:S02]  /*b9b0*/  IMAD.MOV.U32 R32, RZ, RZ, 0x1f ;  /* 0x0000001fff207424 */ /* 0x000fe400078e00ff */
[----:B------:R-:W-:-:S07]  /*b9c0*/  IMAD.MOV.U32 R6, RZ, RZ, R35 ;  /* 0x000000ffff067224 */ /* 0x000fce00078e0023 */
[----:B------:R-:W-:Y:S05]  /*b9d0*/  WARPSYNC.COLLECTIVE R34, `(.L_x_138) ;  /* 0x0000000022087348 */ /* 0x000fea0003c00000 */
[----:B------:R0:W1:Y:S02]  /*b9e0*/  SHFL.IDX P1, R35, R33, R32, R31 ;  /* 0x0000002021237389 */ /* 0x000064000002001f */
[----:B01----:R-:W-:Y:S05]  /*b9f0*/  ENDCOLLECTIVE ;  /* 0x000000000000791b */ /* 0x003fea0003800000 */
.L_x_138:
[----:B------:R-:W-:Y:S02]  /*ba00*/  IMAD.MOV.U32 R33, RZ, RZ, R17 ;  /* 0x000000ffff217224 */ /* 0x000fe400078e0011 */
[----:B------:R-:W-:Y:S01]  /*ba10*/  IMAD.MOV.U32 R32, RZ, RZ, RZ ;  /* 0x000000ffff207224 */ /* 0x000fe200078e00ff */
[----:B------:R-:W-:-:S07]  /*ba20*/  MOV R7, R35 ;  /* 0x0000002300077202 */ /* 0x000fce0000000f00 */
[----:B------:R-:W-:Y:S05]  /*ba30*/  WARPSYNC.COLLECTIVE R34, `(.L_x_139) ;  /* 0x0000000022087348 */ /* 0x000fea0003c00000 */
[----:B------:R0:W1:Y:S02]  /*ba40*/  SHFL.IDX P1, R35, R33, R32, R31 ;  /* 0x0000002021237389 */ /* 0x000064000002001f */
[----:B01----:R-:W-:Y:S05]  /*ba50*/  ENDCOLLECTIVE ;  /* 0x000000000000791b */ /* 0x003fea0003800000 */
.L_x_139:
[----:B------:R0:W-:Y:S01]  /*ba60*/  STL.128 [R1+0x100], R4 ;  /* 0x0001000401007387 */ /* 0x0001e20000100c00 */
[----:B------:R-:W-:Y:S02]  /*ba70*/  HFMA2 R32, -RZ, RZ, 0, 5.9604644775390625e-08 ;  /* 0x00000001ff207431 */ /* 0x000fe400000001ff */
[----:B0-----:R-:W-:-:S07]  /*ba80*/  IMAD.MOV.U32 R4, RZ, RZ, R35 ;  /* 0x000000ffff047224 */ /* 0x001fce00078e0023 */
[----:B------:R-:W-:Y:S05]  /*ba90*/  WARPSYNC.COLLECTIVE R34, `(.L_x_140) ;  /* 0x0000000022087348 */ /* 0x000fea0003c00000 */
[----:B------:R0:W1:Y:S02]  /*baa0*/  SHFL.IDX P1, R35, R33, R32, R31 ;  /* 0x0000002021237389 */ /* 0x000064000002001f */
[----:B01----:R-:W-:Y:S05]  /*bab0*/  ENDCOLLECTIVE ;  /* 0x000000000000791b */ /* 0x003fea0003800000 */
.L_x_140:
[----:B------:R-:W-:Y:S02]  /*bac0*/  IMAD.MOV.U32 R32, RZ, RZ, 0x2 ;  /* 0x00000002ff207424 */ /* 0x000fe400078e00ff */
[----:B------:R-:W-:-:S07]  /*bad0*/  IMAD.MOV.U32 R5, RZ, RZ, R35 ;  /* 0x000000ffff057224 */ /* 0x000fce00078e0023 */
[----:B------:R-:W-:Y:S05]  /*bae0*/  WARPSYNC.COLLECTIVE R34, `(.L_x_141) ;  /* 0x0000000022087348 */ /* 0x000fea0003c00000 */
[----:B------:R0:W1:Y:S02]  /*baf0*/  SHFL.IDX P1, R35, R33, R32, R31 ;  /* 0x0000002021237389 */ /* 0x000064000002001f */
[----:B01----:R-:W-:Y:S05]  /*bb00*/  ENDCOLLECTIVE ;  /* 0x000000000000791b */ /* 0x003fea0003800000 */
.L_x_141:
[----:B------:R-:W-:Y:S01]  /*bb10*/  MOV R32, 0x3 ;  /* 0x0000000300207802 */ /* 0x000fe20000000f00 */
[----:B------:R-:W-:-:S07]  /*bb20*/  IMAD.MOV.U32 R6, RZ, RZ, R35 ;  /* 0x000000ffff067224 */ /* 0x000fce00078e0023 */
[----:B------:R-:W-:Y:S05]  /*bb30*/  WARPSYNC.COLLECTIVE R34, `(.L_x_142) ;  /* 0x0000000022087348 */ /* 0x000fea0003c00000 */
[----:B------:R0:W1:Y:S02]  /*bb40*/  SHFL.IDX P1, R35, R33, R32, R31 ;  /* 0x0000002021237389 */ /* 0x000064000002001f */
[----:B01----:R-:W-:Y:S05]  /*bb50*/  ENDCOLLECTIVE ;  /* 0x000000000000791b */ /* 0x003fea0003800000 */
.L_x_142:
[----:B------:R-:W-:Y:S02]  /*bb60*/  IMAD.MOV.U32 R32, RZ, RZ, 0x4 ;  /* 0x00000004ff207424 */ /* 0x000fe400078e00ff */
[----:B------:R-:W-:-:S07]  /*bb70*/  IMAD.MOV.U32 R7, RZ, RZ, R35 ;  /* 0x000000ffff077224 */ /* 0x000fce00078e0023 */
[----:B------:R-:W-:Y:S05]  /*bb80*/  WARPSYNC.COLLECTIVE R34, `(.L_x_143) ;  /* 0x0000000022087348 */ /* 0x000fea0003c00000 */
[----:B------:R0:W1:Y:S02]  /*bb90*/  SHFL.IDX P1, R35, R33, R32, R31 ;  /* 0x0000002021237389 */ /* 0x000064000002001f */
[----:B01----:R-:W-:Y:S05]  /*bba0*/  ENDCOLLECTIVE ;  /* 0x000000000000791b */ /* 0x003fea0003800000 */
.L_x_143:
[----:B------:R0:W-:Y:S01]  /*bbb0*/  STL.128 [R1+0x110], R4 ;  /* 0x0001100401007387 */ /* 0x0001e20000100c00 */
[----:B------:R-:W-:Y:S02]  /*bbc0*/  HFMA2 R32, -RZ, RZ, 0, 2.98023223876953125e-07 ;  /* 0x00000005ff207431 */ /* 0x000fe400000001ff */
[----:B------:R-:W-:-:S07]  /*bbd0*/  IMAD.MOV.U32 R8, RZ, RZ, R35 ;  /* 0x000000ffff087224 */ /* 0x000fce00078e0023 */
[----:B0-----:R-:W-:Y:S05]  /*bbe0*/  WARPSYNC.COLLECTIVE R34, `(.L_x_144) ;  /* 0x0000000022087348 */ /* 0x001fea0003c00000 */
[----:B------:R1:W2:Y:S02]  /*bbf0*/  SHFL.IDX P1, R35, R33, R32, R31 ;  /* 0x0000002021237389 */ /* 0x0002a4000002001f */
[----:B012---:R-:W-:Y:S05]  /*bc00*/  ENDCOLLECTIVE ;  /* 0x000000000000791b */ /* 0x007fea0003800000 */
.L_x_144:
[----:B------:R-:W-:Y:S02]  /*bc10*/  IMAD.MOV.U32 R32, RZ, RZ, 0x6 ;  /* 0x00000006ff207424 */ /* 0x000fe400078e00ff */
[----:B------:R-:W-:-:S07]  /*bc20*/  IMAD.MOV.U32 R9, RZ, RZ, R35 ;  /* 0x000000ffff097224 */ /* 0x000fce00078e0023 */
[----:B------:R-:W-:Y:S05]  /*bc30*/  WARPSYNC.COLLECTIVE R34, `(.L_x_145) ;  /* 0x0000000022087348 */ /* 0x000fea0003c00000 */
[----:B------:R0:W1:Y:S02]  /*bc40*/  SHFL.IDX P1, R35, R33, R32, R31 ;  /* 0x0000002021237389 */ /* 0x000064000002001f */
[----:B01----:R-:W-:Y:S05]  /*bc50*/  ENDCOLLECTIVE ;  /* 0x000000000000791b */ /* 0x003fea0003800000 */
.L_x_145:
[----:B------:R-:W-:Y:S01]  /*bc60*/  MOV R32, 0x7 ;  /* 0x0000000700207802 */ /* 0x000fe20000000f00 */
[----:B------:R-:W-:-:S07]  /*bc70*/  IMAD.MOV.U32 R10, RZ, RZ, R35 ;  /* 0x000000ffff0a7224 */ /* 0x000fce00078e0023 */
[----:B------:R-:W-:Y:S05]  /*bc80*/  WARPSYNC.COLLECTIVE R34, `(.L_x_146) ;  /* 0x0000000022087348 */ /* 0x000fea0003c00000 */
[----:B------:R0:W1:Y:S02]  /*bc90*/  SHFL.IDX P1, R35, R33, R32, R31 ;  /* 0x0000002021237389 */ /* 0x000064000002001f */
[----:B01----:R-:W-:Y:S05]  /*bca0*/  ENDCOLLECTIVE ;  /* 0x000000000000791b */ /* 0x003fea0003800000 */
.L_x_146:
[----:B------:R-:W-:Y:S02]  /*bcb0*/  IMAD.MOV.U32 R32, RZ, RZ, 0x8 ;  /* 0x00000008ff207424 */ /* 0x000fe400078e00ff */
[----:B------:R-:W-:-:S07]  /*bcc0*/  IMAD.MOV.U32 R11, RZ, RZ, R35 ;  /* 0x000000ffff0b7224 */ /* 0x000fce00078e0023 */
[----:B------:R-:W-:Y:S05]  /*bcd0*/  WARPSYNC.COLLECTIVE R34, `(.L_x_147) ;  /* 0x0000000022087348 */ /* 0x000fea0003c00000 */
[----:B------:R0:W1:Y:S02]  /*bce0*/  SHFL.IDX P1, R35, R33, R32, R31 ;  /* 0x0000002021237389 */ /* 0x000064000002001f */
[----:B01----:R-:W-:Y:S05]  /*bcf0*/  ENDCOLLECTIVE ;  /* 0x000000000000791b */ /* 0x003fea0003800000 */
.L_x_147:
[----:B------:R0:W-:Y:S01]  /*bd00*/  STL.128 [R1+0x120], R8 ;  /* 0x0001200801007387 */ /* 0x0001e20000100c00 */
[----:B------:R-:W-:Y:S02]  /*bd10*/  HFMA2 R32, -RZ, RZ, 0, 5.36441802978515625e-07 ;  /* 0x00000009ff207431 */ /* 0x000fe400000001ff */
[----:B------:R-:W-:-:S07]  /*bd20*/  IMAD.MOV.U32 R4, RZ, RZ, R35 ;  /* 0x000000ffff047224 */ /* 0x000fce00078e0023 */
[----:B0-----:R-:W-:Y:S05]  /*bd30*/  WARPSYNC.COLLECTIVE R34, `(.L_x_148) ;  /* 0x0000000022087348 */ /* 0x001fea0003c00000 */
[----:B------:R1:W2:Y:S02]  /*bd40*/  SHFL.IDX P1, R35, R33, R32, R31 ;  /* 0x0000002021237389 */ /* 0x0002a4000002001f */
[----:B012---:R-:W-:Y:S05]  /*bd50*/  ENDCOLLECTIVE ;  /* 0x000000000000791b */ /* 0x007fea0003800000 */
.L_x_148:
[----:B------:R-:W-:Y:S02]  /*bd60*/  IMAD.MOV.U32 R32, RZ, RZ, 0xa ;  /* 0x0000000aff207424 */ /* 0x000fe400078e00ff */
[----:B------:R-:W-:-:S07]  /*bd70*/  IMAD.MOV.U32 R5, RZ, RZ, R35 ;  /* 0x000000ffff057224 */ /* 0x000fce00078e0023 */
[----:B------:R-:W-:Y:S05]  /*bd80*/  WARPSYNC.COLLECTIVE R34, `(.L_x_149) ;  /* 0x0000000022087348 */ /* 0x000fea0003c00000 */
[----:B------:R0:W1:Y:S02]  /*bd90*/  SHFL.IDX P1, R35, R33, R32, R31 ;  /* 0x0000002021237389 */ /* 0x000064000002001f */
[----:B01----:R-:W-:Y:S05]  /*bda0*/  ENDCOLLECTIVE ;  /* 0x000000000000791b */ /* 0x003fea0003800000 */
.L_x_149:
[----:B------:R-:W-:Y:S01]  /*bdb0*/  MOV R32, 0xb ;  /* 0x0000000b00207802 */ /* 0x000fe20000000f00 */
[----:B------:R-:W-:-:S07]  /*bdc0*/  IMAD.MOV.U32 R6, RZ, RZ, R35 ;  /* 0x000000ffff067224 */ /* 0x000fce00078e0023 */
[----:B------:R-:W-:Y:S05]  /*bdd0*/  WARPSYNC.COLLECTIVE R34, `(.L_x_150) ;  /* 0x0000000022087348 */ /* 0x000fea0003c00000 */
[----:B------:R0:W1:Y:S02]  /*bde0*/  SHFL.IDX P1, R35, R33, R32, R31 ;  /* 0x0000002021237389 */ /* 0x000064000002001f */
[----:B01----:R-:W-:Y:S05]  /*bdf0*/  ENDCOLLECTIVE ;  /* 0x000000000000791b */ /* 0x003fea0003800000 */
.L_x_150:
[----:B------:R-:W-:Y:S02]  /*be00*/  IMAD.MOV.U32 R32, RZ, RZ, 0xc ;  /* 0x0000000cff207424 */ /* 0x000fe400078e00ff */
[----:B------:R-:W-:-:S07]  /*be10*/  IMAD.MOV.U32 R7, RZ, RZ, R35 ;  /* 0x000000ffff077224 */ /* 0x000fce00078e0023 */
[----:B------:R-:W-:Y:S05]  /*be20*/  WARPSYNC.COLLECTIVE R34, `(.L_x_151) ;  /* 0x0000000022087348 */ /* 0x000fea0003c00000 */
[----:B------:R0:W1:Y:S02]  /*be30*/  SHFL.IDX P1, R35, R33, R32, R31 ;  /* 0x0000002021237389 */ /* 0x000064000002001f */
[----:B01----:R-:W-:Y:S05]  /*be40*/  ENDCOLLECTIVE ;  /* 0x000000000000791b */ /* 0x003fea0003800000 */
.L_x_151:
[----:B------:R0:W-:Y:S01]  /*be50*/  STL.128 [R1+0x130], R4 ;  /* 0x0001300401007387 */ /* 0x0001e20000100c00 */
[----:B------:R-:W-:Y:S02]  /*be60*/  HFMA2 R32, -RZ, RZ, 0, 7.74860382080078125e-07 ;  /* 0x0000000dff207431 */ /* 0x000fe400000001ff */
[----:B0-----:R-:W-:-:S07]  /*be70*/  IMAD.MOV.U32 R4, RZ, RZ, R35 ;  /* 0x000000ffff047224 */ /* 0x001fce00078e0023 */
[----:B------:R-:W-:Y:S05]  /*be80*/  WARPSYNC.COLLECTIVE R34, `(.L_x_152) ;  /* 0x0000000022087348 */ /* 0x000fea0003c00000 */
[----:B------:R0:W1:Y:S02]  /*be90*/  SHFL.IDX P1, R35, R33, R32, R31 ;  /* 0x0000002021237389 */ /* 0x000064000002001f */
[----:B01----:R-:W-:Y:S05]  /*bea0*/  ENDCOLLECTIVE ;  /* 0x000000000000791b */ /* 0x003fea0003800000 */
.L_x_152:
[----:B------:R-:W-:Y:S02]  /*beb0*/  IMAD.MOV.U32 R32, RZ, RZ, 0xe ;  /* 0x0000000eff207424 */ /* 0x000fe400078e00ff */
[----:B------:R-:W-:-:S07]  /*bec0*/  IMAD.MOV.U32 R5, RZ, RZ, R35 ;  /* 0x000000ffff057224 */ /* 0x000fce00078e0023 */
[----:B------:R-:W-:Y:S05]  /*bed0*/  WARPSYNC.COLLECTIVE R34, `(.L_x_153) ;  /* 0x0000000022087348 */ /* 0x000fea0003c00000 */
[----:B------:R0:W1:Y:S02]  /*bee0*/  SHFL.IDX P1, R35, R33, R32, R31 ;  /* 0x0000002021237389 */ /* 0x000064000002001f */
[----:B01----:R-:W-:Y:S05]  /*bef0*/  ENDCOLLECTIVE ;  /* 0x000000000000791b */ /* 0x003fea0003800000 */
.L_x_153:
[----:B------:R-:W-:Y:S01]  /*bf00*/  MOV R32, 0xf ;  /* 0x0000000f00207802 */ /* 0x000fe20000000f00 */
[----:B------:R-:W-:-:S07]  /*bf10*/  IMAD.MOV.U32 R6, RZ, RZ, R35 ;  /* 0x000000ffff067224 */ /* 0x000fce00078e0023 */
[----:B------:R-:W-:Y:S05]  /*bf20*/  WARPSYNC.COLLECTIVE R34, `(.L_x_154) ;  /* 0x0000000022087348 */ /* 0x000fea0003c00000 */
[----:B------:R0:W1:Y:S02]  /*bf30*/  SHFL.IDX P1, R35, R33, R32, R31 ;  /* 0x0000002021237389 */ /* 0x000064000002001f */
[----:B01----:R-:W-:Y:S05]  /*bf40*/  ENDCOLLECTIVE ;  /* 0x000000000000791b */ /* 0x003fea0003800000 */
.L_x_154:
[----:B------:R-:W-:Y:S02]  /*bf50*/  IMAD.MOV.U32 R32, RZ, RZ, 0x10 ;  /* 0x00000010ff207424 */ /* 0x000fe400078e00ff */
[----:B------:R-:W-:-:S07]  /*bf60*/  IMAD.MOV.U32 R7, RZ, RZ, R35 ;  /* 0x000000ffff077224 */ /* 0x000fce00078e0023 */
[----:B------:R-:W-:Y:S05]  /*bf70*/  WARPSYNC.COLLECTIVE R34, `(.L_x_155) ;  /* 0x0000000022087348 */ /* 0x000fea0003c00000 */
[----:B------:R0:W1:Y:S02]  /*bf80*/  SHFL.IDX P1, R35, R33, R32, R31 ;  /* 0x0000002021237389 */ /* 0x000064000002001f */
[----:B01----:R-:W-:Y:S05]  /*bf90*/  ENDCOLLECTIVE ;  /* 0x000000000000791b */ /* 0x003fea0003800000 */
.L_x_155:
[----:B------:R0:W-:Y:S01]  /*bfa0*/  STL.128 [R1+0x140], R4 ;  /* 0x0001400401007387 */ /* 0x0001e20000100c00 */
[----:B------:R-:W-:Y:S02]  /*bfb0*/  HFMA2 R32, -RZ, RZ, 0, 1.013278961181640625e-06 ;  /* 0x00000011ff207431 */ /* 0x000fe400000001ff */
[----:B------:R-:W-:-:S07]  /*bfc0*/  IMAD.MOV.U32 R8, RZ, RZ, R35 ;  /* 0x000000ffff087224 */ /* 0x000fce00078e0023 */
[----:B0-----:R-:W-:Y:S05]  /*bfd0*/  WARPSYNC.COLLECTIVE R34, `(.L_x_156) ;  /* 0x0000000022087348 */ /* 0x001fea0003c00000 */
[----:B------:R1:W2:Y:S02]  /*bfe0*/  SHFL.IDX P1, R35, R33, R32, R31 ;  /* 0x0000002021237389 */ /* 0x0002a4000002001f */
[----:B012---:R-:W-:Y:S05]  /*bff0*/  ENDCOLLECTIVE ;  /* 0x000000000000791b */ /* 0x007fea0003800000 */
.L_x_156:
[----:B------:R-:W-:Y:S02]  /*c000*/  IMAD.MOV.U32 R32, RZ, RZ, 0x12 ;  /* 0x00000012ff207424 */ /* 0x000fe400078e00ff */
[----:B------:R-:W-:-:S07]  /*c010*/  IMAD.MOV.U32 R9, RZ, RZ, R35 ;  /* 0x000000ffff097224 */ /* 0x000fce00078e0023 */
[----:B------:R-:W-:Y:S05]  /*c020*/  WARPSYNC.COLLECTIVE R34, `(.L_x_157) ;  /* 0x0000000022087348 */ /* 0x000fea0003c00000 */
[----:B------:R0:W1:Y:S02]  /*c030*/  SHFL.IDX P1, R35, R33, R32, R31 ;  /* 0x0000002021237389 */ /* 0x000064000002001f */
[----:B01----:R-:W-:Y:S05]  /*c040*/  ENDCOLLECTIVE ;  /* 0x000000000000791b */ /* 0x003fea0003800000 */
.L_x_157:
[----:B------:R-:W-:Y:S01]  /*c050*/  MOV R32, 0x13 ;  /* 0x0000001300207802 */ /* 0x000fe20000000f00 */
[----:B------:R-:W-:-:S07]  /*c060*/  IMAD.MOV.U32 R10, RZ, RZ, R35 ;  /* 0x000000ffff0a7224 */ /* 0x000fce00078e0023 */
[----:B------:R-:W-:Y:S05]  /*c070*/  WARPSYNC.COLLECTIVE R34, `(.L_x_158) ;  /* 0x0000000022087348 */ /* 0x000fea0003c00000 */
[----:B------:R0:W1:Y:S02]  /*c080*/  SHFL.IDX P1, R35, R33, R32, R31 ;  /* 0x0000002021237389 */ /* 0x000064000002001f */
[----:B01----:R-:W-:Y:S05]  /*c090*/  ENDCOLLECTIVE ;  /* 0x000000000000791b */ /* 0x003fea0003800000 */
.L_x_158:
[----:B------:R-:W-:Y:S02]  /*c0a0*/  IMAD.MOV.U32 R32, RZ, RZ, 0x14 ;  /* 0x00000014ff207424 */ /* 0x000fe400078e00ff */
[----:B------:R-:W-:-:S07]  /*c0b0*/  IMAD.MOV.U32 R11, RZ, RZ, R35 ;  /* 0x000000ffff0b7224 */ /* 0x000fce00078e0023 */
[----:B------:R-:W-:Y:S05]  /*c0c0*/  WARPSYNC.COLLECTIVE R34, `(.L_x_159) ;  /* 0x0000000022087348 */ /* 0x000fea0003c00000 */
[----:B------:R0:W1:Y:S02]  /*c0d0*/  SHFL.IDX P1, R35, R33, R32, R31 ;  /* 0x0000002021237389 */ /* 0x000064000002001f */
[----:B01----:R-:W-:Y:S05]  /*c0e0*/  ENDCOLLECTIVE ;  /* 0x000000000000791b */ /* 0x003fea0003800000 */
.L_x_159:
[----:B------:R0:W-:Y:S01]  /*c0f0*/  STL.128 [R1+0x150], R8 ;  /* 0x0001500801007387 */ /* 0x0001e20000100c00 */
[----:B------:R-:W-:Y:S02]  /*c100*/  HFMA2 R32, -RZ, RZ, 0, 1.251697540283203125e-06 ;  /* 0x00000015ff207431 */ /* 0x000fe400000001ff */
[----:B------:R-:W-:-:S07]  /*c110*/  IMAD.MOV.U32 R4, RZ, RZ, R35 ;  /* 0x000000ffff047224 */ /* 0x000fce00078e0023 */
[----:B0-----:R-:W-:Y:S05]  /*c120*/  WARPSYNC.COLLECTIVE R34, `(.L_x_160) ;  /* 0x0000000022087348 */ /* 0x001fea0003c00000 */
[----:B------:R1:W2:Y:S02]  /*c130*/  SHFL.IDX P1, R35, R33, R32, R31 ;  /* 0x0000002021237389 */ /* 0x0002a4000002001f */
[----:B012---:R-:W-:Y:S05]  /*c140*/  ENDCOLLECTIVE ;  /* 0x000000000000791b */ /* 0x007fea0003800000 */
.L_x_160:
[----:B------:R-:W-:Y:S02]  /*c150*/  IMAD.MOV.U32 R32, RZ, RZ, 0x16 ;  /* 0x00000016ff207424 */ /* 0x000fe400078e00ff */
[----:B------:R-:W-:-:S07]  /*c160*/  IMAD.MOV.U32 R5, RZ, RZ, R35 ;  /* 0x000000ffff057224 */ /* 0x000fce00078e0023 */
[----:B------:R-:W-:Y:S05]  /*c170*/  WARPSYNC.COLLECTIVE R34, `(.L_x_161) ;  /* 0x0000000022087348 */ /* 0x000fea0003c00000 */
[----:B------:R0:W1:Y:S02]  /*c180*/  SHFL.IDX P1, R35, R33, R32, R31 ;  /* 0x0000002021237389 */ /* 0x000064000002001f */
[----:B01----:R-:W-:Y:S05]  /*c190*/  ENDCOLLECTIVE ;  /* 0x000000000000791b */ /* 0x003fea0003800000 */
.L_x_161:
[----:B------:R-:W-:Y:S01]  /*c1a0*/  MOV R32, 0x17 ;  /* 0x0000001700207802 */ /* 0x000fe20000000f00 */
[----:B------:R-:W-:-:S07]  /*c1b0*/  IMAD.MOV.U32 R6, RZ, RZ, R35 ;  /* 0x000000ffff067224 */ /* 0x000fce00078e0023 */
[----:B------:R-:W-:Y:S05]  /*c1c0*/  WARPSYNC.COLLECTIVE R34, `(.L_x_162) ;  /* 0x0000000022087348 */ /* 0x000fea0003c00000 */
[----:B------:R0:W1:Y:S02]  /*c1d0*/  SHFL.IDX P1, R35, R33, R32, R31 ;  /* 0x0000002021237389 */ /* 0x000064000002001f */
[----:B01----:R-:W-:Y:S05]  /*c1e0*/  ENDCOLLECTIVE ;  /* 0x000000000000791b */ /* 0x003fea0003800000 */
.L_x_162:
[----:B------:R-:W-:Y:S02]  /*c1f0*/  IMAD.MOV.U32 R32, RZ, RZ, 0x18 ;  /* 0x00000018ff207424 */ /* 0x000fe400078e00ff */
[----:B------:R-:W-:-:S07]  /*c200*/  IMAD.MOV.U32 R7, RZ, RZ, R35 ;  /* 0x000000ffff077224 */ /* 0x000fce00078e0023 */
[----:B------:R-:W-:Y:S05]  /*c210*/  WARPSYNC.COLLECTIVE R34, `(.L_x_163) ;  /* 0x0000000022087348 */ /* 0x000fea0003c00000 */
[----:B------:R0:W1:Y:S02]  /*c220*/  SHFL.IDX P1, R35, R33, R32, R31 ;  /* 0x0000002021237389 */ /* 0x000064000002001f */
[----:B01----:R-:W-:Y:S05]  /*c230*/  ENDCOLLECTIVE ;  /* 0x000000000000791b */ /* 0x003fea0003800000 */
.L_x_163:
[----:B------:R0:W-:Y:S01]  /*c240*/  STL.128 [R1+0x160], R4 ;  /* 0x0001600401007387 */ /* 0x0001e20000100c00 */
[----:B------:R-:W-:Y:S02]  /*c250*/  HFMA2 R32, -RZ, RZ, 0, 1.490116119384765625e-06 ;  /* 0x00000019ff207431 */ /* 0x000fe400000001ff */
[----:B0-----:R-:W-:-:S07]  /*c260*/  IMAD.MOV.U32 R4, RZ, RZ, R35 ;  /* 0x000000ffff047224 */ /* 0x001fce00078e0023 */
[----:B------:R-:W-:Y:S05]  /*c270*/  WARPSYNC.COLLECTIVE R34, `(.L_x_164) ;  /* 0x0000000022087348 */ /* 0x000fea0003c00000 */
[----:B------:R0:W1:Y:S02]  /*c280*/  SHFL.IDX P1, R35, R33, R32, R31 ;  /* 0x0000002021237389 */ /* 0x000064000002001f */
[----:B01----:R-:W-:Y:S05]  /*c290*/  ENDCOLLECTIVE ;  /* 0x000000000000791b */ /* 0x003fea0003800000 */
.L_x_164:
[----:B------:R-:W-:Y:S02]  /*c2a0*/  IMAD.MOV.U32 R32, RZ, RZ, 0x1a ;  /* 0x0000001aff207424 */ /* 0x000fe400078e00ff */
[----:B------:R-:W-:-:S07]  /*c2b0*/  IMAD.MOV.U32 R5, RZ, RZ, R35 ;  /* 0x000000ffff057224 */ /* 0x000fce00078e0023 */
[----:B------:R-:W-:Y:S05]  /*c2c0*/  WARPSYNC.COLLECTIVE R34, `(.L_x_165) ;  /* 0x0000000022087348 */ /* 0x000fea0003c00000 */
[----:B------:R0:W1:Y:S02]  /*c2d0*/  SHFL.IDX P1, R35, R33, R32, R31 ;  /* 0x0000002021237389 */ /* 0x000064000002001f */
[----:B01----:R-:W-:Y:S05]  /*c2e0*/  ENDCOLLECTIVE ;  /* 0x000000000000791b */ /* 0x003fea0003800000 */
.L_x_165:
[----:B------:R-:W-:Y:S01]  /*c2f0*/  MOV R32, 0x1b ;  /* 0x0000001b00207802 */ /* 0x000fe20000000f00 */
[----:B------:R-:W-:-:S07]  /*c300*/  IMAD.MOV.U32 R6, RZ, RZ, R35 ;  /* 0x000000ffff067224 */ /* 0x000fce00078e0023 */
[----:B------:R-:W-:Y:S05]  /*c310*/  WARPSYNC.COLLECTIVE R34, `(.L_x_166) ;  /* 0x0000000022087348 */ /* 0x000fea0003c00000 */
[----:B------:R0:W1:Y:S02]  /*c320*/  SHFL.IDX P1, R35, R33, R32, R31 ;  /* 0x0000002021237389 */ /* 0x000064000002001f */
[----:B01----:R-:W-:Y:S05]  /*c330*/  ENDCOLLECTIVE ;  /* 0x000000000000791b */ /* 0x003fea0003800000 */
.L_x_166:
[----:B------:R-:W-:Y:S02]  /*c340*/  IMAD.MOV.U32 R32, RZ, RZ, 0x1c ;  /* 0x0000001cff207424 */ /* 0x000fe400078e00ff */
[----:B------:R-:W-:-:S07]  /*c350*/  IMAD.MOV.U32 R7, RZ, RZ, R35 ;  /* 0x000000ffff077224 */ /* 0x000fce00078e0023 */
[----:B------:R-:W-:Y:S05]  /*c360*/  WARPSYNC.COLLECTIVE R34, `(.L_x_167) ;  /* 0x0000000022087348 */ /* 0x000fea0003c00000 */
[----:B------:R0:W1:Y:S02]  /*c370*/  SHFL.IDX P1, R35, R33, R32, R31 ;  /* 0x0000002021237389 */ /* 0x000064000002001f */
[----:B01----:R-:W-:Y:S05]  /*c380*/  ENDCOLLECTIVE ;  /* 0x000000000000791b */ /* 0x003fea0003800000 */
.L_x_167:
[----:B------:R0:W-:Y:S01]  /*c390*/  STL.128 [R1+0x170], R4 ;  /* 0x0001700401007387 */ /* 0x0001e20000100c00 */
[----:B------:R-:W-:Y:S02]  /*c3a0*/  HFMA2 R32, -RZ, RZ, 0, 1.728534698486328125e-06 ;  /* 0x0000001dff207431 */ /* 0x000fe400000001ff */
[----:B------:R-:W-:-:S07]  /*c3b0*/  IMAD.MOV.U32 R8, RZ, RZ, R35 ;  /* 0x000000ffff087224 */ /* 0x000fce00078e0023 */
[----:B0-----:R-:W-:Y:S05]  /*c3c0*/  WARPSYNC.COLLECTIVE R34, `(.L_x_168) ;  /* 0x0000000022087348 */ /* 0x001fea0003c00000 */
[----:B------:R1:W2:Y:S02]  /*c3d0*/  SHFL.IDX P1, R35, R33, R32, R31 ;  /* 0x0000002021237389 */ /* 0x0002a4000002001f */
[----:B012---:R-:W-:Y:S05]  /*c3e0*/  ENDCOLLECTIVE ;  /* 0x000000000000791b */ /* 0x007fea0003800000 */
.L_x_168:
[----:B------:R-:W-:Y:S02]  /*c3f0*/  IMAD.MOV.U32 R32, RZ, RZ, 0x1e ;  /* 0x0000001eff207424 */ /* 0x000fe400078e00ff */
[----:B------:R-:W-:-:S07]  /*c400*/  IMAD.MOV.U32 R9, RZ, RZ, R35 ;  /* 0x000000ffff097224 */ /* 0x000fce00078e0023 */
[----:B------:R-:W-:Y:S05]  /*c410*/  WARPSYNC.COLLECTIVE R34, `(.L_x_169) ;  /* 0x0000000022087348 */ /* 0x000fea0003c00000 */
[----:B------:R0:W1:Y:S02]  /*c420*/  SHFL.IDX P1, R35, R33, R32, R31 ;  /* 0x0000002021237389 */ /* 0x000064000002001f */
[----:B01----:R-:W-:Y:S05]  /*c430*/  ENDCOLLECTIVE ;  /* 0x000000000000791b */ /* 0x003fea0003800000 */
.L_x_169:
[----:B------:R-:W-:Y:S01]  /*c440*/  MOV R32, 0x1f ;  /* 0x0000001f00207802 */ /* 0x000fe20000000f00 */
[----:B------:R-:W-:-:S07]  /*c450*/  IMAD.MOV.U32 R10, RZ, RZ, R35 ;  /* 0x000000ffff0a7224 */ /* 0x000fce00078e0023 */
[----:B------:R-:W-:Y:S05]  /*c460*/  WARPSYNC.COLLECTIVE R34, `(.L_x_170) ;  /* 0x0000000022087348 */ /* 0x000fea0003c00000 */
[----:B------:R0:W1:Y:S02]  /*c470*/  SHFL.IDX P1, R35, R33, R32, R31 ;  /* 0x0000002021237389 */ /* 0x000064000002001f */
[----:B01----:R-:W-:Y:S05]  /*c480*/  ENDCOLLECTIVE ;  /* 0x000000000000791b */ /* 0x003fea0003800000 */
.L_x_170:
[----:B------:R-:W-:Y:S02]  /*c490*/  IMAD.MOV.U32 R33, RZ, RZ, R16 ;  /* 0x000000ffff217224 */ /* 0x000fe400078e0010 */
[----:B------:R-:W-:Y:S02]  /*c4a0*/  IMAD.MOV.U32 R32, RZ, RZ, RZ ;  /* 0x000000ffff207224 */ /* 0x000fe400078e00ff */
[----:B------:R-:W-:-:S07]  /*c4b0*/  IMAD.MOV.U32 R11, RZ, RZ, R35 ;  /* 0x000000ffff0b7224 */ /* 0x000fce00078e0023 */
[----:B------:R-:W-:Y:S05]  /*c4c0*/  WARPSYNC.COLLECTIVE R34, `(.L_x_171) ;  /* 0x0000000022087348 */ /* 0x000fea0003c00000 */
[----:B------:R0:W1:Y:S02]  /*c4d0*/  SHFL.IDX P1, R35, R33, R32, R31 ;  /* 0x0000002021237389 */ /* 0x000064000002001f */
[----:B01----:R-:W-:Y:S05]  /*c4e0*/  ENDCOLLECTIVE ;  /* 0x000000000000791b */ /* 0x003fea0003800000 */
.L_x_171:
[----:B------:R0:W-:Y:S01]  /*c4f0*/  STL.128 [R1+0x180], R8 ;  /* 0x0001800801007387 */ /* 0x0001e20000100c00 */
[----:B------:R-:W-:Y:S01]  /*c500*/  IMAD.MOV.U32 R32, RZ, RZ, 0x1 ;  /* 0x00000001ff207424 */ /* 0x000fe200078e00ff */
[----:B------:R-:W-:-:S07]  /*c510*/  MOV R4, R35 ;  /* 0x0000002300047202 */ /* 0x000fce0000000f00 */
[----:B0-----:R-:W-:Y:S05]  /*c520*/  WARPSYNC.COLLECTIVE R34, `(.L_x_172) ;  /* 0x0000000022087348 */ /* 0x001fea0003c00000 */
[----:B------:R1:W2:Y:S02]  /*c530*/  SHFL.IDX P1, R35, R33, R32, R31 ;  /* 0x0000002021237389 */ /* 0x0002a4000002001f */
[----:B012---:R-:W-:Y:S05]  /*c540*/  ENDCOLLECTIVE ;  /* 0x000000000000791b */ /* 0x007fea0003800000 */
.L_x_172:
[----:B------:R-:W-:Y:S02]  /*c550*/  IMAD.MOV.U32 R32, RZ, RZ, 0x2 ;  /* 0x00000002ff207424 */ /* 0x000fe400078e00ff */
[----:B------:R-:W-:-:S07]  /*c560*/  IMAD.MOV.U32 R5, RZ, RZ, R35 ;  /* 0x000000ffff057224 */ /* 0x000fce00078e0023 */
[----:B------:R-:W-:Y:S05]  /*c570*/  WARPSYNC.COLLECTIVE R34, `(.L_x_173) ;  /* 0x0000000022087348 */ /* 0x000fea0003c00000 */
[----:B------:R0:W1:Y:S02]  /*c580*/  SHFL.IDX P1, R35, R33, R32, R31 ;  /* 0x0000002021237389 */ /* 0x000064000002001f */
[----:B01----:R-:W-:Y:S05]  /*c590*/  ENDCOLLECTIVE ;  /* 0x000000000000791b */ /* 0x003fea0003800000 */
.L_x_173:
[----:B------:R-:W-:Y:S01]  /*c5a0*/  IMAD.MOV.U32 R32, RZ, RZ, 0x3 ;  /* 0x00000003ff207424 */ /* 0x000fe200078e00ff */
[----:B------:R-:W-:-:S07]  /*c5b0*/  MOV R6, R35 ;  /* 0x0000002300067202 */ /* 0x000fce0000000f00 */
[----:B------:R-:W-:Y:S05]  /*c5c0*/  WARPSYNC.COLLECTIVE R34, `(.L_x_174) ;  /* 0x0000000022087348 */ /* 0x000fea0003c00000 */
[----:B------:R0:W1:Y:S02]  /*c5d0*/  SHFL.IDX P1, R35, R33, R32, R31 ;  /* 0x0000002021237389 */ /* 0x000064000002001f */
[----:B01----:R-:W-:Y:S05]  /*c5e0*/  ENDCOLLECTIVE ;  /* 0x000000000000791b */ /* 0x003fea0003800000 */
.L_x_174:
[----:B------:R-:W-:Y:S02]  /*c5f0*/  IMAD.MOV.U32 R32, RZ, RZ, 0x4 ;  /* 0x00000004ff207424 */ /* 0x000fe400078e00ff */
[----:B------:R-:W-:-:S07]  /*c600*/  IMAD.MOV.U32 R7, RZ, RZ, R35 ;  /* 0x000000ffff077224 */ /* 0x000fce00078e0023 */
[----:B------:R-:W-:Y:S05]  /*c610*/  WARPSYNC.COLLECTIVE R34, `(.L_x_175) ;  /* 0x0000000022087348 */ /* 0x000fea0003c00000 */
[----:B------:R0:W1:Y:S02]  /*c620*/  SHFL.IDX P1, R35, R33, R32, R31 ;  /* 0x0000002021237389 */ /* 0x000064000002001f */
[----:B01----:R-:W-:Y:S05]  /*c630*/  ENDCOLLECTIVE ;  /* 0x000000000000791b */ /* 0x003fea0003800000 */
.L_x_175:
[----:B------:R0:W-:Y:S01]  /*c640*/  STL.128 [R1+0x190], R4 ;  /* 0x0001900401007387 */ /* 0x0001e20000100c00 */
[----:B------:R-:W-:Y:S01]  /*c650*/  IMAD.MOV.U32 R32, RZ, RZ, 0x5 ;  /* 0x00000005ff207424 */ /* 0x000fe200078e00ff */
[----:B0-----:R-:W-:-:S07]  /*c660*/  MOV R4, R35 ;  /* 0x0000002300047202 */ /* 0x001fce0000000f00 */
[----:B------:R-:W-:Y:S05]  /*c670*/  WARPSYNC.COLLECTIVE R34, `(.L_x_176) ;  /* 0x0000000022087348 */ /* 0x000fea0003c00000 */
[----:B------:R0:W1:Y:S02]  /*c680*/  SHFL.IDX P1, R35, R33, R32, R31 ;  /* 0x0000002021237389 */ /* 0x000064000002001f */
[----:B01----:R-:W-:Y:S05]  /*c690*/  ENDCOLLECTIVE ;  /* 0x000000000000791b */ /* 0x003fea0003800000 */
.L_x_176:
[----:B------:R-:W-:Y:S02]  /*c6a0*/  IMAD.MOV.U32 R32, RZ, RZ, 0x6 ;  /* 0x00000006ff207424 */ /* 0x000fe400078e00ff */
[----:B------:R-:W-:-:S07]  /*c6b0*/  IMAD.MOV.U32 R5, RZ, RZ, R35 ;  /* 0x000000ffff057224 */ /* 0x000fce00078e0023 */
[----:B------:R-:W-:Y:S05]  /*c6c0*/  WARPSYNC.COLLECTIVE R34, `(.L_x_177) ;  /* 0x0000000022087348 */ /* 0x000fea0003c00000 */
[----:B------:R0:W1:Y:S02]  /*c6d0*/  SHFL.IDX P1, R35, R33, R32, R31 ;  /* 0x0000002021237389 */ /* 0x000064000002001f */
[----:B01----:R-:W-:Y:S05]  /*c6e0*/  ENDCOLLECTIVE ;  /* 0x000000000000791b */ /* 0x003fea0003800000 */
.L_x_177:
[----:B------:R-:W-:Y:S01]  /*c6f0*/  IMAD.MOV.U32 R32, RZ, RZ, 0x7 ;  /* 0x00000007ff207424 */ /* 0x000fe200078e00ff */
[----:B------:R-:W-:-:S07]  /*c700*/  MOV R6, R35 ;  /* 0x0000002300067202 */ /* 0x000fce0000000f00 */
[----:B------:R-:W-:Y:S05]  /*c710*/  WARPSYNC.COLLECTIVE R34, `(.L_x_178) ;  /* 0x0000000022087348 */ /* 0x000fea0003c00000 */
[----:B------:R0:W1:Y:S02]  /*c720*/  SHFL.IDX P1, R35, R33, R32, R31 ;  /* 0x0000002021237389 */ /* 0x000064000002001f */
[----:B01----:R-:W-:Y:S05]  /*c730*/  ENDCOLLECTIVE ;  /* 0x000000000000791b */ /* 0x003fea0003800000 */
.L_x_178:
[----:B------:R-:W-:Y:S02]  /*c740*/  IMAD.MOV.U32 R32, RZ, RZ, 0x8 ;  /* 0x00000008ff207424 */ /* 0x000fe400078e00ff */
[----:B------:R-:W-:-:S07]  /*c750*/  IMAD.MOV.U32 R7, RZ, RZ, R35 ;  /* 0x000000ffff077224 */ /* 0x000fce00078e0023 */
[----:B------:R-:W-:Y:S05]  /*c760*/  WARPSYNC.COLLECTIVE R34, `(.L_x_179) ;  /* 0x0000000022087348 */ /* 0x000fea0003c00000 */
[----:B------:R0:W1:Y:S02]  /*c770*/  SHFL.IDX P1, R35, R33, R32, R31 ;  /* 0x0000002021237389 */ /* 0x000064000002001f */
[----:B01----:R-:W-:Y:S05]  /*c780*/  ENDCOLLECTIVE ;  /* 0x000000000000791b */ /* 0x003fea0003800000 */
.L_x_179:
[----:B------:R0:W-:Y:S01]  /*c790*/  STL.128 [R1+0x1a0], R4 ;  /* 0x0001a00401007387 */ /* 0x0001e20000100c00 */
[----:B------:R-:W-:Y:S01]  /*c7a0*/  IMAD.MOV.U32 R32, RZ, RZ, 0x9 ;  /* 0x00000009ff207424 */ /* 0x000fe200078e00ff */
[----:B------:R-:W-:-:S07]  /*c7b0*/  MOV R8, R35 ;  /* 0x0000002300087202 */ /* 0x000fce0000000f00 */
[----:B0-----:R-:W-:Y:S05]  /*c7c0*/  WARPSYNC.COLLECTIVE R34, `(.L_x_180) ;  /* 0x0000000022087348 */ /* 0x001fea0003c00000 */
[----:B------:R1:W2:Y:S02]  /*c7d0*/  SHFL.IDX P1, R35, R33, R32, R31 ;  /* 0x0000002021237389 */ /* 0x0002a4000002001f */
[----:B012---:R-:W-:Y:S05]  /*c7e0*/  ENDCOLLECTIVE ;  /* 0x000000000000791b */ /* 0x007fea0003800000 */
.L_x_180:
[----:B------:R-:W-:Y:S02]  /*c7f0*/  IMAD.MOV.U32 R32, RZ, RZ, 0xa ;  /* 0x0000000aff207424 */ /* 0x000fe400078e00ff */
[----:B------:R-:W-:-:S07]  /*c800*/  IMAD.MOV.U32 R9, RZ, RZ, R35 ;  /* 0x000000ffff097224 */ /* 0x000fce00078e0023 */
[----:B------:R-:W-:Y:S05]  /*c810*/  WARPSYNC.COLLECTIVE R34, `(.L_x_181) ;  /* 0x0000000022087348 */ /* 0x000fea0003c00000 */
[----:B------:R0:W1:Y:S02]  /*c820*/  SHFL.IDX P1, R35, R33, R32, R31 ;  /* 0x0000002021237389 */ /* 0x000064000002001f */
[----:B01----:R-:W-:Y:S05]  /*c830*/  ENDCOLLECTIVE ;  /* 0x000000000000791b */ /* 0x003fea0003800000 */
.L_x_181:
[----:B------:R-:W-:Y:S01]  /*c840*/  IMAD.MOV.U32 R32, RZ, RZ, 0xb ;  /* 0x0000000bff207424 */ /* 0x000fe200078e00ff */
[----:B------:R-:W-:-:S07]  /*c850*/  MOV R10, R35 ;  /* 0x00000023000a7202 */ /* 0x000fce0000000f00 */
[----:B------:R-:W-:Y:S05]  /*c860*/  WARPSYNC.COLLECTIVE R34, `(.L_x_182) ;  /* 0x0000000022087348 */ /* 0x000fea0003c00000 */
[----:B------:R0:W1:Y:S02]  /*c870*/  SHFL.IDX P1, R35, R33, R32, R31 ;  /* 0x0000002021237389 */ /* 0x000064000002001f */
[----:B01----:R-:W-:Y:S05]  /*c880*/  ENDCOLLECTIVE ;  /* 0x000000000000791b */ /* 0x003fea0003800000 */
.L_x_182:
[----:B------:R-:W-:Y:S02]  /*c890*/  IMAD.MOV.U32 R32, RZ, RZ, 0xc ;  /* 0x0000000cff207424 */ /* 0x000fe400078e00ff */
[----:B------:R-:W-:-:S07]  /*c8a0*/  IMAD.MOV.U32 R11, RZ, RZ, R35 ;  /* 0x000000ffff0b7224 */ /* 0x000fce00078e0023 */
[----:B------:R-:W-:Y:S05]  /*c8b0*/  WARPSYNC.COLLECTIVE R34, `(.L_x_183) ;  /* 0x0000000022087348 */ /* 0x000fea0003c00000 */
[----:B------:R0:W1:Y:S02]  /*c8c0*/  SHFL.IDX P1, R35, R33, R32, R31 ;  /* 0x0000002021237389 */ /* 0x000064000002001f */
[----:B01----:R-:W-:Y:S05]  /*c8d0*/  ENDCOLLECTIVE ;  /* 0x000000000000791b */ /* 0x003fea0003800000 */
.L_x_183:
[----:B------:R0:W-:Y:S01]  /*c8e0*/  STL.128 [R1+0x1b0], R8 ;  /* 0x0001b00801007387 */ /* 0x0001e20000100c00 */
[----:B------:R-:W-:Y:S01]  /*c8f0*/  IMAD.MOV.U32 R32, RZ, RZ, 0xd ;  /* 0x0000000dff207424 */ /* 0x000fe200078e00ff */
[----:B------:R-:W-:-:S07]  /*c900*/  MOV R4, R35 ;  /* 0x0000002300047202 */ /* 0x000fce0000000f00 */
[----:B0-----:R-:W-:Y:S05]  /*c910*/  WARPSYNC.COLLECTIVE R34, `(.L_x_184) ;  /* 0x0000000022087348 */ /* 0x001fea0003c00000 */
[----:B------:R1:W2:Y:S02]  /*c920*/  SHFL.IDX P1, R35, R33, R32, R31 ;  /* 0x0000002021237389 */ /* 0x0002a4000002001f */
[----:B012---:R-:W-:Y:S05]  /*c930*/  ENDCOLLECTIVE ;  /* 0x000000000000791b */ /* 0x007fea0003800000 */
.L_x_184:
[----:B------:R-:W-:Y:S02]  /*c940*/  IMAD.MOV.U32 R32, RZ, RZ, 0xe ;  /* 0x0000000eff207424 */ /* 0x000fe400078e00ff */
[----:B------:R-:W-:-:S07]  /*c950*/  IMAD.MOV.U32 R5, RZ, RZ, R35 ;  /* 0x000000ffff057224 */ /* 0x000fce00078e0023 */
[----:B------:R-:W-:Y:S05]  /*c960*/  WARPSYNC.COLLECTIVE R34, `(.L_x_185) ;  /* 0x0000000022087348 */ /* 0x000fea0003c00000 */
[----:B------:R0:W1:Y:S02]  /*c970*/  SHFL.IDX P1, R35, R33, R32, R31 ;  /* 0x0000002021237389 */ /* 0x000064000002001f */
[----:B01----:R-:W-:Y:S05]  /*c980*/  ENDCOLLECTIVE ;  /* 0x000000000000791b */ /* 0x003fea0003800000 */
.L_x_185:
[----:B------:R-:W-:Y:S01]  /*c990*/  IMAD.MOV.U32 R32, RZ, RZ, 0xf ;  /* 0x0000000fff207424 */ /* 0x000fe200078e00ff */
[----:B------:R-:W-:-:S07]  /*c9a0*/  MOV R6, R35 ;  /* 0x0000002300067202 */ /* 0x000fce0000000f00 */
[----:B------:R-:W-:Y:S05]  /*c9b0*/  WARPSYNC.COLLECTIVE R34, `(.L_x_186) ;  /* 0x0000000022087348 */ /* 0x000fea0003c00000 */
[----:B------:R0:W1:Y:S02]  /*c9c0*/  SHFL.IDX P1, R35, R33, R32, R31 ;  /* 0x0000002021237389 */ /* 0x000064000002001f */
[----:B01----:R-:W-:Y:S05]  /*c9d0*/  ENDCOLLECTIVE ;  /* 0x000000000000791b */ /* 0x003fea0003800000 */
.L_x_186:
[----:B------:R-:W-:Y:S02]  /*c9e0*/  IMAD.MOV.U32 R32, RZ, RZ, 0x10 ;  /* 0x00000010ff207424 */ /* 0x000fe400078e00ff */
[----:B------:R-:W-:-:S07]  /*c9f0*/  IMAD.MOV.U32 R7, RZ, RZ, R35 ;  /* 0x000000ffff077224 */ /* 0x000fce00078e0023 */
[----:B------:R-:W-:Y:S05]  /*ca00*/  WARPSYNC.COLLECTIVE R34, `(.L_x_187) ;  /* 0x0000000022087348 */ /* 0x000fea0003c00000 */
[----:B------:R0:W1:Y:S02]  /*ca10*/  SHFL.IDX P1, R35, R33, R32, R31 ;  /* 0x0000002021237389 */ /* 0x000064000002001f */
[----:B01----:R-:W-:Y:S05]  /*ca20*/  ENDCOLLECTIVE ;  /* 0x000000000000791b */ /* 0x003fea0003800000 */
.L_x_187:
[----:B------:R0:W-:Y:S01]  /*ca30*/  STL.128 [R1+0x1c0], R4 ;  /* 0x0001c00401007387 */ /* 0x0001e20000100c00 */
[----:B------:R-:W-:Y:S01]  /*ca40*/  IMAD.MOV.U32 R32, RZ, RZ, 0x11 ;  /* 0x00000011ff207424 */ /* 0x000fe200078e00ff */
[----:B0-----:R-:W-:-:S07]  /*ca50*/  MOV R4, R35 ;  /* 0x0000002300047202 */ /* 0x001fce0000000f00 */
[----:B------:R-:W-:Y:S05]  /*ca60*/  WARPSYNC.COLLECTIVE R34, `(.L_x_188) ;  /* 0x0000000022087348 */ /* 0x000fea0003c00000 */
[----:B------:R0:W1:Y:S02]  /*ca70*/  SHFL.IDX P1, R35, R33, R32, R31 ;  /* 0x0000002021237389 */ /* 0x000064000002001f */
[----:B01----:R-:W-:Y:S05]  /*ca80*/  ENDCOLLECTIVE ;  /* 0x000000000000791b */ /* 0x003fea0003800000 */
.L_x_188:
[----:B------:R-:W-:Y:S02]  /*ca90*/  IMAD.MOV.U32 R32, RZ, RZ, 0x12 ;  /* 0x00000012ff207424 */ /* 0x000fe400078e00ff */
[----:B------:R-:W-:-:S07]  /*caa0*/  IMAD.MOV.U32 R5, RZ, RZ, R35 ;  /* 0x000000ffff057224 */ /* 0x000fce00078e0023 */
[----:B------:R-:W-:Y:S05]  /*cab0*/  WARPSYNC.COLLECTIVE R34, `(.L_x_189) ;  /* 0x0000000022087348 */ /* 0x000fea0003c00000 */
[----:B------:R0:W1:Y:S02]  /*cac0*/  SHFL.IDX P1, R35, R33, R32, R31 ;  /* 0x0000002021237389 */ /* 0x000064000002001f */
[----:B01----:R-:W-:Y:S05]  /*cad0*/  ENDCOLLECTIVE ;  /* 0x000000000000791b */ /* 0x003fea0003800000 */
.L_x_189:
[----:B------:R-:W-:Y:S01]  /*cae0*/  IMAD.MOV.U32 R32, RZ, RZ, 0x13 ;  /* 0x00000013ff207424 */ /* 0x000fe200078e00ff */
[----:B------:R-:W-:-:S07]  /*caf0*/  MOV R6, R35 ;  /* 0x0000002300067202 */ /* 0x000fce0000000f00 */
[----:B------:R-:W-:Y:S05]  /*cb00*/  WARPSYNC.COLLECTIVE R34, `(.L_x_190) ;  /* 0x0000000022087348 */ /* 0x000fea0003c00000 */
[----:B------:R0:W1:Y:S02]  /*cb10*/  SHFL.IDX P1, R35, R33, R32, R31 ;  /* 0x0000002021237389 */ /* 0x000064000002001f */
[----:B01----:R-:W-:Y:S05]  /*cb20*/  ENDCOLLECTIVE ;  /* 0x000000000000791b */ /* 0x003fea0003800000 */
.L_x_190:
[----:B------:R-:W-:Y:S02]  /*cb30*/  IMAD.MOV.U32 R32, RZ, RZ, 0x14 ;  /* 0x00000014ff207424 */ /* 0x000fe400078e00ff */
[----:B------:R-:W-:-:S07]  /*cb40*/  IMAD.MOV.U32 R7, RZ, RZ, R35 ;  /* 0x000000ffff077224 */ /* 0x000fce00078e0023 */
[----:B------:R-:W-:Y:S05]  /*cb50*/  WARPSYNC.COLLECTIVE R34, `(.L_x_191) ;  /* 0x0000000022087348 */ /* 0x000fea0003c00000 */
[----:B------:R0:W1:Y:S02]  /*cb60*/  SHFL.IDX P1, R35, R33, R32, R31 ;  /* 0x0000002021237389 */ /* 0x000064000002001f */
[----:B01----:R-:W-:Y:S05]  /*cb70*/  ENDCOLLECTIVE ;  /* 0x000000000000791b */ /* 0x003fea0003800000 */
.L_x_191:
[----:B------:R0:W-:Y:S01]  /*cb80*/  STL.128 [R1+0x1d0], R4 ;  /* 0x0001d00401007387 */ /* 0x0001e20000100c00 */
[----:B------:R-:W-:Y:S01]  /*cb90*/  IMAD.MOV.U32 R32, RZ, RZ, 0x15 ;  /* 0x00000015ff207424 */ /* 0x000fe200078e00ff */
[----:B------:R-:W-:-:S07]  /*cba0*/  MOV R8, R35 ;  /* 0x0000002300087202 */ /* 0x000fce0000000f00 */
[----:B0-----:R-:W-:Y:S05]  /*cbb0*/  WARPSYNC.COLLECTIVE R34, `(.L_x_192) ;  /* 0x0000000022087348 */ /* 0x001fea0003c00000 */
[----:B------:R1:W2:Y:S02]  /*cbc0*/  SHFL.IDX P1, R35, R33, R32, R31 ;  /* 0x0000002021237389 */ /* 0x0002a4000002001f */
[----:B012---:R-:W-:Y:S05]  /*cbd0*/  ENDCOLLECTIVE ;  /* 0x000000000000791b */ /* 0x007fea0003800000 */
.L_x_192:
[----:B------:R-:W-:Y:S02]  /*cbe0*/  IMAD.MOV.U32 R32, RZ, RZ, 0x16 ;  /* 0x00000016ff207424 */ /* 0x000fe400078e00ff */
[----:B------:R-:W-:-:S07]  /*cbf0*/  IMAD.MOV.U32 R9, RZ, RZ, R35 ;  /* 0x000000ffff097224 */ /* 0x000fce00078e0023 */
[----:B------:R-:W-:Y:S05]  /*cc00*/  WARPSYNC.COLLECTIVE R34, `(.L_x_193) ;  /* 0x0000000022087348 */ /* 0x000fea0003c00000 */
[----:B------:R0:W1:Y:S02]  /*cc10*/  SHFL.IDX P1, R35, R33, R32, R31 ;  /* 0x0000002021237389 */ /* 0x000064000002001f */
[----:B01----:R-:W-:Y:S05]  /*cc20*/  ENDCOLLECTIVE ;  /* 0x000000000000791b */ /* 0x003fea0003800000 */
.L_x_193:
[----:B------:R-:W-:Y:S01]  /*cc30*/  IMAD.MOV.U32 R32, RZ, RZ, 0x17 ;  /* 0x00000017ff207424 */ /* 0x000fe200078e00ff */
[----:B------:R-:W-:-:S07]  /*cc40*/  MOV R10, R35 ;  /* 0x00000023000a7202 */ /* 0x000fce0000000f00 */
[----:B------:R-:W-:Y:S05]  /*cc50*/  WARPSYNC.COLLECTIVE R34, `(.L_x_194) ;  /* 0x0000000022087348 */ /* 0x000fea0003c00000 */
[----:B------:R0:W1:Y:S02]  /*cc60*/  SHFL.IDX P1, R35, R33, R32, R31 ;  /* 0x0000002021237389 */ /* 0x000064000002001f */
[----:B01----:R-:W-:Y:S05]  /*cc70*/  ENDCOLLECTIVE ;  /* 0x000000000000791b */ /* 0x003fea0003800000 */
.L_x_194:
[----:B------:R-:W-:Y:S02]  /*cc80*/  IMAD.MOV.U32 R32, RZ, RZ, 0x18 ;  /* 0x00000018ff207424 */ /* 0x000fe400078e00ff */
[----:B------:R-:W-:-:S07]  /*cc90*/  IMAD.MOV.U32 R11, RZ, RZ, R35 ;  /* 0x000000ffff0b7224 */ /* 0x000fce00078e0023 */
[----:B------:R-:W-:Y:S05]  /*cca0*/  WARPSYNC.COLLECTIVE R34, `(.L_x_195) ;  /* 0x0000000022087348 */ /* 0x000fea0003c00000 */
[----:B------:R0:W1:Y:S02]  /*ccb0*/  SHFL.IDX P1, R35, R33, R32, R31 ;  /* 0x0000002021237389 */ /* 0x000064000002001f */
[----:B01----:R-:W-:Y:S05]  /*ccc0*/  ENDCOLLECTIVE ;  /* 0x000000000000791b */ /* 0x003fea0003800000 */
.L_x_195:
[----:B------:R0:W-:Y:S01]  /*ccd0*/  STL.128 [R1+0x1e0], R8 ;  /* 0x0001e00801007387 */ /* 0x0001e20000100c00 */
[----:B------:R-:W-:Y:S01]  /*cce0*/  IMAD.MOV.U32 R32, RZ, RZ, 0x19 ;  /* 0x00000019ff207424 */ /* 0x000fe200078e00ff */
[----:B------:R-:W-:-:S07]  /*ccf0*/  MOV R4, R35 ;  /* 0x0000002300047202 */ /* 0x000fce0000000f00 */
[----:B0-----:R-:W-:Y:S05]  /*cd00*/  WARPSYNC.COLLECTIVE R34, `(.L_x_196) ;  /* 0x0000000022087348 */ /* 0x001fea0003c00000 */
[----:B------:R1:W2:Y:S02]  /*cd10*/  SHFL.IDX P1, R35, R33, R32, R31 ;  /* 0x0000002021237389 */ /* 0x0002a4000002001f */
[----:B012---:R-:W-:Y:S05]  /*cd20*/  ENDCOLLECTIVE ;  /* 0x000000000000791b */ /* 0x007fea0003800000 */
.L_x_196:
[----:B------:R-:W-:Y:S02]  /*cd30*/  IMAD.MOV.U32 R32, RZ, RZ, 0x1a ;  /* 0x0000001aff207424 */ /* 0x000fe400078e00ff */
[----:B------:R-:W-:-:S07]  /*cd40*/  IMAD.MOV.U32 R5, RZ, RZ, R35 ;  /* 0x000000ffff057224 */ /* 0x000fce00078e0023 */
[----:B------:R-:W-:Y:S05]  /*cd50*/  WARPSYNC.COLLECTIVE R34, `(.L_x_197) ;  /* 0x0000000022087348 */ /* 0x000fea0003c00000 */
[----:B------:R0:W1:Y:S02]  /*cd60*/  SHFL.IDX P1, R35, R33, R32, R31 ;  /* 0x0000002021237389 */ /* 0x000064000002001f */
[----:B01----:R-:W-:Y:S05]  /*cd70*/  ENDCOLLECTIVE ;  /* 0x000000000000791b */ /* 0x003fea0003800000 */
.L_x_197:
[----:B------:R-:W-:Y:S01]  /*cd80*/  IMAD.MOV.U32 R32, RZ, RZ, 0x1b ;  /* 0x0000001bff207424 */ /* 0x000fe200078e00ff */
[----:B------:R-:W-:-:S07]  /*cd90*/  MOV R6, R35 ;  /* 0x0000002300067202 */ /* 0x000fce0000000f00 */
[----:B------:R-:W-:Y:S05]  /*cda0*/  WARPSYNC.COLLECTIVE R34, `(.L_x_198) ;  /* 0x0000000022087348 */ /* 0x000fea0003c00000 */
[----:B------:R0:W1:Y:S02]  /*cdb0*/  SHFL.IDX P1, R35, R33, R32, R31 ;  /* 0x0000002021237389 */ /* 0x000064000002001f */
[----:B01----:R-:W-:Y:S05]  /*cdc0*/  ENDCOLLECTIVE ;  /* 0x000000000000791b */ /* 0x003fea0003800000 */
.L_x_198:
[----:B------:R-:W-:Y:S02]  /*cdd0*/  HFMA2 R32, -RZ, RZ, 0, 1.6689300537109375e-06 ;  /* 0x0000001cff207431 */ /* 0x000fe400000001ff */
[----:B------:R-:W-:-:S07]  /*cde0*/  IMAD.MOV.U32 R7, RZ, RZ, R35 ;  /* 0x000000ffff077224 */ /* 0x000fce00078e0023 */
[----:B------:R-:W-:Y:S05]  /*cdf0*/  WARPSYNC.COLLECTIVE R34, `(.L_x_199) ;  /* 0x0000000022087348 */ /* 0x000fea0003c00000 */
[----:B------:R0:W1:Y:S02]  /*ce00*/  SHFL.IDX P1, R35, R33, R32, R31 ;  /* 0x0000002021237389 */ /* 0x000064000002001f */
[----:B01----:R-:W-:Y:S05]  /*ce10*/  ENDCOLLECTIVE ;  /* 0x000000000000791b */ /* 0x003fea0003800000 */
.L_x_199:
[----:B------:R0:W-:Y:S01]  /*ce20*/  STL.128 [R1+0x1f0], R4 ;  /* 0x0001f00401007387 */ /* 0x0001e20000100c00 */
[----:B------:R-:W-:Y:S02]  /*ce30*/  IMAD.MOV.U32 R32, RZ, RZ, 0x1d ;  /* 0x0000001dff207424 */ /* 0x000fe400078e00ff */
[----:B0-----:R-:W-:-:S07]  /*ce40*/  IMAD.MOV.U32 R4, RZ, RZ, R35 ;  /* 0x000000ffff047224 */ /* 0x001fce00078e0023 */
[----:B------:R-:W-:Y:S05]  /*ce50*/  WARPSYNC.COLLECTIVE R34, `(.L_x_200) ;  /* 0x0000000022087348 */ /* 0x000fea0003c00000 */
[----:B------:R0:W1:Y:S02]  /*ce60*/  SHFL.IDX P1, R35, R33, R32, R31 ;  /* 0x0000002021237389 */ /* 0x000064000002001f */
[----:B01----:R-:W-:Y:S05]  /*ce70*/  ENDCOLLECTIVE ;  /* 0x000000000000791b */ /* 0x003fea0003800000 */
.L_x_200:
[----:B------:R-:W-:Y:S01]  /*ce80*/  IMAD.MOV.U32 R32, RZ, RZ, 0x1e ;  /* 0x0000001eff207424 */ /* 0x000fe200078e00ff */
[----:B------:R-:W-:-:S07]  /*ce90*/  MOV R5, R35 ;  /* 0x0000002300057202 */ /* 0x000fce0000000f00 */
[----:B------:R-:W-:Y:S05]  /*cea0*/  WARPSYNC.COLLECTIVE R34, `(.L_x_201) ;  /* 0x0000000022087348 */ /* 0x000fea0003c00000 */
[----:B------:R0:W1:Y:S02]  /*ceb0*/  SHFL.IDX P1, R35, R33, R32, R31 ;  /* 0x0000002021237389 */ /* 0x000064000002001f */
[----:B01----:R-:W-:Y:S05]  /*cec0*/  ENDCOLLECTIVE ;  /* 0x000000000000791b */ /* 0x003fea0003800000 */
.L_x_201:
[----:B------:R-:W-:Y:S02]  /*ced0*/  HFMA2 R32, -RZ, RZ, 0, 1.847743988037109375e-06 ;  /* 0x0000001fff207431 */ /* 0x000fe400000001ff */
[----:B------:R-:W-:-:S07]  /*cee0*/  IMAD.MOV.U32 R6, RZ, RZ, R35 ;  /* 0x000000ffff067224 */ /* 0x000fce00078e0023 */
[----:B------:R-:W-:Y:S05]  /*cef0*/  WARPSYNC.COLLECTIVE R34, `(.L_x_202) ;  /* 0x0000000022087348 */ /* 0x000fea0003c00000 */
[----:B------:R0:W1:Y:S02]  /*cf00*/  SHFL.IDX P1, R35, R33, R32, R31 ;  /* 0x0000002021237389 */ /* 0x000064000002001f */
[----:B01----:R-:W-:Y:S05]  /*cf10*/  ENDCOLLECTIVE ;  /* 0x000000000000791b */ /* 0x003fea0003800000 */
.L_x_202:
[----:B------:R-:W-:Y:S01]  /*cf20*/  IMAD.MOV.U32 R33, RZ, RZ, R39 ;  /* 0x000000ffff217224 */ /* 0x000fe200078e0027 */
[----:B------:R-:W-:Y:S01]  /*cf30*/  MOV R32, RZ ;  /* 0x000000ff00207202 */ /* 0x000fe20000000f00 */
[----:B------:R-:W-:-:S07]  /*cf40*/  IMAD.MOV.U32 R7, RZ, RZ, R35 ;  /* 0x000000ffff077224 */ /* 0x000fce00078e0023 */
[----:B------:R-:W-:Y:S05]  /*cf50*/  WARPSYNC.COLLECTIVE R34, `(.L_x_203) ;  /* 0x0000000022087348 */ /* 0x000fea0003c00000 */
[----:B------:R0:W1:Y:S02]  /*cf60*/  SHFL.IDX P1, R35, R33, R32, R31 ;  /* 0x0000002021237389 */ /* 0x000064000002001f */
[----:B01----:R-:W-:Y:S05]  /*cf70*/  ENDCOLLECTIVE ;  /* 0x000000000000791b */ /* 0x003fea0003800000 */
.L_x_203:
[----:B------:R0:W-:Y:S01]  /*cf80*/  STL.128 [R1+0x200], R4 ;  /* 0x0002000401007387 */ /* 0x0001e20000100c00 */
[----:B------:R-:W-:Y:S02]  /*cf90*/  IMAD.MOV.U32 R32, RZ, RZ, 0x1 ;  /* 0x00000001ff207424 */ /* 0x000fe400078e00ff */
[----:B------:R-:W-:-:S07]  /*cfa0*/  IMAD.MOV.U32 R8, RZ, RZ, R35 ;  /* 0x000000ffff087224 */ /* 0x000fce00078e0023 */
[----:B0-----:R-:W-:Y:S05]  /*cfb0*/  WARPSYNC.COLLECTIVE R34, `(.L_x_204) ;  /* 0x0000000022087348 */ /* 0x001fea0003c00000 */
[----:B------:R1:W2:Y:S02]  /*cfc0*/  SHFL.IDX P1, R35, R33, R32, R31 ;  /* 0x0000002021237389 */ /* 0x0002a4000002001f */
[----:B012---:R-:W-:Y:S05]  /*cfd0*/  ENDCOLLECTIVE ;  /* 0x000000000000791b */ /* 0x007fea0003800000 */
.L_x_204:
[----:B------:R-:W-:Y:S01]  /*cfe0*/  IMAD.MOV.U32 R32, RZ, RZ, 0x2 ;  /* 0x00000002ff207424 */ /* 0x000fe200078e00ff */
[----:B------:R-:W-:-:S07]  /*cff0*/  MOV R9, R35 ;  /* 0x0000002300097202 */ /* 0x000fce0000000f00 */
[----:B------:R-:W-:Y:S05]  /*d000*/  WARPSYNC.COLLECTIVE R34, `(.L_x_205) ;  /* 0x0000000022087348 */ /* 0x000fea0003c00000 */
[----:B------:R0:W1:Y:S02]  /*d010*/  SHFL.IDX P1, R35, R33, R32, R31 ;  /* 0x0000002021237389 */ /* 0x000064000002001f */
[----:B01----:R-:W-:Y:S05]  /*d020*/  ENDCOLLECTIVE ;  /* 0x000000000000791b */ /* 0x003fea0003800000 */
.L_x_205:
[----:B------:R-:W-:Y:S02]  /*d030*/  HFMA2 R32, -RZ, RZ, 0, 1.78813934326171875e-07 ;  /* 0x00000003ff207431 */ /* 0x000fe400000001ff */
[----:B------:R-:W-:-:S07]  /*d040*/  IMAD.MOV.U32 R10, RZ, RZ, R35 ;  /* 0x000000ffff0a7224 */ /* 0x000fce00078e0023 */
[----:B------:R-:W-:Y:S05]  /*d050*/  WARPSYNC.COLLECTIVE R34, `(.L_x_206) ;  /* 0x0000000022087348 */ /* 0x000fea0003c00000 */
[----:B------:R0:W1:Y:S02]  /*d060*/  SHFL.IDX P1, R35, R33, R32, R31 ;  /* 0x0000002021237389 */ /* 0x000064000002001f */
[----:B01----:R-:W-:Y:S05]  /*d070*/  ENDCOLLECTIVE ;  /* 0x000000000000791b */ /* 0x003fea0003800000 */
.L_x_206:
[----:B------:R-:W-:Y:S02]  /*d080*/  IMAD.MOV.U32 R32, RZ, RZ, 0x4 ;  /* 0x00000004ff207424 */ /* 0x000fe400078e00ff */
[----:B------:R-:W-:-:S07]  /*d090*/  IMAD.MOV.U32 R11, RZ, RZ, R35 ;  /* 0x000000ffff0b7224 */ /* 0x000fce00078e0023 */
[----:B------:R-:W-:Y:S05]  /*d0a0*/  WARPSYNC.COLLECTIVE R34, `(.L_x_207) ;  /* 0x0000000022087348 */ /* 0x000fea0003c00000 */
[----:B------:R0:W1:Y:S02]  /*d0b0*/  SHFL.IDX P1, R35, R33, R32, R31 ;  /* 0x0000002021237389 */ /* 0x000064000002001f */
[----:B01----:R-:W-:Y:S05]  /*d0c0*/  ENDCOLLECTIVE ;  /* 0x000000000000791b */ /* 0x003fea0003800000 */
.L_x_207:
[----:B------:R0:W-:Y:S01]  /*d0d0*/  STL.128 [R1+0x210], R8 ;  /* 0x0002100801007387 */ /* 0x0001e20000100c00 */
[----:B------:R-:W-:Y:S01]  /*d0e0*/  IMAD.MOV.U32 R32, RZ, RZ, 0x5 ;  /* 0x00000005ff207424 */ /* 0x000fe200078e00ff */
[----:B------:R-:W-:-:S07]  /*d0f0*/  MOV R4, R35 ;  /* 0x0000002300047202 */ /* 0x000fce0000000f00 */
[----:B0-----:R-:W-:Y:S05]  /*d100*/  WARPSYNC.COLLECTIVE R34, `(.L_x_208) ;  /* 0x0000000022087348 */ /* 0x001fea0003c00000 */
[----:B------:R1:W2:Y:S02]  /*d110*/  SHFL.IDX P1, R35, R33, R32, R31 ;  /* 0x0000002021237389 */ /* 0x0002a4000002001f */
[----:B012---:R-:W-:Y:S05]  /*d120*/  ENDCOLLECTIVE ;  /* 0x000000000000791b */ /* 0x007fea0003800000 */
.L_x_208:
[----:B------:R-:W-:Y:S02]  /*d130*/  HFMA2 R32, -RZ, RZ, 0, 3.5762786865234375e-07 ;  /* 0x00000006ff207431 */ /* 0x000fe400000001ff */
[----:B------:R-:W-:-:S07]  /*d140*/  IMAD.MOV.U32 R5, RZ, RZ, R35 ;  /* 0x000000ffff057224 */ /* 0x000fce00078e0023 */
[----:B------:R-:W-:Y:S05]  /*d150*/  WARPSYNC.COLLECTIVE R34, `(.L_x_209) ;  /* 0x0000000022087348 */ /* 0x000fea0003c00000 */
[----:B------:R0:W1:Y:S02]  /*d160*/  SHFL.IDX P1, R35, R33, R32, R31 ;  /* 0x0000002021237389 */ /* 0x000064000002001f */
[----:B01----:R-:W-:Y:S05]  /*d170*/  ENDCOLLECTIVE ;  /* 0x000000000000791b */ /* 0x003fea0003800000 */
.L_x_209:
[----:B------:R-:W-:Y:S02]  /*d180*/  IMAD.MOV.U32 R32, RZ, RZ, 0x7 ;  /* 0x00000007ff207424 */ /* 0x000fe400078e00ff */
[----:B------:R-:W-:-:S07]  /*d190*/  IMAD.MOV.U32 R6, RZ, RZ, R35 ;  /* 0x000000ffff067224 */ /* 0x000fce00078e0023 */
[----:B------:R-:W-:Y:S05]  /*d1a0*/  WARPSYNC.COLLECTIVE R34, `(.L_x_210) ;  /* 0x0000000022087348 */ /* 0x000fea0003c00000 */
[----:B------:R0:W1:Y:S02]  /*d1b0*/  SHFL.IDX P1, R35, R33, R32, R31 ;  /* 0x0000002021237389 */ /* 0x000064000002001f */
[----:B01----:R-:W-:Y:S05]  /*d1c0*/  ENDCOLLECTIVE ;  /* 0x000000000000791b */ /* 0x003fea0003800000 */
.L_x_210:
[----:B------:R-:W-:Y:S01]  /*d1d0*/  IMAD.MOV.U32 R32, RZ, RZ, 0x8 ;  /* 0x00000008ff207424 */ /* 0x000fe200078e00ff */
[----:B------:R-:W-:-:S07]  /*d1e0*/  MOV R7, R35 ;  /* 0x0000002300077202 */ /* 0x000fce0000000f00 */
[----:B------:R-:W-:Y:S05]  /*d1f0*/  WARPSYNC.COLLECTIVE R34, `(.L_x_211) ;  /* 0x0000000022087348 */ /* 0x000fea0003c00000 */
[----:B------:R0:W1:Y:S02]  /*d200*/  SHFL.IDX P1, R35, R33, R32, R31 ;  /* 0x0000002021237389 */ /* 0x000064000002001f */
[----:B01----:R-:W-:Y:S05]  /*d210*/  ENDCOLLECTIVE ;  /* 0x000000000000791b */ /* 0x003fea0003800000 */
.L_x_211:
[----:B------:R0:W-:Y:S01]  /*d220*/  STL.128 [R1+0x220], R4 ;  /* 0x0002200401007387 */ /* 0x0001e20000100c00 */
[----:B------:R-:W-:Y:S02]  /*d230*/  HFMA2 R32, -RZ, RZ, 0, 5.36441802978515625e-07 ;  /* 0x00000009ff207431 */ /* 0x000fe400000001ff */
[----:B0-----:R-:W-:-:S07]  /*d240*/  IMAD.MOV.U32 R4, RZ, RZ, R35 ;  /* 0x000000ffff047224 */ /* 0x001fce00078e0023 */
[----:B------:R-:W-:Y:S05]  /*d250*/  WARPSYNC.COLLECTIVE R34, `(.L_x_212) ;  /* 0x0000000022087348 */ /* 0x000fea0003c00000 */
[----:B------:R0:W1:Y:S02]  /*d260*/  SHFL.IDX P1, R35, R33, R32, R31 ;  /* 0x0000002021237389 */ /* 0x000064000002001f */
[----:B01----:R-:W-:Y:S05]  /*d270*/  ENDCOLLECTIVE ;  /* 0x000000000000791b */ /* 0x003fea0003800000 */
.L_x_212:
[----:B------:R-:W-:Y:S02]  /*d280*/  IMAD.MOV.U32 R32, RZ, RZ, 0xa ;  /* 0x0000000aff207424 */ /* 0x000fe400078e00ff */
[----:B------:R-:W-:-:S07]  /*d290*/  IMAD.MOV.U32 R5, RZ, RZ, R35 ;  /* 0x000000ffff057224 */ /* 0x000fce00078e0023 */
[----:B------:R-:W-:Y:S05]  /*d2a0*/  WARPSYNC.COLLECTIVE R34, `(.L_x_213) ;  /* 0x0000000022087348 */ /* 0x000fea0003c00000 */
[----:B------:R0:W1:Y:S02]  /*d2b0*/  SHFL.IDX P1, R35, R33, R32, R31 ;  /* 0x0000002021237389 */ /* 0x000064000002001f */
[----:B01----:R-:W-:Y:S05]  /*d2c0*/  ENDCOLLECTIVE ;  /* 0x000000000000791b */ /* 0x003fea0003800000 */
.L_x_213:
[----:B------:R-:W-:Y:S01]  /*d2d0*/  IMAD.MOV.U32 R32, RZ, RZ, 0xb ;  /* 0x0000000bff207424 */ /* 0x000fe200078e00ff */
[----:B------:R-:W-:-:S07]  /*d2e0*/  MOV R6, R35 ;  /* 0x0000002300067202 */ /* 0x000fce0000000f00 */
[----:B------:R-:W-:Y:S05]  /*d2f0*/  WARPSYNC.COLLECTIVE R34, `(.L_x_214) ;  /* 0x0000000022087348 */ /* 0x000fea0003c00000 */
[----:B------:R0:W1:Y:S02]  /*d300*/  SHFL.IDX P1, R35, R33, R32, R31 ;  /* 0x0000002021237389 */ /* 0x000064000002001f */
[----:B01----:R-:W-:Y:S05]  /*d310*/  ENDCOLLECTIVE ;  /* 0x000000000000791b */ /* 0x003fea0003800000 */
.L_x_214:
[----:B------:R-:W-:Y:S02]  /*d320*/  HFMA2 R32, -RZ, RZ, 0, 7.152557373046875e-07 ;  /* 0x0000000cff207431 */ /* 0x000fe400000001ff */
[----:B------:R-:W-:-:S07]  /*d330*/  IMAD.MOV.U32 R7, RZ, RZ, R35 ;  /* 0x000000ffff077224 */ /* 0x000fce00078e0023 */
[----:B------:R-:W-:Y:S05]  /*d340*/  WARPSYNC.COLLECTIVE R34, `(.L_x_215) ;  /* 0x0000000022087348 */ /* 0x000fea0003c00000 */
[----:B------:R0:W1:Y:S02]  /*d350*/  SHFL.IDX P1, R35, R33, R32, R31 ;  /* 0x0000002021237389 */ /* 0x000064000002001f */
[----:B01----:R-:W-:Y:S05]  /*d360*/  ENDCOLLECTIVE ;  /* 0x000000000000791b */ /* 0x003fea0003800000 */
.L_x_215:
[----:B------:R0:W-:Y:S01]  /*d370*/  STL.128 [R1+0x230], R4 ;  /* 0x0002300401007387 */ /* 0x0001e20000100c00 */
[----:B------:R-:W-:Y:S02]  /*d380*/  IMAD.MOV.U32 R32, RZ, RZ, 0xd ;  /* 0x0000000dff207424 */ /* 0x000fe400078e00ff */
[----:B------:R-:W-:-:S07]  /*d390*/  IMAD.MOV.U32 R8, RZ, RZ, R35 ;  /* 0x000000ffff087224 */ /* 0x000fce00078e0023 */
[----:B0-----:R-:W-:Y:S05]  /*d3a0*/  WARPSYNC.COLLECTIVE R34, `(.L_x_216) ;  /* 0x0000000022087348 */ /* 0x001fea0003c00000 */
[----:B------:R1:W2:Y:S02]  /*d3b0*/  SHFL.IDX P1, R35, R33, R32, R31 ;  /* 0x0000002021237389 */ /* 0x0002a4000002001f */
[----:B012---:R-:W-:Y:S05]  /*d3c0*/  ENDCOLLECTIVE ;  /* 0x000000000000791b */ /* 0x007fea0003800000 */
.L_x_216:
[----:B------:R-:W-:Y:S01]  /*d3d0*/  IMAD.MOV.U32 R32, RZ, RZ, 0xe ;  /* 0x0000000eff207424 */ /* 0x000fe200078e00ff */
[----:B------:R-:W-:-:S07]  /*d3e0*/  MOV R9, R35 ;  /* 0x0000002300097202 */ /* 0x000fce0000000f00 */
[----:B------:R-:W-:Y:S05]  /*d3f0*/  WARPSYNC.COLLECTIVE R34, `(.L_x_217) ;  /* 0x0000000022087348 */ /* 0x000fea0003c00000 */
[----:B------:R0:W1:Y:S02]  /*d400*/  SHFL.IDX P1, R35, R33, R32, R31 ;  /* 0x0000002021237389 */ /* 0x000064000002001f */
[----:B01----:R-:W-:Y:S05]  /*d410*/  ENDCOLLECTIVE ;  /* 0x000000000000791b */ /* 0x003fea0003800000 */
.L_x_217:
[----:B------:R-:W-:Y:S02]  /*d420*/  HFMA2 R32, -RZ, RZ, 0, 8.94069671630859375e-07 ;  /* 0x0000000fff207431 */ /* 0x000fe400000001ff */
[----:B------:R-:W-:-:S07]  /*d430*/  IMAD.MOV.U32 R10, RZ, RZ, R35 ;  /* 0x000000ffff0a7224 */ /* 0x000fce00078e0023 */
[----:B------:R-:W-:Y:S05]  /*d440*/  WARPSYNC.COLLECTIVE R34, `(.L_x_218) ;  /* 0x0000000022087348 */ /* 0x000fea0003c00000 */
[----:B------:R0:W1:Y:S02]  /*d450*/  SHFL.IDX P1, R35, R33, R32, R31 ;  /* 0x0000002021237389 */ /* 0x000064000002001f */
[----:B01----:R-:W-:Y:S05]  /*d460*/  ENDCOLLECTIVE ;  /* 0x000000000000791b */ /* 0x003fea0003800000 */
.L_x_218:
[----:B------:R-:W-:Y:S02]  /*d470*/  IMAD.MOV.U32 R32, RZ, RZ, 0x10 ;  /* 0x00000010ff207424 */ /* 0x000fe400078e00ff */
[----:B------:R-:W-:-:S07]  /*d480*/  IMAD.MOV.U32 R11, RZ, RZ, R35 ;  /* 0x000000ffff0b7224 */ /* 0x000fce00078e0023 */
[----:B------:R-:W-:Y:S05]  /*d490*/  WARPSYNC.COLLECTIVE R34, `(.L_x_219) ;  /* 0x0000000022087348 */ /* 0x000fea0003c00000 */
[----:B------:R0:W1:Y:S02]  /*d4a0*/  SHFL.IDX P1, R35, R33, R32, R31 ;  /* 0x0000002021237389 */ /* 0x000064000002001f */
[----:B01----:R-:W-:Y:S05]  /*d4b0*/  ENDCOLLECTIVE ;  /* 0x000000000000791b */ /* 0x003fea0003800000 */
.L_x_219:
[----:B------:R0:W-:Y:S01]  /*d4c0*/  STL.128 [R1+0x240], R8 ;  /* 0x0002400801007387 */ /* 0x0001e20000100c00 */
[----:B------:R-:W-:Y:S01]  /*d4d0*/  IMAD.MOV.U32 R32, RZ, RZ, 0x11 ;  /* 0x00000011ff207424 */ /* 0x000fe200078e00ff */
[----:B------:R-:W-:-:S07]  /*d4e0*/  MOV R16, R35 ;  /* 0x0000002300107202 */ /* 0x000fce0000000f00 */
[----:B0-----:R-:W-:Y:S05]  /*d4f0*/  WARPSYNC.COLLECTIVE R34, `(.L_x_220) ;  /* 0x0000000022087348 */ /* 0x001fea0003c00000 */
[----:B------:R1:W2:Y:S02]  /*d500*/  SHFL.IDX P1, R35, R33, R32, R31 ;  /* 0x0000002021237389 */ /* 0x0002a4000002001f */
[----:B012---:R-:W-:Y:S05]  /*d510*/  ENDCOLLECTIVE ;  /* 0x000000000000791b */ /* 0x007fea0003800000 */
.L_x_220:
[----:B------:R-:W-:Y:S02]  /*d520*/  HFMA2 R32, -RZ, RZ, 0, 1.07288360595703125e-06 ;  /* 0x00000012ff207431 */ /* 0x000fe400000001ff */
[----:B------:R-:W-:-:S07]  /*d530*/  IMAD.MOV.U32 R17, RZ, RZ, R35 ;  /* 0x000000ffff117224 */ /* 0x000fce00078e0023 */
[----:B------:R-:W-:Y:S05]  /*d540*/  WARPSYNC.COLLECTIVE R34, `(.L_x_221) ;  /* 0x0000000022087348 */ /* 0x000fea0003c00000 */
[----:B------:R0:W1:Y:S02]  /*d550*/  SHFL.IDX P1, R35, R33, R32, R31 ;  /* 0x0000002021237389 */ /* 0x000064000002001f */
[----:B01----:R-:W-:Y:S05]  /*d560*/  ENDCOLLECTIVE ;  /* 0x000000000000791b */ /* 0x003fea0003800000 */
.L_x_221:
[----:B------:R-:W-:Y:S02]  /*d570*/  IMAD.MOV.U32 R32, RZ, RZ, 0x13 ;  /* 0x00000013ff207424 */ /* 0x000fe400078e00ff */
[----:B------:R-:W-:-:S07]  /*d580*/  IMAD.MOV.U32 R18, RZ, RZ, R35 ;  /* 0x000000ffff127224 */ /* 0x000fce00078e0023 */
[----:B------:R-:W-:Y:S05]  /*d590*/  WARPSYNC.COLLECTIVE R34, `(.L_x_222) ;  /* 0x0000000022087348 */ /* 0x000fea0003c00000 */
[----:B------:R0:W1:Y:S02]  /*d5a0*/  SHFL.IDX P1, R35, R33, R32, R31 ;  /* 0x0000002021237389 */ /* 0x000064000002001f */
[----:B01----:R-:W-:Y:S05]  /*d5b0*/  ENDCOLLECTIVE ;  /* 0x000000000000791b */ /* 0x003fea0003800000 */
.L_x_222:
[----:B------:R-:W-:Y:S01]  /*d5c0*/  IMAD.MOV.U32 R32, RZ, RZ, 0x14 ;  /* 0x00000014ff207424 */ /* 0x000fe200078e00ff */
[----:B------:R-:W-:-:S07]  /*d5d0*/  MOV R19, R35 ;  /* 0x0000002300137202 */ /* 0x000fce0000000f00 */
[----:B------:R-:W-:Y:S05]  /*d5e0*/  WARPSYNC.COLLECTIVE R34, `(.L_x_223) ;  /* 0x0000000022087348 */ /* 0x000fea0003c00000 */
[----:B------:R0:W1:Y:S02]  /*d5f0*/  SHFL.IDX P1, R35, R33, R32, R31 ;  /* 0x0000002021237389 */ /* 0x000064000002001f */
[----:B01----:R-:W-:Y:S05]  /*d600*/  ENDCOLLECTIVE ;  /* 0x000000000000791b */ /* 0x003fea0003800000 */
.L_x_223:
[----:B------:R0:W-:Y:S01]  /*d610*/  STL.128 [R1+0x250], R16 ;  /* 0x0002501001007387 */ /* 0x0001e20000100c00 */
[----:B------:R-:W-:Y:S02]  /*d620*/  HFMA2 R32, -RZ, RZ, 0, 1.251697540283203125e-06 ;  /* 0x00000015ff207431 */ /* 0x000fe400000001ff */
[----:B------:R-:W-:-:S07]  /*d630*/  IMAD.MOV.U32 R20, RZ, RZ, R35 ;  /* 0x000000ffff147224 */ /* 0x000fce00078e0023 */
[----:B0-----:R-:W-:Y:S05]  /*d640*/  WARPSYNC.COLLECTIVE R34, `(.L_x_224) ;  /* 0x0000000022087348 */ /* 0x001fea0003c00000 */
[----:B------:R1:W2:Y:S02]  /*d650*/  SHFL.IDX P1, R35, R33, R32, R31 ;  /* 0x0000002021237389 */ /* 0x0002a4000002001f */
[----:B012---:R-:W-:Y:S05]  /*d660*/  ENDCOLLECTIVE ;  /* 0x000000000000791b */ /* 0x007fea0003800000 */
.L_x_224:
[----:B------:R-:W-:Y:S02]  /*d670*/  IMAD.MOV.U32 R32, RZ, RZ, 0x16 ;  /* 0x00000016ff207424 */ /* 0x000fe400078e00ff */
[----:B------:R-:W-:-:S07]  /*d680*/  IMAD.MOV.U32 R21, RZ, RZ, R35 ;  /* 0x000000ffff157224 */ /* 0x000fce00078e0023 */
[----:B------:R-:W-:Y:S05]  /*d690*/  WARPSYNC.COLLECTIVE R34, `(.L_x_225) ;  /* 0x0000000022087348 */ /* 0x000fea0003c00000 */
[----:B------:R0:W1:Y:S02]  /*d6a0*/  SHFL.IDX P1, R35, R33, R32, R31 ;  /* 0x0000002021237389 */ /* 0x000064000002001f */
[----:B01----:R-:W-:Y:S05]  /*d6b0*/  ENDCOLLECTIVE ;  /* 0x000000000000791b */ /* 0x003fea0003800000 */
.L_x_225:
[----:B------:R-:W-:Y:S01]  /*d6c0*/  IMAD.MOV.U32 R32, RZ, RZ, 0x17 ;  /* 0x00000017ff207424 */ /* 0x000fe200078e00ff */
[----:B------:R-:W-:-:S07]  /*d6d0*/  MOV R22, R35 ;  /* 0x0000002300167202 */ /* 0x000fce0000000f00 */
[----:B------:R-:W-:Y:S05]  /*d6e0*/  WARPSYNC.COLLECTIVE R34, `(.L_x_226) ;  /* 0x0000000022087348 */ /* 0x000fea0003c00000 */
[----:B------:R0:W1:Y:S02]  /*d6f0*/  SHFL.IDX P1, R35, R33, R32, R31 ;  /* 0x0000002021237389 */ /* 0x000064000002001f */
[----:B01----:R-:W-:Y:S05]  /*d700*/  ENDCOLLECTIVE ;  /* 0x000000000000791b */ /* 0x003fea0003800000 */
.L_x_226:
[----:B------:R-:W-:Y:S02]  /*d710*/  HFMA2 R32, -RZ, RZ, 0, 1.430511474609375e-06 ;  /* 0x00000018ff207431 */ /* 0x000fe400000001ff */
[----:B------:R-:W-:-:S07]  /*d720*/  IMAD.MOV.U32 R23, RZ, RZ, R35 ;  /* 0x000000ffff177224 */ /* 0x000fce00078e0023 */
[----:B------:R-:W-:Y:S05]  /*d730*/  WARPSYNC.COLLECTIVE R34, `(.L_x_227) ;  /* 0x0000000022087348 */ /* 0x000fea0003c00000 */
[----:B------:R0:W1:Y:S02]  /*d740*/  SHFL.IDX P1, R35, R33, R32, R31 ;  /* 0x0000002021237389 */ /* 0x000064000002001f */
[----:B01----:R-:W-:Y:S05]  /*d750*/  ENDCOLLECTIVE ;  /* 0x000000000000791b */ /* 0x003fea0003800000 */
.L_x_227:
[----:B------:R0:W-:Y:S01]  /*d760*/  STL.128 [R1+0x260], R20 ;  /* 0x0002601401007387 */ /* 0x0001e20000100c00 */
[----:B------:R-:W-:Y:S02]  /*d770*/  IMAD.MOV.U32 R32, RZ, RZ, 0x19 ;  /* 0x00000019ff207424 */ /* 0x000fe400078e00ff */
[----:B------:R-:W-:-:S07]  /*d780*/  IMAD.MOV.U32 R4, RZ, RZ, R35 ;  /* 0x000000ffff047224 */ /* 0x000fce00078e0023 */
[----:B0-----:R-:W-:Y:S05]  /*d790*/  WARPSYNC.COLLECTIVE R34, `(.L_x_228) ;  /* 0x0000000022087348 */ /* 0x001fea0003c00000 */
[----:B------:R1:W2:Y:S02]  /*d7a0*/  SHFL.IDX P1, R35, R33, R32, R31 ;  /* 0x0000002021237389 */ /* 0x0002a4000002001f */
[----:B012---:R-:W-:Y:S05]  /*d7b0*/  ENDCOLLECTIVE ;  /* 0x000000000000791b */ /* 0x007fea0003800000 */
.L_x_228:
[----:B------:R-:W-:Y:S01]  /*d7c0*/  IMAD.MOV.U32 R32, RZ, RZ, 0x1a ;  /* 0x0000001aff207424 */ /* 0x000fe200078e00ff */
[----:B------:R-:W-:-:S07]  /*d7d0*/  MOV R5, R35 ;  /* 0x0000002300057202 */ /* 0x000fce0000000f00 */
[----:B------:R-:W-:Y:S05]  /*d7e0*/  WARPSYNC.COLLECTIVE R34, `(.L_x_229) ;  /* 0x0000000022087348 */ /* 0x000fea0003c00000 */
[----:B------:R0:W1:Y:S02]  /*d7f0*/  SHFL.IDX P1, R35, R33, R32, R31 ;  /* 0x0000002021237389 */ /* 0x000064000002001f */
[----:B01----:R-:W-:Y:S05]  /*d800*/  ENDCOLLECTIVE ;  /* 0x000000000000791b */ /* 0x003fea0003800000 */
.L_x_229:
[----:B------:R-:W-:Y:S02]  /*d810*/  HFMA2 R32, -RZ, RZ, 0, 1.609325408935546875e-06 ;  /* 0x0000001bff207431 */ /* 0x000fe400000001ff */
[----:B------:R-:W-:-:S07]  /*d820*/  IMAD.MOV.U32 R6, RZ, RZ, R35 ;  /* 0x000000ffff067224 */ /* 0x000fce00078e0023 */
[----:B------:R-:W-:Y:S05]  /*d830*/  WARPSYNC.COLLECTIVE R34, `(.L_x_230) ;  /* 0x0000000022087348 */ /* 0x000fea0003c00000 */
[----:B------:R0:W1:Y:S02]  /*d840*/  SHFL.IDX P1, R35, R33, R32, R31 ;  /* 0x0000002021237389 */ /* 0x000064000002001f */
[----:B01----:R-:W-:Y:S05]  /*d850*/  ENDCOLLECTIVE ;  /* 0x000000000000791b */ /* 0x003fea0003800000 */
.L_x_230:
[----:B------:R-:W-:Y:S02]  /*d860*/  IMAD.MOV.U32 R32, RZ, RZ, 0x1c ;  /* 0x0000001cff207424 */ /* 0x000fe400078e00ff */
[----:B------:R-:W-:-:S07]  /*d870*/  IMAD.MOV.U32 R7, RZ, RZ, R35 ;  /* 0x000000ffff077224 */ /* 0x000fce00078e0023 */
[----:B------:R-:W-:Y:S05]  /*d880*/  WARPSYNC.COLLECTIVE R34, `(.L_x_231) ;  /* 0x0000000022087348 */ /* 0x000fea0003c00000 */
[----:B------:R0:W1:Y:S02]  /*d890*/  SHFL.IDX P1, R35, R33, R32, R31 ;  /* 0x0000002021237389 */ /* 0x000064000002001f */
[----:B01----:R-:W-:Y:S05]  /*d8a0*/  ENDCOLLECTIVE ;  /* 0x000000000000791b */ /* 0x003fea0003800000 */
.L_x_231:
[----:B------:R0:W-:Y:S01]  /*d8b0*/  STL.128 [R1+0x270], R4 ;  /* 0x0002700401007387 */ /* 0x0001e20000100c00 */
[----:B------:R-:W-:Y:S01]  /*d8c0*/  IMAD.MOV.U32 R32, RZ, RZ, 0x1d ;  /* 0x0000001dff207424 */ /* 0x000fe200078e00ff */
[----:B------:R-:W-:-:S07]  /*d8d0*/  MOV R8, R35 ;  /* 0x0000002300087202 */ /* 0x000fce0000000f00 */
[----:B0-----:R-:W-:Y:S05]  /*d8e0*/  WARPSYNC.COLLECTIVE R34, `(.L_x_232) ;  /* 0x0000000022087348 */ /* 0x001fea0003c00000 */
[----:B------:R1:W2:Y:S02]  /*d8f0*/  SHFL.IDX P1, R35, R33, R32, R31 ;  /* 0x0000002021237389 */ /* 0x0002a4000002001f */
[----:B012---:R-:W-:Y:S05]  /*d900*/  ENDCOLLECTIVE ;  /* 0x000000000000791b */ /* 0x007fea0003800000 */
.L_x_232:
[----:B------:R-:W-:Y:S02]  /*d910*/  HFMA2 R32, -RZ, RZ, 0, 1.78813934326171875e-06 ;  /* 0x0000001eff207431 */ /* 0x000fe400000001ff */
[----:B------:R-:W-:-:S07]  /*d920*/  IMAD.MOV.U32 R9, RZ, RZ, R35 ;  /* 0x000000ffff097224 */ /* 0x000fce00078e0023 */
[----:B------:R-:W-:Y:S05]  /*d930*/  WARPSYNC.COLLECTIVE R34, `(.L_x_233) ;  /* 0x0000000022087348 */ /* 0x000fea0003c00000 */
[----:B------:R0:W1:Y:S02]  /*d940*/  SHFL.IDX P1, R35, R33, R32, R31 ;  /* 0x0000002021237389 */ /* 0x000064000002001f */
[----:B01----:R-:W-:Y:S05]  /*d950*/  ENDCOLLECTIVE ;  /* 0x000000000000791b */ /* 0x003fea0003800000 */
.L_x_233:
[----:B------:R-:W-:Y:S02]  /*d960*/  IMAD.MOV.U32 R32, RZ, RZ, 0x1f ;  /* 0x0000001fff207424 */ /* 0x000fe400078e00ff */
[----:B------:R-:W-:-:S07]  /*d970*/  IMAD.MOV.U32 R10, RZ, RZ, R35 ;  /* 0x000000ffff0a7224 */ /* 0x000fce00078e0023 */
[----:B------:R-:W-:Y:S05]  /*d980*/  WARPSYNC.COLLECTIVE R34, `(.L_x_234) ;  /* 0x0000000022087348 */ /* 0x000fea0003c00000 */
[----:B------:R0:W1:Y:S02]  /*d990*/  SHFL.IDX P1, R35, R33, R32, R31 ;  /* 0x0000002021237389 */ /* 0x000064000002001f */
[----:B01----:R-:W-:Y:S05]  /*d9a0*/  ENDCOLLECTIVE ;  /* 0x000000000000791b */ /* 0x003fea0003800000 */
.L_x_234:
[----:B------:R-:W-:Y:S02]  /*d9b0*/  IMAD.MOV.U32 R33, RZ, RZ, R38 ;  /* 0x000000ffff217224 */ /* 0x000fe400078e0026 */
[----:B------:R-:W-:Y:S01]  /*d9c0*/  IMAD.MOV.U32 R32, RZ, RZ, RZ ;  /* 0x000000ffff207224 */ /* 0x000fe200078e00ff */
[----:B------:R-:W-:-:S07]  /*d9d0*/  MOV R11, R35 ;  /* 0x00000023000b7202 */ /* 0x000fce0000000f00 */
[----:B------:R-:W-:Y:S05]  /*d9e0*/  WARPSYNC.COLLECTIVE R34, `(.L_x_235) ;  /* 0x0000000022087348 */ /* 0x000fea0003c00000 */
[----:B------:R0:W1:Y:S02]  /*d9f0*/  SHFL.IDX P1, R35, R33, R32, R31 ;  /* 0x0000002021237389 */ /* 0x000064000002001f */
[----:B01----:R-:W-:Y:S05]  /*da00*/  ENDCOLLECTIVE ;  /* 0x000000000000791b */ /* 0x003fea0003800000 */
.L_x_235:
[----:B------:R0:W-:Y:S01]  /*da10*/  STL.128 [R1+0x280], R8 ;  /* 0x0002800801007387 */ /* 0x0001e20000100c00 */
[----:B------:R-:W-:Y:S01]  /*da20*/  IMAD.MOV.U32 R32, RZ, RZ, 0x1 ;  /* 0x00000001ff207424 */ /* 0x000fe200078e00ff */
[----:B------:R-:W-:-:S07]  /*da30*/  MOV R4, R35 ;  /* 0x0000002300047202 */ /* 0x000fce0000000f00 */
[----:B0-----:R-:W-:Y:S05]  /*da40*/  WARPSYNC.COLLECTIVE R34, `(.L_x_236) ;  /* 0x0000000022087348 */ /* 0x001fea0003c00000 */
[----:B------:R1:W2:Y:S02]  /*da50*/  SHFL.IDX P1, R35, R33, R32, R31 ;  /* 0x0000002021237389 */ /* 0x0002a4000002001f */
[----:B012---:R-:W-:Y:S05]  /*da60*/  ENDCOLLECTIVE ;  /* 0x000000000000791b */ /* 0x007fea0003800000 */
.L_x_236:
[----:B------:R-:W-:Y:S02]  /*da70*/  HFMA2 R32, -RZ, RZ, 0, 1.1920928955078125e-07 ;  /* 0x00000002ff207431 */ /* 0x000fe400000001ff */
[----:B------:R-:W-:-:S07]  /*da80*/  IMAD.MOV.U32 R5, RZ, RZ, R35 ;  /* 0x000000ffff057224 */ /* 0x000fce00078e0023 */
[----:B------:R-:W-:Y:S05]  /*da90*/  WARPSYNC.COLLECTIVE R34, `(.L_x_237) ;  /* 0x0000000022087348 */ /* 0x000fea0003c00000 */
[----:B------:R0:W1:Y:S02]  /*daa0*/  SHFL.IDX P1, R35, R33, R32, R31 ;  /* 0x0000002021237389 */ /* 0x000064000002001f */
[----:B01----:R-:W-:Y:S05]  /*dab0*/  ENDCOLLECTIVE ;  /* 0x000000000000791b */ /* 0x003fea0003800000 */
.L_x_237:
[----:B------:R-:W-:Y:S02]  /*dac0*/  IMAD.MOV.U32 R32, RZ, RZ, 0x3 ;  /* 0x00000003ff207424 */ /* 0x000fe400078e00ff */
[----:B------:R-:W-:-:S07]  /*dad0*/  IMAD.MOV.U32 R6, RZ, RZ, R35 ;  /* 0x000000ffff067224 */ /* 0x000fce00078e0023 */
[----:B------:R-:W-:Y:S05]  /*dae0*/  WARPSYNC.COLLECTIVE R34, `(.L_x_238) ;  /* 0x0000000022087348 */ /* 0x000fea0003c00000 */
[----:B------:R0:W1:Y:S02]  /*daf0*/  SHFL.IDX P1, R35, R33, R32, R31 ;  /* 0x0000002021237389 */ /* 0x000064000002001f */
[----:B01----:R-:W-:Y:S05]  /*db00*/  ENDCOLLECTIVE ;  /* 0x000000000000791b */ /* 0x003fea0003800000 */
.L_x_238:
[----:B------:R-:W-:Y:S01]  /*db10*/  IMAD.MOV.U32 R32, RZ, RZ, 0x4 ;  /* 0x00000004ff207424 */ /* 0x000fe200078e00ff */
[----:B------:R-:W-:-:S07]  /*db20*/  MOV R7, R35 ;  /* 0x0000002300077202 */ /* 0x000fce0000000f00 */
[----:B------:R-:W-:Y:S05]  /*db30*/  WARPSYNC.COLLECTIVE R34, `(.L_x_239) ;  /* 0x0000000022087348 */ /* 0x000fea0003c00000 */
[----:B------:R0:W1:Y:S02]  /*db40*/  SHFL.IDX P1, R35, R33, R32, R31 ;  /* 0x0000002021237389 */ /* 0x000064000002001f */
[----:B01----:R-:W-:Y:S05]  /*db50*/  ENDCOLLECTIVE ;  /* 0x000000000000791b */ /* 0x003fea0003800000 */
.L_x_239:
[----:B------:R0:W-:Y:S01]  /*db60*/  STL.128 [R1+0x290], R4 ;  /* 0x0002900401007387 */ /* 0x0001e20000100c00 */
[----:B------:R-:W-:Y:S02]  /*db70*/  HFMA2 R32, -RZ, RZ, 0, 2.98023223876953125e-07 ;  /* 0x00000005ff207431 */ /* 0x000fe400000001ff */
[----:B------:R-:W-:-:S07]  /*db80*/  IMAD.MOV.U32 R8, RZ, RZ, R35 ;  /* 0x000000ffff087224 */ /* 0x000fce00078e0023 */
[----:B0-----:R-:W-:Y:S05]  /*db90*/  WARPSYNC.COLLECTIVE R34, `(.L_x_240) ;  /* 0x0000000022087348 */ /* 0x001fea0003c00000 */
[----:B------:R1:W2:Y:S02]  /*dba0*/  SHFL.IDX P1, R35, R33, R32, R31 ;  /* 0x0000002021237389 */ /* 0x0002a4000002001f */
[----:B012---:R-:W-:Y:S05]  /*dbb0*/  ENDCOLLECTIVE ;  /* 0x000000000000791b */ /* 0x007fea0003800000 */
.L_x_240:
[----:B------:R-:W-:Y:S02]  /*dbc0*/  IMAD.MOV.U32 R32, RZ, RZ, 0x6 ;  /* 0x00000006ff207424 */ /* 0x000fe400078e00ff */
[----:B------:R-:W-:-:S07]  /*dbd0*/  IMAD.MOV.U32 R9, RZ, RZ, R35 ;  /* 0x000000ffff097224 */ /* 0x000fce00078e0023 */
[----:B------:R-:W-:Y:S05]  /*dbe0*/  WARPSYNC.COLLECTIVE R34, `(.L_x_241) ;  /* 0x0000000022087348 */ /* 0x000fea0003c00000 */
[----:B------:R0:W1:Y:S02]  /*dbf0*/  SHFL.IDX P1, R35, R33, R32, R31 ;  /* 0x0000002021237389 */ /* 0x000064000002001f */
[----:B01----:R-:W-:Y:S05]  /*dc00*/  ENDCOLLECTIVE ;  /* 0x000000000000791b */ /* 0x003fea0003800000 */
.L_x_241:
[----:B------:R-:W-:Y:S01]  /*dc10*/  IMAD.MOV.U32 R32, RZ, RZ, 0x7 ;  /* 0x00000007ff207424 */ /* 0x000fe200078e00ff */
[----:B------:R-:W-:-:S07]  /*dc20*/  MOV R10, R35 ;  /* 0x00000023000a7202 */ /* 0x000fce0000000f00 */
[----:B------:R-:W-:Y:S05]  /*dc30*/  WARPSYNC.COLLECTIVE R34, `(.L_x_242) ;  /* 0x0000000022087348 */ /* 0x000fea0003c00000 */
[----:B------:R0:W1:Y:S02]  /*dc40*/  SHFL.IDX P1, R35, R33, R32, R31 ;  /* 0x0000002021237389 */ /* 0x000064000002001f */
[----:B01----:R-:W-:Y:S05]  /*dc50*/  ENDCOLLECTIVE ;  /* 0x000000000000791b */ /* 0x003fea0003800000 */
.L_x_242:
[----:B------:R-:W-:Y:S02]  /*dc60*/  HFMA2 R32, -RZ, RZ, 0, 4.76837158203125e-07 ;  /* 0x00000008ff207431 */ /* 0x000fe400000001ff */
[----:B------:R-:W-:-:S07]  /*dc70*/  IMAD.MOV.U32 R11, RZ, RZ, R35 ;  /* 0x000000ffff0b7224 */ /* 0x000fce00078e0023 */
[----:B------:R-:W-:Y:S05]  /*dc80*/  WARPSYNC.COLLECTIVE R34, `(.L_x_243) ;  /* 0x0000000022087348 */ /* 0x000fea0003c00000 */
[----:B------:R0:W1:Y:S02]  /*dc90*/  SHFL.IDX P1, R35, R33, R32, R31 ;  /* 0x0000002021237389 */ /* 0x000064000002001f */
[----:B01----:R-:W-:Y:S05]  /*dca0*/  ENDCOLLECTIVE ;  /* 0x000000000000791b */ /* 0x003fea0003800000 */
.L_x_243:
[----:B------:R0:W-:Y:S01]  /*dcb0*/  STL.128 [R1+0x2a0], R8 ;  /* 0x0002a00801007387 */ /* 0x0001e20000100c00 */
[----:B------:R-:W-:Y:S02]  /*dcc0*/  IMAD.MOV.U32 R32, RZ, RZ, 0x9 ;  /* 0x00000009ff207424 */ /* 0x000fe400078e00ff */
[----:B------:R-:W-:-:S07]  /*dcd0*/  IMAD.MOV.U32 R4, RZ, RZ, R35 ;  /* 0x000000ffff047224 */ /* 0x000fce00078e0023 */
[----:B0-----:R-:W-:Y:S05]  /*dce0*/  WARPSYNC.COLLECTIVE R34, `(.L_x_244) ;  /* 0x0000000022087348 */ /* 0x001fea0003c00000 */
[----:B------:R1:W2:Y:S02]  /*dcf0*/  SHFL.IDX P1, R35, R33, R32, R31 ;  /* 0x0000002021237389 */ /* 0x0002a4000002001f */
[----:B012---:R-:W-:Y:S05]  /*dd00*/  ENDCOLLECTIVE ;  /* 0x000000000000791b */ /* 0x007fea0003800000 */
.L_x_244:
[----:B------:R-:W-:Y:S01]  /*dd10*/  IMAD.MOV.U32 R32, RZ, RZ, 0xa ;  /* 0x0000000aff207424 */ /* 0x000fe200078e00ff */
[----:B------:R-:W-:-:S07]  /*dd20*/  MOV R5, R35 ;  /* 0x0000002300057202 */ /* 0x000fce0000000f00 */
[----:B------:R-:W-:Y:S05]  /*dd30*/  WARPSYNC.COLLECTIVE R34, `(.L_x_245) ;  /* 0x0000000022087348 */ /* 0x000fea0003c00000 */
[----:B------:R0:W1:Y:S02]  /*dd40*/  SHFL.IDX P1, R35, R33, R32, R31 ;  /* 0x0000002021237389 */ /* 0x000064000002001f */
[----:B01----:R-:W-:Y:S05]  /*dd50*/  ENDCOLLECTIVE ;  /* 0x000000000000791b */ /* 0x003fea0003800000 */
.L_x_245:
[----:B------:R-:W-:Y:S02]  /*dd60*/  HFMA2 R32, -RZ, RZ, 0, 6.55651092529296875e-07 ;  /* 0x0000000bff207431 */ /* 0x000fe400000001ff */
[----:B------:R-:W-:-:S07]  /*dd70*/  IMAD.MOV.U32 R6, RZ, RZ, R35 ;  /* 0x000000ffff067224 */ /* 0x000fce00078e0023 */
[----:B------:R-:W-:Y:S05]  /*dd80*/  WARPSYNC.COLLECTIVE R34, `(.L_x_246) ;  /* 0x0000000022087348 */ /* 0x000fea0003c00000 */
[----:B------:R0:W1:Y:S02]  /*dd90*/  SHFL.IDX P1, R35, R33, R32, R31 ;  /* 0x0000002021237389 */ /* 0x000064000002001f */
[----:B01----:R-:W-:Y:S05]  /*dda0*/  ENDCOLLECTIVE ;  /* 0x000000000000791b */ /* 0x003fea0003800000 */
.L_x_246:
[----:B------:R-:W-:Y:S02]  /*ddb0*/  IMAD.MOV.U32 R32, RZ, RZ, 0xc ;  /* 0x0000000cff207424 */ /* 0x000fe400078e00ff */
[----:B------:R-:W-:-:S07]  /*ddc0*/  IMAD.MOV.U32 R7, RZ, RZ, R35 ;  /* 0x000000ffff077224 */ /* 0x000fce00078e0023 */
[----:B------:R-:W-:Y:S05]  /*ddd0*/  WARPSYNC.COLLECTIVE R34, `(.L_x_247) ;  /* 0x0000000022087348 */ /* 0x000fea0003c00000 */
[----:B------:R0:W1:Y:S02]  /*dde0*/  SHFL.IDX P1, R35, R33, R32, R31 ;  /* 0x0000002021237389 */ /* 0x000064000002001f */
[----:B01----:R-:W-:Y:S05]  /*ddf0*/  ENDCOLLECTIVE ;  /* 0x000000000000791b */ /* 0x003fea0003800000 */
.L_x_247:
[----:B------:R0:W-:Y:S01]  /*de00*/  STL.128 [R1+0x2b0], R4 ;  /* 0x0002b00401007387 */ /* 0x0001e20000100c00 */
[----:B------:R-:W-:Y:S01]  /*de10*/  IMAD.MOV.U32 R32, RZ, RZ, 0xd ;  /* 0x0000000dff207424 */ /* 0x000fe200078e00ff */
[----:B------:R-:W-:-:S07]  /*de20*/  MOV R8, R35 ;  /* 0x0000002300087202 */ /* 0x000fce0000000f00 */
[----:B0-----:R-:W-:Y:S05]  /*de30*/  WARPSYNC.COLLECTIVE R34, `(.L_x_248) ;  /* 0x0000000022087348 */ /* 0x001fea0003c00000 */
[----:B------:R1:W2:Y:S02]  /*de40*/  SHFL.IDX P1, R35, R33, R32, R31 ;  /* 0x0000002021237389 */ /* 0x0002a4000002001f */
[----:B012---:R-:W-:Y:S05]  /*de50*/  ENDCOLLECTIVE ;  /* 0x000000000000791b */ /* 0x007fea0003800000 */
.L_x_248:
[----:B------:R-:W-:Y:S02]  /*de60*/  HFMA2 R32, -RZ, RZ, 0, 8.3446502685546875e-07 ;  /* 0x0000000eff207431 */ /* 0x000fe400000001ff */
[----:B------:R-:W-:-:S07]  /*de70*/  IMAD.MOV.U32 R9, RZ, RZ, R35 ;  /* 0x000000ffff097224 */ /* 0x000fce00078e0023 */
[----:B------:R-:W-:Y:S05]  /*de80*/  WARPSYNC.COLLECTIVE R34, `(.L_x_249) ;  /* 0x0000000022087348 */ /* 0x000fea0003c00000 */
[----:B------:R0:W1:Y:S02]  /*de90*/  SHFL.IDX P1, R35, R33, R32, R31 ;  /* 0x0000002021237389 */ /* 0x000064000002001f */
[----:B01----:R-:W-:Y:S05]  /*dea0*/  ENDCOLLECTIVE ;  /* 0x000000000000791b */ /* 0x003fea0003800000 */
.L_x_249:
[----:B------:R-:W-:Y:S02]  /*deb0*/  IMAD.MOV.U32 R32, RZ, RZ, 0xf ;  /* 0x0000000fff207424 */ /* 0x000fe400078e00ff */
[----:B------:R-:W-:-:S07]  /*dec0*/  IMAD.MOV.U32 R10, RZ, RZ, R35 ;  /* 0x000000ffff0a7224 */ /* 0x000fce00078e0023 */
[----:B------:R-:W-:Y:S05]  /*ded0*/  WARPSYNC.COLLECTIVE R34, `(.L_x_250) ;  /* 0x0000000022087348 */ /* 0x000fea0003c00000 */
[----:B------:R0:W1:Y:S02]  /*dee0*/  SHFL.IDX P1, R35, R33, R32, R31 ;  /* 0x0000002021237389 */ /* 0x000064000002001f */
[----:B01----:R-:W-:Y:S05]  /*def0*/  ENDCOLLECTIVE ;  /* 0x000000000000791b */ /* 0x003fea0003800000 */
.L_x_250:
[----:B------:R-:W-:Y:S01]  /*df00*/  IMAD.MOV.U32 R32, RZ, RZ, 0x10 ;  /* 0x00000010ff207424 */ /* 0x000fe200078e00ff */
[----:B------:R-:W-:-:S07]  /*df10*/  MOV R11, R35 ;  /* 0x00000023000b7202 */ /* 0x000fce0000000f00 */
[----:B------:R-:W-:Y:S05]  /*df20*/  WARPSYNC.COLLECTIVE R34, `(.L_x_251) ;  /* 0x0000000022087348 */ /* 0x000fea0003c00000 */
[----:B------:R0:W1:Y:S02]  /*df30*/  SHFL.IDX P1, R35, R33, R32, R31 ;  /* 0x0000002021237389 */ /* 0x000064000002001f */
[----:B01----:R-:W-:Y:S05]  /*df40*/  ENDCOLLECTIVE ;  /* 0x000000000000791b */ /* 0x003fea0003800000 */
.L_x_251:
[----:B------:R0:W-:Y:S01]  /*df50*/  STL.128 [R1+0x2c0], R8 ;  /* 0x0002c00801007387 */ /* 0x0001e20000100c00 */
[----:B------:R-:W-:Y:S02]  /*df60*/  HFMA2 R32, -RZ, RZ, 0, 1.013278961181640625e-06 ;  /* 0x00000011ff207431 */ /* 0x000fe400000001ff */
[----:B------:R-:W-:-:S07]  /*df70*/  IMAD.MOV.U32 R4, RZ, RZ, R35 ;  /* 0x000000ffff047224 */ /* 0x000fce00078e0023 */
[----:B0-----:R-:W-:Y:S05]  /*df80*/  WARPSYNC.COLLECTIVE R34, `(.L_x_252) ;  /* 0x0000000022087348 */ /* 0x001fea0003c00000 */
[----:B------:R1:W2:Y:S02]  /*df90*/  SHFL.IDX P1, R35, R33, R32, R31 ;  /* 0x0000002021237389 */ /* 0x0002a4000002001f */
[----:B012---:R-:W-:Y:S05]  /*dfa0*/  ENDCOLLECTIVE ;  /* 0x000000000000791b */ /* 0x007fea0003800000 */
.L_x_252:
[----:B------:R-:W-:Y:S02]  /*dfb0*/  IMAD.MOV.U32 R32, RZ, RZ, 0x12 ;  /* 0x00000012ff207424 */ /* 0x000fe400078e00ff */
[----:B------:R-:W-:-:S07]  /*dfc0*/  IMAD.MOV.U32 R5, RZ, RZ, R35 ;  /* 0x000000ffff057224 */ /* 0x000fce00078e0023 */
[----:B------:R-:W-:Y:S05]  /*dfd0*/  WARPSYNC.COLLECTIVE R34, `(.L_x_253) ;  /* 0x0000000022087348 */ /* 0x000fea0003c00000 */
[----:B------:R0:W1:Y:S02]  /*dfe0*/  SHFL.IDX P1, R35, R33, R32, R31 ;  /* 0x0000002021237389 */ /* 0x000064000002001f */
[----:B01----:R-:W-:Y:S05]  /*dff0*/  ENDCOLLECTIVE ;  /* 0x000000000000791b */ /* 0x003fea0003800000 */
.L_x_253:
[----:B------:R-:W-:Y:S01]  /*e000*/  IMAD.MOV.U32 R32, RZ, RZ, 0x13 ;  /* 0x00000013ff207424 */ /* 0x000fe200078e00ff */
[----:B------:R-:W-:-:S07]  /*e010*/  MOV R6, R35 ;  /* 0x0000002300067202 */ /* 0x000fce0000000f00 */
[----:B------:R-:W-:Y:S05]  /*e020*/  WARPSYNC.COLLECTIVE R34, `(.L_x_254) ;  /* 0x0000000022087348 */ /* 0x000fea0003c00000 */
[----:B------:R0:W1:Y:S02]  /*e030*/  SHFL.IDX P1, R35, R33, R32, R31 ;  /* 0x0000002021237389 */ /* 0x000064000002001f */
[----:B01----:R-:W-:Y:S05]  /*e040*/  ENDCOLLECTIVE ;  /* 0x000000000000791b */ /* 0x003fea0003800000 */
.L_x_254:
[----:B------:R-:W-:Y:S02]  /*e050*/  HFMA2 R32, -RZ, RZ, 0, 1.1920928955078125e-06 ;  /* 0x00000014ff207431 */ /* 0x000fe400000001ff */
[----:B------:R-:W-:-:S07]  /*e060*/  IMAD.MOV.U32 R7, RZ, RZ, R35 ;  /* 0x000000ffff077224 */ /* 0x000fce00078e0023 */
[----:B------:R-:W-:Y:S05]  /*e070*/  WARPSYNC.COLLECTIVE R34, `(.L_x_255) ;  /* 0x0000000022087348 */ /* 0x000fea0003c00000 */
[----:B------:R0:W1:Y:S02]  /*e080*/  SHFL.IDX P1, R35, R33, R32, R31 ;  /* 0x0000002021237389 */ /* 0x000064000002001f */
[----:B01----:R-:W-:Y:S05]  /*e090*/  ENDCOLLECTIVE ;  /* 0x000000000000791b */ /* 0x003fea0003800000 */
.L_x_255:
[----:B------:R0:W-:Y:S01]  /*e0a0*/  STL.128 [R1+0x2d0], R4 ;  /* 0x0002d00401007387 */ /* 0x0001e20000100c00 */
[----:B------:R-:W-:Y:S02]  /*e0b0*/  IMAD.MOV.U32 R32, RZ, RZ, 0x15 ;  /* 0x00000015ff207424 */ /* 0x000fe400078e00ff */
[----:B------:R-:W-:-:S07]  /*e0c0*/  IMAD.MOV.U32 R8, RZ, RZ, R35 ;  /* 0x000000ffff087224 */ /* 0x000fce00078e0023 */
[----:B0-----:R-:W-:Y:S05]  /*e0d0*/  WARPSYNC.COLLECTIVE R34, `(.L_x_256) ;  /* 0x0000000022087348 */ /* 0x001fea0003c00000 */
[----:B------:R1:W2:Y:S02]  /*e0e0*/  SHFL.IDX P1, R35, R33, R32, R31 ;  /* 0x0000002021237389 */ /* 0x0002a4000002001f */
[----:B012---:R-:W-:Y:S05]  /*e0f0*/  ENDCOLLECTIVE ;  /* 0x000000000000791b */ /* 0x007fea0003800000 */
.L_x_256:
[----:B------:R-:W-:Y:S01]  /*e100*/  IMAD.MOV.U32 R32, RZ, RZ, 0x16 ;  /* 0x00000016ff207424 */ /* 0x000fe200078e00ff */
[----:B------:R-:W-:-:S07]  /*e110*/  MOV R9, R35 ;  /* 0x0000002300097202 */ /* 0x000fce0000000f00 */
[----:B------:R-:W-:Y:S05]  /*e120*/  WARPSYNC.COLLECTIVE R34, `(.L_x_257) ;  /* 0x0000000022087348 */ /* 0x000fea0003c00000 */
[----:B------:R0:W1:Y:S02]  /*e130*/  SHFL.IDX P1, R35, R33, R32, R31 ;  /* 0x0000002021237389 */ /* 0x000064000002001f */
[----:B01----:R-:W-:Y:S05]  /*e140*/  ENDCOLLECTIVE ;  /* 0x000000000000791b */ /* 0x003fea0003800000 */
.L_x_257:
[----:B------:R-:W-:Y:S02]  /*e150*/  HFMA2 R32, -RZ, RZ, 0, 1.370906829833984375e-06 ;  /* 0x00000017ff207431 */ /* 0x000fe400000001ff */
[----:B------:R-:W-:-:S07]  /*e160*/  IMAD.MOV.U32 R10, RZ, RZ, R35 ;  /* 0x000000ffff0a7224 */ /* 0x000fce00078e0023 */
[----:B------:R-:W-:Y:S05]  /*e170*/  WARPSYNC.COLLECTIVE R34, `(.L_x_258) ;  /* 0x0000000022087348 */ /* 0x000fea0003c00000 */
[----:B------:R0:W1:Y:S02]  /*e180*/  SHFL.IDX P1, R35, R33, R32, R31 ;  /* 0x0000002021237389 */ /* 0x000064000002001f */
[----:B01----:R-:W-:Y:S05]  /*e190*/  ENDCOLLECTIVE ;  /* 0x000000000000791b */ /* 0x003fea0003800000 */
.L_x_258:
[----:B------:R-:W-:Y:S02]  /*e1a0*/  IMAD.MOV.U32 R32, RZ, RZ, 0x18 ;  /* 0x00000018ff207424 */ /* 0x000fe400078e00ff */
[----:B------:R-:W-:-:S07]  /*e1b0*/  IMAD.MOV.U32 R11, RZ, RZ, R35 ;  /* 0x000000ffff0b7224 */ /* 0x000fce00078e0023 */
[----:B------:R-:W-:Y:S05]  /*e1c0*/  WARPSYNC.COLLECTIVE R34, `(.L_x_259) ;  /* 0x0000000022087348 */ /* 0x000fea0003c00000 */
[----:B------:R0:W1:Y:S02]  /*e1d0*/  SHFL.IDX P1, R35, R33, R32, R31 ;  /* 0x0000002021237389 */ /* 0x000064000002001f */
[----:B01----:R-:W-:Y:S05]  /*e1e0*/  ENDCOLLECTIVE ;  /* 0x000000000000791b */ /* 0x003fea0003800000 */
.L_x_259:
[----:B------:R0:W-:Y:S01]  /*e1f0*/  STL.128 [R1+0x2e0], R8 ;  /* 0x0002e00801007387 */ /* 0x0001e20000100c00 */
[----:B------:R-:W-:Y:S01]  /*e200*/  IMAD.MOV.U32 R32, RZ, RZ, 0x19 ;  /* 0x00000019ff207424 */ /* 0x000fe200078e00ff */
[----:B------:R-:W-:-:S07]  /*e210*/  MOV R16, R35 ;  /* 0x0000002300107202 */ /* 0x000fce0000000f00 */
[----:B0-----:R-:W-:Y:S05]  /*e220*/  WARPSYNC.COLLECTIVE R34, `(.L_x_260) ;  /* 0x0000000022087348 */ /* 0x001fea0003c00000 */
[----:B------:R1:W2:Y:S02]  /*e230*/  SHFL.IDX P1, R35, R33, R32, R31 ;  /* 0x0000002021237389 */ /* 0x0002a4000002001f */
[----:B012---:R-:W-:Y:S05]  /*e240*/  ENDCOLLECTIVE ;  /* 0x000000000000791b */ /* 0x007fea0003800000 */
.L_x_260:
[----:B------:R-:W-:Y:S02]  /*e250*/  HFMA2 R32, -RZ, RZ, 0, 1.54972076416015625e-06 ;  /* 0x0000001aff207431 */ /* 0x000fe400000001ff */
[----:B------:R-:W-:-:S07]  /*e260*/  IMAD.MOV.U32 R17, RZ, RZ, R35 ;  /* 0x000000ffff117224 */ /* 0x000fce00078e0023 */
[----:B------:R-:W-:Y:S05]  /*e270*/  WARPSYNC.COLLECTIVE R34, `(.L_x_261) ;  /* 0x0000000022087348 */ /* 0x000fea0003c00000 */
[----:B------:R0:W1:Y:S02]  /*e280*/  SHFL.IDX P1, R35, R33, R32, R31 ;  /* 0x0000002021237389 */ /* 0x000064000002001f */
[----:B01----:R-:W-:Y:S05]  /*e290*/  ENDCOLLECTIVE ;  /* 0x000000000000791b */ /* 0x003fea0003800000 */
.L_x_261:
[----:B------:R-:W-:Y:S02]  /*e2a0*/  IMAD.MOV.U32 R32, RZ, RZ, 0x1b ;  /* 0x0000001bff207424 */ /* 0x000fe400078e00ff */
[----:B------:R-:W-:-:S07]  /*e2b0*/  IMAD.MOV.U32 R18, RZ, RZ, R35 ;  /* 0x000000ffff127224 */ /* 0x000fce00078e0023 */
[----:B------:R-:W-:Y:S05]  /*e2c0*/  WARPSYNC.COLLECTIVE R34, `(.L_x_262) ;  /* 0x0000000022087348 */ /* 0x000fea0003c00000 */
[----:B------:R0:W1:Y:S02]  /*e2d0*/  SHFL.IDX P1, R35, R33, R32, R31 ;  /* 0x0000002021237389 */ /* 0x000064000002001f */
[----:B01----:R-:W-:Y:S05]  /*e2e0*/  ENDCOLLECTIVE ;  /* 0x000000000000791b */ /* 0x003fea0003800000 */
.L_x_262:
[----:B------:R-:W-:Y:S01]  /*e2f0*/  IMAD.MOV.U32 R32, RZ, RZ, 0x1c ;  /* 0x0000001cff207424 */ /* 0x000fe200078e00ff */
[----:B------:R-:W-:-:S07]  /*e300*/  MOV R19, R35 ;  /* 0x0000002300137202 */ /* 0x000fce0000000f00 */
[----:B------:R-:W-:Y:S05]  /*e310*/  WARPSYNC.COLLECTIVE R34, `(.L_x_263) ;  /* 0x0000000022087348 */ /* 0x000fea0003c00000 */
[----:B------:R0:W1:Y:S02]  /*e320*/  SHFL.IDX P1, R35, R33, R32, R31 ;  /* 0x0000002021237389 */ /* 0x000064000002001f */
[----:B01----:R-:W-:Y:S05]  /*e330*/  ENDCOLLECTIVE ;  /* 0x000000000000791b */ /* 0x003fea0003800000 */
.L_x_263:
[----:B------:R0:W-:Y:S01]  /*e340*/  STL.128 [R1+0x2f0], R16 ;  /* 0x0002f01001007387 */ /* 0x0001e20000100c00 */
[----:B------:R-:W-:Y:S02]  /*e350*/  HFMA2 R32, -RZ, RZ, 0, 1.728534698486328125e-06 ;  /* 0x0000001dff207431 */ /* 0x000fe400000001ff */
[----:B------:R-:W-:-:S07]  /*e360*/  IMAD.MOV.U32 R20, RZ, RZ, R35 ;  /* 0x000000ffff147224 */ /* 0x000fce00078e0023 */
[----:B0-----:R-:W-:Y:S05]  /*e370*/  WARPSYNC.COLLECTIVE R34, `(.L_x_264) ;  /* 0x0000000022087348 */ /* 0x001fea0003c00000 */
[----:B------:R1:W2:Y:S02]  /*e380*/  SHFL.IDX P1, R35, R33, R32, R31 ;  /* 0x0000002021237389 */ /* 0x0002a4000002001f */
[----:B012---:R-:W-:Y:S05]  /*e390*/  ENDCOLLECTIVE ;  /* 0x000000000000791b */ /* 0x007fea0003800000 */
.L_x_264:
[----:B------:R-:W-:Y:S02]  /*e3a0*/  IMAD.MOV.U32 R32, RZ, RZ, 0x1e ;  /* 0x0000001eff207424 */ /* 0x000fe400078e00ff */
[----:B------:R-:W-:-:S07]  /*e3b0*/  IMAD.MOV.U32 R21, RZ, RZ, R35 ;  /* 0x000000ffff157224 */ /* 0x000fce00078e0023 */
[----:B------:R-:W-:Y:S05]  /*e3c0*/  WARPSYNC.COLLECTIVE R34, `(.L_x_265) ;  /* 0x0000000022087348 */ /* 0x000fea0003c00000 */
[----:B------:R0:W1:Y:S02]  /*e3d0*/  SHFL.IDX P1, R35, R33, R32, R31 ;  /* 0x0000002021237389 */ /* 0x000064000002001f */
[----:B01----:R-:W-:Y:S05]  /*e3e0*/  ENDCOLLECTIVE ;  /* 0x000000000000791b */ /* 0x003fea0003800000 */
.L_x_265:
[----:B------:R-:W-:Y:S01]  /*e3f0*/  IMAD.MOV.U32 R32, RZ, RZ, 0x1f ;  /* 0x0000001fff207424 */ /* 0x000fe200078e00ff */
[----:B------:R-:W-:-:S07]  /*e400*/  MOV R22, R35 ;  /* 0x0000002300167202 */ /* 0x000fce0000000f00 */
[----:B------:R-:W-:Y:S05]  /*e410*/  WARPSYNC.COLLECTIVE R34, `(.L_x_266) ;  /* 0x0000000022087348 */ /* 0x000fea0003c00000 */
[----:B------:R0:W1:Y:S02]  /*e420*/  SHFL.IDX P1, R35, R33, R32, R31 ;  /* 0x0000002021237389 */ /* 0x000064000002001f */
[----:B01----:R-:W-:Y:S05]  /*e430*/  ENDCOLLECTIVE ;  /* 0x000000000000791b */ /* 0x003fea0003800000 */
.L_x_266:
[----:B------:R-:W-:Y:S01]  /*e440*/  MOV R33, R37 ;  /* 0x0000002500217202 */ /* 0x000fe20000000f00 */
[----:B------:R-:W-:Y:S02]  /*e450*/  IMAD.MOV.U32 R32, RZ, RZ, RZ ;  /* 0x000000ffff207224 */ /* 0x000fe400078e00ff */
[----:B------:R-:W-:-:S07]  /*e460*/  IMAD.MOV.U32 R23, RZ, RZ, R35 ;  /* 0x000000ffff177224 */ /* 0x000fce00078e0023 */
[----:B------:R-:W-:Y:S05]  /*e470*/  WARPSYNC.COLLECTIVE R34, `(.L_x_267) ;  /* 0x0000000022087348 */ /* 0x000fea0003c00000 */
[----:B------:R0:W1:Y:S02]  /*e480*/  SHFL.IDX P1, R35, R33, R32, R31 ;  /* 0x0000002021237389 */ /* 0x000064000002001f */
[----:B01----:R-:W-:Y:S05]  /*e490*/  ENDCOLLECTIVE ;  /* 0x000000000000791b */ /* 0x003fea0003800000 */
.L_x_267:
[----:B------:R0:W-:Y:S01]  /*e4a0*/  STL.128 [R1+0x300], R20 ;  /* 0x0003001401007387 */ /* 0x0001e20000100c00 */
[----:B------:R-:W-:Y:S02]  /*e4b0*/  HFMA2 R32, -RZ, RZ, 0, 5.9604644775390625e-08 ;  /* 0x00000001ff207431 */ /* 0x000fe400000001ff */
[----:B------:R-:W-:-:S07]  /*e4c0*/  IMAD.MOV.U32 R8, RZ, RZ, R35 ;  /* 0x000000ffff087224 */ /* 0x000fce00078e0023 */
[----:B0-----:R-:W-:Y:S05]  /*e4d0*/  WARPSYNC.COLLECTIVE R34, `(.L_x_268) ;  /* 0x0000000022087348 */ /* 0x001fea0003c00000 */
[----:B------:R1:W2:Y:S02]  /*e4e0*/  SHFL.IDX P1, R35, R33, R32, R31 ;  /* 0x0000002021237389 */ /* 0x0002a4000002001f */
[----:B012---:R-:W-:Y:S05]  /*e4f0*/  ENDCOLLECTIVE ;  /* 0x000000000000791b */ /* 0x007fea0003800000 */
.L_x_268:
[----:B------:R-:W-:Y:S02]  /*e500*/  IMAD.MOV.U32 R32, RZ, RZ, 0x2 ;  /* 0x00000002ff207424 */ /* 0x000fe400078e00ff */
[----:B------:R-:W-:-:S07]  /*e510*/  IMAD.MOV.U32 R9, RZ, RZ, R35 ;  /* 0x000000ffff097224 */ /* 0x000fce00078e0023 */
[----:B------:R-:W-:Y:S05]  /*e520*/  WARPSYNC.COLLECTIVE R34, `(.L_x_269) ;  /* 0x0000000022087348 */ /* 0x000fea0003c00000 */
[----:B------:R0:W1:Y:S02]  /*e530*/  SHFL.IDX P1, R35, R33, R32, R31 ;  /* 0x0000002021237389 */ /* 0x000064000002001f */
[----:B01----:R-:W-:Y:S05]  /*e540*/  ENDCOLLECTIVE ;  /* 0x000000000000791b */ /* 0x003fea0003800000 */
.L_x_269:
[----:B------:R-:W-:Y:S01]  /*e550*/  IMAD.MOV.U32 R32, RZ, RZ, 0x3 ;  /* 0x00000003ff207424 */ /* 0x000fe200078e00ff */
[----:B------:R-:W-:-:S07]  /*e560*/  MOV R10, R35 ;  /* 0x00000023000a7202 */ /* 0x000fce0000000f00 */
[----:B------:R-:W-:Y:S05]  /*e570*/  WARPSYNC.COLLECTIVE R34, `(.L_x_270) ;  /* 0x0000000022087348 */ /* 0x000fea0003c00000 */
[----:B------:R0:W1:Y:S02]  /*e580*/  SHFL.IDX P1, R35, R33, R32, R31 ;  /* 0x0000002021237389 */ /* 0x000064000002001f */
[----:B01----:R-:W-:Y:S05]  /*e590*/  ENDCOLLECTIVE ;  /* 0x000000000000791b */ /* 0x003fea0003800000 */
.L_x_270:
[----:B------:R-:W-:Y:S02]  /*e5a0*/  HFMA2 R32, -RZ, RZ, 0, 2.384185791015625e-07 ;  /* 0x00000004ff207431 */ /* 0x000fe400000001ff */
[----:B------:R-:W-:-:S07]  /*e5b0*/  IMAD.MOV.U32 R11, RZ, RZ, R35 ;  /* 0x000000ffff0b7224 */ /* 0x000fce00078e0023 */
[----:B------:R-:W-:Y:S05]  /*e5c0*/  WARPSYNC.COLLECTIVE R34, `(.L_x_271) ;  /* 0x0000000022087348 */ /* 0x000fea0003c00000 */
[----:B------:R0:W1:Y:S02]  /*e5d0*/  SHFL.IDX P1, R35, R33, R32, R31 ;  /* 0x0000002021237389 */ /* 0x000064000002001f */
[----:B01----:R-:W-:Y:S05]  /*e5e0*/  ENDCOLLECTIVE ;  /* 0x000000000000791b */ /* 0x003fea0003800000 */
.L_x_271:
[----:B------:R0:W-:Y:S01]  /*e5f0*/  STL.128 [R1+0x310], R8 ;  /* 0x0003100801007387 */ /* 0x0001e20000100c00 */
[----:B------:R-:W-:Y:S02]  /*e600*/  IMAD.MOV.U32 R32, RZ, RZ, 0x5 ;  /* 0x00000005ff207424 */ /* 0x000fe400078e00ff */
[----:B------:R-:W-:-:S07]  /*e610*/  IMAD.MOV.U32 R4, RZ, RZ, R35 ;  /* 0x000000ffff047224 */ /* 0x000fce00078e0023 */
[----:B0-----:R-:W-:Y:S05]  /*e620*/  WARPSYNC.COLLECTIVE R34, `(.L_x_272) ;  /* 0x0000000022087348 */ /* 0x001fea0003c00000 */
[----:B------:R1:W2:Y:S02]  /*e630*/  SHFL.IDX P1, R35, R33, R32, R31 ;  /* 0x0000002021237389 */ /* 0x0002a4000002001f */
[----:B012---:R-:W-:Y:S05]  /*e640*/  ENDCOLLECTIVE ;  /* 0x000000000000791b */ /* 0x007fea0003800000 */
.L_x_272:
[----:B------:R-:W-:Y:S01]  /*e650*/  IMAD.MOV.U32 R32, RZ, RZ, 0x6 ;  /* 0x00000006ff207424 */ /* 0x000fe200078e00ff */
[----:B------:R-:W-:-:S07]  /*e660*/  MOV R5, R35 ;  /* 0x0000002300057202 */ /* 0x000fce0000000f00 */
[----:B------:R-:W-:Y:S05]  /*e670*/  WARPSYNC.COLLECTIVE R34, `(.L_x_273) ;  /* 0x0000000022087348 */ /* 0x000fea0003c00000 */
[----:B------:R0:W1:Y:S02]  /*e680*/  SHFL.IDX P1, R35, R33, R32, R31 ;  /* 0x0000002021237389 */ /* 0x000064000002001f */
[----:B01----:R-:W-:Y:S05]  /*e690*/  ENDCOLLECTIVE ;  /* 0x000000000000791b */ /* 0x003fea0003800000 */
.L_x_273:
[----:B------:R-:W-:Y:S02]  /*e6a0*/  HFMA2 R32, -RZ, RZ, 0, 4.17232513427734375e-07 ;  /* 0x00000007ff207431 */ /* 0x000fe400000001ff */
[----:B------:R-:W-:-:S07]  /*e6b0*/  IMAD.MOV.U32 R6, RZ, RZ, R35 ;  /* 0x000000ffff067224 */ /* 0x000fce00078e0023 */
[----:B------:R-:W-:Y:S05]  /*e6c0*/  WARPSYNC.COLLECTIVE R34, `(.L_x_274) ;  /* 0x0000000022087348 */ /* 0x000fea0003c00000 */
[----:B------:R0:W1:Y:S02]  /*e6d0*/  SHFL.IDX P1, R35, R33, R32, R31 ;  /* 0x0000002021237389 */ /* 0x000064000002001f */
[----:B01----:R-:W-:Y:S05]  /*e6e0*/  ENDCOLLECTIVE ;  /* 0x000000000000791b */ /* 0x003fea0003800000 */
.L_x_274:
[----:B------:R-:W-:Y:S02]  /*e6f0*/  IMAD.MOV.U32 R32, RZ, RZ, 0x8 ;  /* 0x00000008ff207424 */ /* 0x000fe400078e00ff */
[----:B------:R-:W-:-:S07]  /*e700*/  IMAD.MOV.U32 R7, RZ, RZ, R35 ;  /* 0x000000ffff077224 */ /* 0x000fce00078e0023 */
[----:B------:R-:W-:Y:S05]  /*e710*/  WARPSYNC.COLLECTIVE R34, `(.L_x_275) ;  /* 0x0000000022087348 */ /* 0x000fea0003c00000 */
[----:B------:R0:W1:Y:S02]  /*e720*/  SHFL.IDX P1, R35, R33, R32, R31 ;  /* 0x0000002021237389 */ /* 0x000064000002001f */
[----:B01----:R-:W-:Y:S05]  /*e730*/  ENDCOLLECTIVE ;  /* 0x000000000000791b */ /* 0x003fea0003800000 */
.L_x_275:
[----:B------:R0:W-:Y:S01]  /*e740*/  STL.128 [R1+0x320], R4 ;  /* 0x0003200401007387 */ /* 0x0001e20000100c00 */
[----:B------:R-:W-:Y:S01]  /*e750*/  IMAD.MOV.U32 R32, RZ, RZ, 0x9 ;  /* 0x00000009ff207424 */ /* 0x000fe200078e00ff */
[----:B------:R-:W-:-:S07]  /*e760*/  MOV R8, R35 ;  /* 0x0000002300087202 */ /* 0x000fce0000000f00 */
[----:B0-----:R-:W-:Y:S05]  /*e770*/  WARPSYNC.COLLECTIVE R34, `(.L_x_276) ;  /* 0x0000000022087348 */ /* 0x001fea0003c00000 */
[----:B------:R1:W2:Y:S02]  /*e780*/  SHFL.IDX P1, R35, R33, R32, R31 ;  /* 0x0000002021237389 */ /* 0x0002a4000002001f */
[----:B012---:R-:W-:Y:S05]  /*e790*/  ENDCOLLECTIVE ;  /* 0x000000000000791b */ /* 0x007fea0003800000 */
.L_x_276:
[----:B------:R-:W-:Y:S02]  /*e7a0*/  HFMA2 R32, -RZ, RZ, 0, 5.9604644775390625e-07 ;  /* 0x0000000aff207431 */ /* 0x000fe400000001ff */
[----:B------:R-:W-:-:S07]  /*e7b0*/  IMAD.MOV.U32 R9, RZ, RZ, R35 ;  /* 0x000000ffff097224 */ /* 0x000fce00078e0023 */
[----:B------:R-:W-:Y:S05]  /*e7c0*/  WARPSYNC.COLLECTIVE R34, `(.L_x_277) ;  /* 0x0000000022087348 */ /* 0x000fea0003c00000 */
[----:B------:R0:W1:Y:S02]  /*e7d0*/  SHFL.IDX P1, R35, R33, R32, R31 ;  /* 0x0000002021237389 */ /* 0x000064000002001f */
[----:B01----:R-:W-:Y:S05]  /*e7e0*/  ENDCOLLECTIVE ;  /* 0x000000000000791b */ /* 0x003fea0003800000 */
.L_x_277:
[----:B------:R-:W-:Y:S02]  /*e7f0*/  IMAD.MOV.U32 R32, RZ, RZ, 0xb ;  /* 0x0000000bff207424 */ /* 0x000fe400078e00ff */
[----:B------:R-:W-:-:S07]  /*e800*/  IMAD.MOV.U32 R10, RZ, RZ, R35 ;  /* 0x000000ffff0a7224 */ /* 0x000fce00078e0023 */
[----:B------:R-:W-:Y:S05]  /*e810*/  WARPSYNC.COLLECTIVE R34, `(.L_x_278) ;  /* 0x0000000022087348 */ /* 0x000fea0003c00000 */
[----:B------:R0:W1:Y:S02]  /*e820*/  SHFL.IDX P1, R35, R33, R32, R31 ;  /* 0x0000002021237389 */ /* 0x000064000002001f */
[----:B01----:R-:W-:Y:S05]  /*e830*/  ENDCOLLECTIVE ;  /* 0x000000000000791b */ /* 0x003fea0003800000 */
.L_x_278:
[----:B------:R-:W-:Y:S01]  /*e840*/  IMAD.MOV.U32 R32, RZ, RZ, 0xc ;  /* 0x0000000cff207424 */ /* 0x000fe200078e00ff */
[----:B------:R-:W-:-:S07]  /*e850*/  MOV R11, R35 ;  /* 0x00000023000b7202 */ /* 0x000fce0000000f00 */
[----:B------:R-:W-:Y:S05]  /*e860*/  WARPSYNC.COLLECTIVE R34, `(.L_x_279) ;  /* 0x0000000022087348 */ /* 0x000fea0003c00000 */
[----:B------:R0:W1:Y:S02]  /*e870*/  SHFL.IDX P1, R35, R33, R32, R31 ;  /* 0x0000002021237389 */ /* 0x000064000002001f */
[----:B01----:R-:W-:Y:S05]  /*e880*/  ENDCOLLECTIVE ;  /* 0x000000000000791b */ /* 0x003fea0003800000 */
.L_x_279:
[----:B------:R0:W-:Y:S01]  /*e890*/  STL.128 [R1+0x330], R8 ;  /* 0x0003300801007387 */ /* 0x0001e20000100c00 */
[----:B------:R-:W-:Y:S02]  /*e8a0*/  HFMA2 R32, -RZ, RZ, 0, 7.74860382080078125e-07 ;  /* 0x0000000dff207431 */ /* 0x000fe400000001ff */
[----:B------:R-:W-:-:S07]  /*e8b0*/  IMAD.MOV.U32 R4, RZ, RZ, R35 ;  /* 0x000000ffff047224 */ /* 0x000fce00078e0023 */
[----:B0-----:R-:W-:Y:S05]  /*e8c0*/  WARPSYNC.COLLECTIVE R34, `(.L_x_280) ;  /* 0x0000000022087348 */ /* 0x001fea0003c00000 */
[----:B------:R1:W2:Y:S02]  /*e8d0*/  SHFL.IDX P1, R35, R33, R32, R31 ;  /* 0x0000002021237389 */ /* 0x0002a4000002001f */
[----:B012---:R-:W-:Y:S05]  /*e8e0*/  ENDCOLLECTIVE ;  /* 0x000000000000791b */ /* 0x007fea0003800000 */
.L_x_280:
[----:B------:R-:W-:Y:S02]  /*e8f0*/  IMAD.MOV.U32 R32, RZ, RZ, 0xe ;  /* 0x0000000eff207424 */ /* 0x000fe400078e00ff */
[----:B------:R-:W-:-:S07]  /*e900*/  IMAD.MOV.U32 R5, RZ, RZ, R35 ;  /* 0x000000ffff057224 */ /* 0x000fce00078e0023 */
[----:B------:R-:W-:Y:S05]  /*e910*/  WARPSYNC.COLLECTIVE R34, `(.L_x_281) ;  /* 0x0000000022087348 */ /* 0x000fea0003c00000 */
[----:B------:R0:W1:Y:S02]  /*e920*/  SHFL.IDX P1, R35, R33, R32, R31 ;  /* 0x0000002021237389 */ /* 0x000064000002001f */
[----:B01----:R-:W-:Y:S05]  /*e930*/  ENDCOLLECTIVE ;  /* 0x000000000000791b */ /* 0x003fea0003800000 */
.L_x_281:
[----:B------:R-:W-:Y:S01]  /*e940*/  IMAD.MOV.U32 R32, RZ, RZ, 0xf ;  /* 0x0000000fff207424 */ /* 0x000fe200078e00ff */
[----:B------:R-:W-:-:S07]  /*e950*/  MOV R6, R35 ;  /* 0x0000002300067202 */ /* 0x000fce0000000f00 */
[----:B------:R-:W-:Y:S05]  /*e960*/  WARPSYNC.COLLECTIVE R34, `(.L_x_282) ;  /* 0x0000000022087348 */ /* 0x000fea0003c00000 */
[----:B------:R0:W1:Y:S02]  /*e970*/  SHFL.IDX P1, R35, R33, R32, R31 ;  /* 0x0000002021237389 */ /* 0x000064000002001f */
[----:B01----:R-:W-:Y:S05]  /*e980*/  ENDCOLLECTIVE ;  /* 0x000000000000791b */ /* 0x003fea0003800000 */
.L_x_282:
[----:B------:R-:W-:Y:S02]  /*e990*/  HFMA2 R32, -RZ, RZ, 0, 9.5367431640625e-07 ;  /* 0x00000010ff207431 */ /* 0x000fe400000001ff */
[----:B------:R-:W-:-:S07]  /*e9a0*/  IMAD.MOV.U32 R7, RZ, RZ, R35 ;  /* 0x000000ffff077224 */ /* 0x000fce00078e0023 */
[----:B------:R-:W-:Y:S05]  /*e9b0*/  WARPSYNC.COLLECTIVE R34, `(.L_x_283) ;  /* 0x0000000022087348 */ /* 0x000fea0003c00000 */
[----:B------:R0:W1:Y:S02]  /*e9c0*/  SHFL.IDX P1, R35, R33, R32, R31 ;  /* 0x0000002021237389 */ /* 0x000064000002001f */
[----:B01----:R-:W-:Y:S05]  /*e9d0*/  ENDCOLLECTIVE ;  /* 0x000000000000791b */ /* 0x003fea0003800000 */
.L_x_283:
[----:B------:R0:W-:Y:S01]  /*e9e0*/  STL.128 [R1+0x340], R4 ;  /* 0x0003400401007387 */ /* 0x0001e20000100c00 */
[----:B------:R-:W-:Y:S02]  /*e9f0*/  IMAD.MOV.U32 R32, RZ, RZ, 0x11 ;  /* 0x00000011ff207424 */ /* 0x000fe400078e00ff */
[----:B------:R-:W-:-:S07]  /*ea00*/  IMAD.MOV.U32 R8, RZ, RZ, R35 ;  /* 0x000000ffff087224 */ /* 0x000fce00078e0023 */
[----:B0-----:R-:W-:Y:S05]  /*ea10*/  WARPSYNC.COLLECTIVE R34, `(.L_x_284) ;  /* 0x0000000022087348 */ /* 0x001fea0003c00000 */
[----:B------:R1:W2:Y:S02]  /*ea20*/  SHFL.IDX P1, R35, R33, R32, R31 ;  /* 0x0000002021237389 */ /* 0x0002a4000002001f */
[----:B012---:R-:W-:Y:S05]  /*ea30*/  ENDCOLLECTIVE ;  /* 0x000000000000791b */ /* 0x007fea0003800000 */
.L_x_284:
[----:B------:R-:W-:Y:S01]  /*ea40*/  IMAD.MOV.U32 R32, RZ, RZ, 0x12 ;  /* 0x00000012ff207424 */ /* 0x000fe200078e00ff */
[----:B------:R-:W-:-:S07]  /*ea50*/  MOV R9, R35 ;  /* 0x0000002300097202 */ /* 0x000fce0000000f00 */
[----:B------:R-:W-:Y:S05]  /*ea60*/  WARPSYNC.COLLECTIVE R34, `(.L_x_285) ;  /* 0x0000000022087348 */ /* 0x000fea0003c00000 */
[----:B------:R0:W1:Y:S02]  /*ea70*/  SHFL.IDX P1, R35, R33, R32, R31 ;  /* 0x0000002021237389 */ /* 0x000064000002001f */
[----:B01----:R-:W-:Y:S05]  /*ea80*/  ENDCOLLECTIVE ;  /* 0x000000000000791b */ /* 0x003fea0003800000 */
.L_x_285:
[----:B------:R-:W-:Y:S02]  /*ea90*/  HFMA2 R32, -RZ, RZ, 0, 1.132488250732421875e-06 ;  /* 0x00000013ff207431 */ /* 0x000fe400000001ff */
[----:B------:R-:W-:-:S07]  /*eaa0*/  IMAD.MOV.U32 R10, RZ, RZ, R35 ;  /* 0x000000ffff0a7224 */ /* 0x000fce00078e0023 */
[----:B------:R-:W-:Y:S05]  /*eab0*/  WARPSYNC.COLLECTIVE R34, `(.L_x_286) ;  /* 0x0000000022087348 */ /* 0x000fea0003c00000 */
[----:B------:R0:W1:Y:S02]  /*eac0*/  SHFL.IDX P1, R35, R33, R32, R31 ;  /* 0x0000002021237389 */ /* 0x000064000002001f */
[----:B01----:R-:W-:Y:S05]  /*ead0*/  ENDCOLLECTIVE ;  /* 0x000000000000791b */ /* 0x003fea0003800000 */
.L_x_286:
[----:B------:R-:W-:Y:S02]  /*eae0*/  IMAD.MOV.U32 R32, RZ, RZ, 0x14 ;  /* 0x00000014ff207424 */ /* 0x000fe400078e00ff */
[----:B------:R-:W-:-:S07]  /*eaf0*/  IMAD.MOV.U32 R11, RZ, RZ, R35 ;  /* 0x000000ffff0b7224 */ /* 0x000fce00078e0023 */
[----:B------:R-:W-:Y:S05]  /*eb00*/  WARPSYNC.COLLECTIVE R34, `(.L_x_287) ;  /* 0x0000000022087348 */ /* 0x000fea0003c00000 */
[----:B------:R0:W1:Y:S02]  /*eb10*/  SHFL.IDX P1, R35, R33, R32, R31 ;  /* 0x0000002021237389 */ /* 0x000064000002001f */
[----:B01----:R-:W-:Y:S05]  /*eb20*/  ENDCOLLECTIVE ;  /* 0x000000000000791b */ /* 0x003fea0003800000 */
.L_x_287:
[----:B------:R0:W-:Y:S01]  /*eb30*/  STL.128 [R1+0x350], R8 ;  /* 0x0003500801007387 */ /* 0x0001e20000100c00 */
[----:B------:R-:W-:Y:S01]  /*eb40*/  IMAD.MOV.U32 R32, RZ, RZ, 0x15 ;  /* 0x00000015ff207424 */ /* 0x000fe200078e00ff */
[----:B------:R-:W-:-:S07]  /*eb50*/  MOV R4, R35 ;  /* 0x0000002300047202 */ /* 0x000fce0000000f00 */
[----:B0-----:R-:W-:Y:S05]  /*eb60*/  WARPSYNC.COLLECTIVE R34, `(.L_x_288) ;  /* 0x0000000022087348 */ /* 0x001fea0003c00000 */
[----:B------:R1:W2:Y:S02]  /*eb70*/  SHFL.IDX P1, R35, R33, R32, R31 ;  /* 0x0000002021237389 */ /* 0x0002a4000002001f */
[----:B012---:R-:W-:Y:S05]  /*eb80*/  ENDCOLLECTIVE ;  /* 0x000000000000791b */ /* 0x007fea0003800000 */
.L_x_288:
[----:B------:R-:W-:Y:S02]  /*eb90*/  HFMA2 R32, -RZ, RZ, 0, 1.31130218505859375e-06 ;  /* 0x00000016ff207431 */ /* 0x000fe400000001ff */
[----:B------:R-:W-:-:S07]  /*eba0*/  IMAD.MOV.U32 R5, RZ, RZ, R35 ;  /* 0x000000ffff057224 */ /* 0x000fce00078e0023 */
[----:B------:R-:W-:Y:S05]  /*ebb0*/  WARPSYNC.COLLECTIVE R34, `(.L_x_289) ;  /* 0x0000000022087348 */ /* 0x000fea0003c00000 */
[----:B------:R0:W1:Y:S02]  /*ebc0*/  SHFL.IDX P1, R35, R33, R32, R31 ;  /* 0x0000002021237389 */ /* 0x000064000002001f */
[----:B01----:R-:W-:Y:S05]  /*ebd0*/  ENDCOLLECTIVE ;  /* 0x000000000000791b */ /* 0x003fea0003800000 */
.L_x_289:
[----:B------:R-:W-:Y:S02]  /*ebe0*/  IMAD.MOV.U32 R32, RZ, RZ, 0x17 ;  /* 0x00000017ff207424 */ /* 0x000fe400078e00ff */
[----:B------:R-:W-:-:S07]  /*ebf0*/  IMAD.MOV.U32 R6, RZ, RZ, R35 ;  /* 0x000000ffff067224 */ /* 0x000fce00078e0023 */
[----:B------:R-:W-:Y:S05]  /*ec00*/  WARPSYNC.COLLECTIVE R34, `(.L_x_290) ;  /* 0x0000000022087348 */ /* 0x000fea0003c00000 */
[----:B------:R0:W1:Y:S02]  /*ec10*/  SHFL.IDX P1, R35, R33, R32, R31 ;  /* 0x0000002021237389 */ /* 0x000064000002001f */
[----:B01----:R-:W-:Y:S05]  /*ec20*/  ENDCOLLECTIVE ;  /* 0x000000000000791b */ /* 0x003fea0003800000 */
.L_x_290:
[----:B------:R-:W-:Y:S01]  /*ec30*/  IMAD.MOV.U32 R32, RZ, RZ, 0x18 ;  /* 0x00000018ff207424 */ /* 0x000fe200078e00ff */
[----:B------:R-:W-:-:S07]  /*ec40*/  MOV R7, R35 ;  /* 0x0000002300077202 */ /* 0x000fce0000000f00 */
[----:B------:R-:W-:Y:S05]  /*ec50*/  WARPSYNC.COLLECTIVE R34, `(.L_x_291) ;  /* 0x0000000022087348 */ /* 0x000fea0003c00000 */
[----:B------:R0:W1:Y:S02]  /*ec60*/  SHFL.IDX P1, R35, R33, R32, R31 ;  /* 0x0000002021237389 */ /* 0x000064000002001f */
[----:B01----:R-:W-:Y:S05]  /*ec70*/  ENDCOLLECTIVE ;  /* 0x000000000000791b */ /* 0x003fea0003800000 */
.L_x_291:
[----:B------:R0:W-:Y:S01]  /*ec80*/  STL.128 [R1+0x360], R4 ;  /* 0x0003600401007387 */ /* 0x0001e20000100c00 */
[----:B------:R-:W-:Y:S02]  /*ec90*/  HFMA2 R32, -RZ, RZ, 0, 1.490116119384765625e-06 ;  /* 0x00000019ff207431 */ /* 0x000fe400000001ff */
[----:B------:R-:W-:-:S07]  /*eca0*/  IMAD.MOV.U32 R8, RZ, RZ, R35 ;  /* 0x000000ffff087224 */ /* 0x000fce00078e0023 */
[----:B0-----:R-:W-:Y:S05]  /*ecb0*/  WARPSYNC.COLLECTIVE R34, `(.L_x_292) ;  /* 0x0000000022087348 */ /* 0x001fea0003c00000 */
[----:B------:R1:W2:Y:S02]  /*ecc0*/  SHFL.IDX P1, R35, R33, R32, R31 ;  /* 0x0000002021237389 */ /* 0x0002a4000002001f */
[----:B012---:R-:W-:Y:S05]  /*ecd0*/  ENDCOLLECTIVE ;  /* 0x000000000000791b */ /* 0x007fea0003800000 */
.L_x_292:
[----:B------:R-:W-:Y:S02]  /*ece0*/  IMAD.MOV.U32 R32, RZ, RZ, 0x1a ;  /* 0x0000001aff207424 */ /* 0x000fe400078e00ff */
[----:B------:R-:W-:-:S07]  /*ecf0*/  IMAD.MOV.U32 R9, RZ, RZ, R35 ;  /* 0x000000ffff097224 */ /* 0x000fce00078e0023 */
[----:B------:R-:W-:Y:S05]  /*ed00*/  WARPSYNC.COLLECTIVE R34, `(.L_x_293) ;  /* 0x0000000022087348 */ /* 0x000fea0003c00000 */
[----:B------:R0:W1:Y:S02]  /*ed10*/  SHFL.IDX P1, R35, R33, R32, R31 ;  /* 0x0000002021237389 */ /* 0x000064000002001f */
[----:B01----:R-:W-:Y:S05]  /*ed20*/  ENDCOLLECTIVE ;  /* 0x000000000000791b */ /* 0x003fea0003800000 */
.L_x_293:
[----:B------:R-:W-:Y:S01]  /*ed30*/  IMAD.MOV.U32 R32, RZ, RZ, 0x1b ;  /* 0x0000001bff207424 */ /* 0x000fe200078e00ff */
[----:B------:R-:W-:-:S07]  /*ed40*/  MOV R10, R35 ;  /* 0x00000023000a7202 */ /* 0x000fce0000000f00 */
[----:B------:R-:W-:Y:S05]  /*ed50*/  WARPSYNC.COLLECTIVE R34, `(.L_x_294) ;  /* 0x0000000022087348 */ /* 0x000fea0003c00000 */
[----:B------:R0:W1:Y:S02]  /*ed60*/  SHFL.IDX P1, R35, R33, R32, R31 ;  /* 0x0000002021237389 */ /* 0x000064000002001f */
[----:B01----:R-:W-:Y:S05]  /*ed70*/  ENDCOLLECTIVE ;  /* 0x000000000000791b */ /* 0x003fea0003800000 */
.L_x_294:
[----:B------:R-:W-:Y:S02]  /*ed80*/  HFMA2 R32, -RZ, RZ, 0, 1.6689300537109375e-06 ;  /* 0x0000001cff207431 */ /* 0x000fe400000001ff */
[----:B------:R-:W-:-:S07]  /*ed90*/  IMAD.MOV.U32 R11, RZ, RZ, R35 ;  /* 0x000000ffff0b7224 */ /* 0x000fce00078e0023 */
[----:B------:R-:W-:Y:S05]  /*eda0*/  WARPSYNC.COLLECTIVE R34, `(.L_x_295) ;  /* 0x0000000022087348 */ /* 0x000fea0003c00000 */
[----:B------:R0:W1:Y:S02]  /*edb0*/  SHFL.IDX P1, R35, R33, R32, R31 ;  /* 0x0000002021237389 */ /* 0x000064000002001f */
[----:B01----:R-:W-:Y:S05]  /*edc0*/  ENDCOLLECTIVE ;  /* 0x000000000000791b */ /* 0x003fea0003800000 */
.L_x_295:
[----:B------:R0:W-:Y:S01]  /*edd0*/  STL.128 [R1+0x370], R8 ;  /* 0x0003700801007387 */ /* 0x0001e20000100c00 */
[----:B------:R-:W-:Y:S02]  /*ede0*/  IMAD.MOV.U32 R32, RZ, RZ, 0x1d ;  /* 0x0000001dff207424 */ /* 0x000fe400078e00ff */
[----:B------:R-:W-:-:S07]  /*edf0*/  IMAD.MOV.U32 R4, RZ, RZ, R35 ;  /* 0x000000ffff047224 */ /* 0x000fce00078e0023 */
[----:B0-----:R-:W-:Y:S05]  /*ee00*/  WARPSYNC.COLLECTIVE R34, `(.L_x_296) ;  /* 0x0000000022087348 */ /* 0x001fea0003c00000 */
[----:B------:R1:W2:Y:S02]  /*ee10*/  SHFL.IDX P1, R35, R33, R32, R31 ;  /* 0x0000002021237389 */ /* 0x0002a4000002001f */
[----:B012---:R-:W-:Y:S05]  /*ee20*/  ENDCOLLECTIVE ;  /* 0x000000000000791b */ /* 0x007fea0003800000 */
.L_x_296:
[----:B------:R-:W-:Y:S01]  /*ee30*/  IMAD.MOV.U32 R32, RZ, RZ, 0x1e ;  /* 0x0000001eff207424 */ /* 0x000fe200078e00ff */
[----:B------:R-:W-:-:S07]  /*ee40*/  MOV R5, R35 ;  /* 0x0000002300057202 */ /* 0x000fce0000000f00 */
[----:B------:R-:W-:Y:S05]  /*ee50*/  WARPSYNC.COLLECTIVE R34, `(.L_x_297) ;  /* 0x0000000022087348 */ /* 0x000fea0003c00000 */
[----:B------:R0:W1:Y:S02]  /*ee60*/  SHFL.IDX P1, R35, R33, R32, R31 ;  /* 0x0000002021237389 */ /* 0x000064000002001f */
[----:B01----:R-:W-:Y:S05]  /*ee70*/  ENDCOLLECTIVE ;  /* 0x000000000000791b */ /* 0x003fea0003800000 */
.L_x_297:
[----:B------:R-:W-:Y:S02]  /*ee80*/  HFMA2 R32, -RZ, RZ, 0, 1.847743988037109375e-06 ;  /* 0x0000001fff207431 */ /* 0x000fe400000001ff */
[----:B------:R-:W-:-:S07]  /*ee90*/  IMAD.MOV.U32 R6, RZ, RZ, R35 ;  /* 0x000000ffff067224 */ /* 0x000fce00078e0023 */
[----:B------:R-:W-:Y:S05]  /*eea0*/  WARPSYNC.COLLECTIVE R34, `(.L_x_298) ;  /* 0x0000000022087348 */ /* 0x000fea0003c00000 */
[----:B------:R0:W1:Y:S02]  /*eeb0*/  SHFL.IDX P1, R35, R33, R32, R31 ;  /* 0x0000002021237389 */ /* 0x000064000002001f */
[----:B01----:R-:W-:Y:S05]  /*eec0*/  ENDCOLLECTIVE ;  /* 0x000000000000791b */ /* 0x003fea0003800000 */
.L_x_298:
[----:B------:R-:W-:Y:S01]  /*eed0*/  IMAD.MOV.U32 R33, RZ, RZ, R36 ;  /* 0x000000ffff217224 */ /* 0x000fe200078e0024 */
[----:B------:R-:W-:Y:S01]  /*eee0*/  MOV R32, RZ ;  /* 0x000000ff00207202 */ /* 0x000fe20000000f00 */
[----:B------:R-:W-:-:S07]  /*eef0*/  IMAD.MOV.U32 R7, RZ, RZ, R35 ;  /* 0x000000ffff077224 */ /* 0x000fce00078e0023 */
[----:B------:R-:W-:Y:S05]  /*ef00*/  WARPSYNC.COLLECTIVE R34, `(.L_x_299) ;  /* 0x0000000022087348 */ /* 0x000fea0003c00000 */
[----:B------:R0:W1:Y:S02]  /*ef10*/  SHFL.IDX P1, R35, R33, R32, R31 ;  /* 0x0000002021237389 */ /* 0x000064000002001f */
[----:B01----:R-:W-:Y:S05]  /*ef20*/  ENDCOLLECTIVE ;  /* 0x000000000000791b */ /* 0x003fea0003800000 */
.L_x_299:
[----:B------:R0:W-:Y:S01]  /*ef30*/  STL.128 [R1+0x380], R4 ;  /* 0x0003800401007387 */ /* 0x0001e20000100c00 */
[----:B------:R-:W-:Y:S02]  /*ef40*/  IMAD.MOV.U32 R32, RZ, RZ, 0x1 ;  /* 0x00000001ff207424 */ /* 0x000fe400078e00ff */
[----:B------:R-:W-:-:S07]  /*ef50*/  IMAD.MOV.U32 R8, RZ, RZ, R35 ;  /* 0x000000ffff087224 */ /* 0x000fce00078e0023 */
[----:B0-----:R-:W-:Y:S05]  /*ef60*/  WARPSYNC.COLLECTIVE R34, `(.L_x_300) ;  /* 0x0000000022087348 */ /* 0x001fea0003c00000 */
[----:B------:R1:W2:Y:S02]  /*ef70*/  SHFL.IDX P1, R35, R33, R32, R31 ;  /* 0x0000002021237389 */ /* 0x0002a4000002001f */
[----:B012---:R-:W-:Y:S05]  /*ef80*/  ENDCOLLECTIVE ;  /* 0x000000000000791b */ /* 0x007fea0003800000 */
.L_x_300:
[----:B------:R-:W-:Y:S01]  /*ef90*/  IMAD.MOV.U32 R32, RZ, RZ, 0x2 ;  /* 0x00000002ff207424 */ /* 0x000fe200078e00ff */
[----:B------:R-:W-:-:S07]  /*efa0*/  MOV R9, R35 ;  /* 0x0000002300097202 */ /* 0x000fce0000000f00 */
[----:B------:R-:W-:Y:S05]  /*efb0*/  WARPSYNC.COLLECTIVE R34, `(.L_x_301) ;  /* 0x0000000022087348 */ /* 0x000fea0003c00000 */
[----:B------:R0:W1:Y:S02]  /*efc0*/  SHFL.IDX P1, R35, R33, R32, R31 ;  /* 0x0000002021237389 */ /* 0x000064000002001f */
[----:B01----:R-:W-:Y:S05]  /*efd0*/  ENDCOLLECTIVE ;  /* 0x000000000000791b */ /* 0x003fea0003800000 */
.L_x_301:
[----:B------:R-:W-:Y:S02]  /*efe0*/  HFMA2 R32, -RZ, RZ, 0, 1.78813934326171875e-07 ;  /* 0x00000003ff207431 */ /* 0x000fe400000001ff */
[----:B------:R-:W-:-:S07]  /*eff0*/  IMAD.MOV.U32 R10, RZ, RZ, R35 ;  /* 0x000000ffff0a7224 */ /* 0x000fce00078e0023 */
[----:B------:R-:W-:Y:S05]  /*f000*/  WARPSYNC.COLLECTIVE R34, `(.L_x_302) ;  /* 0x0000000022087348 */ /* 0x000fea0003c00000 */
[----:B------:R0:W1:Y:S02]  /*f010*/  SHFL.IDX P1, R35, R33, R32, R31 ;  /* 0x0000002021237389 */ /* 0x000064000002001f */
[----:B01----:R-:W-:Y:S05]  /*f020*/  ENDCOLLECTIVE ;  /* 0x000000000000791b */ /* 0x003fea0003800000 */
.L_x_302:
[----:B------:R-:W-:Y:S02]  /*f030*/  IMAD.MOV.U32 R32, RZ, RZ, 0x4 ;  /* 0x00000004ff207424 */ /* 0x000fe400078e00ff */
[----:B------:R-:W-:-:S07]  /*f040*/  IMAD.MOV.U32 R11, RZ, RZ, R35 ;  /* 0x000000ffff0b7224 */ /* 0x000fce00078e0023 */
[----:B------:R-:W-:Y:S05]  /*f050*/  WARPSYNC.COLLECTIVE R34, `(.L_x_303) ;  /* 0x0000000022087348 */ /* 0x000fea0003c00000 */
[----:B------:R0:W1:Y:S02]  /*f060*/  SHFL.IDX P1, R35, R33, R32, R31 ;  /* 0x0000002021237389 */ /* 0x000064000002001f */
[----:B01----:R-:W-:Y:S05]  /*f070*/  ENDCOLLECTIVE ;  /* 0x000000000000791b */ /* 0x003fea0003800000 */
.L_x_303:
[----:B------:R0:W-:Y:S01]  /*f080*/  STL.128 [R1+0x390], R8 ;  /* 0x0003900801007387 */ /* 0x0001e20000100c00 */
[----:B------:R-:W-:Y:S01]  /*f090*/  IMAD.MOV.U32 R32, RZ, RZ, 0x5 ;  /* 0x00000005ff207424 */ /* 0x000fe200078e00ff */
[----:B------:R-:W-:-:S07]  /*f0a0*/  MOV R4, R35 ;  /* 0x0000002300047202 */ /* 0x000fce0000000f00 */
[----:B0-----:R-:W-:Y:S05]  /*f0b0*/  WARPSYNC.COLLECTIVE R34, `(.L_x_304) ;  /* 0x0000000022087348 */ /* 0x001fea0003c00000 */
[----:B------:R1:W2:Y:S02]  /*f0c0*/  SHFL.IDX P1, R35, R33, R32, R31 ;  /* 0x0000002021237389 */ /* 0x0002a4000002001f */
[----:B012---:R-:W-:Y:S05]  /*f0d0*/  ENDCOLLECTIVE ;  /* 0x000000000000791b */ /* 0x007fea0003800000 */
.L_x_304:
[----:B------:R-:W-:Y:S02]  /*f0e0*/  HFMA2 R32, -RZ, RZ, 0, 3.5762786865234375e-07 ;  /* 0x00000006ff207431 */ /* 0x000fe400000001ff */
[----:B------:R-:W-:-:S07]  /*f0f0*/  IMAD.MOV.U32 R5, RZ, RZ, R35 ;  /* 0x000000ffff057224 */ /* 0x000fce00078e0023 */
[----:B------:R-:W-:Y:S05]  /*f100*/  WARPSYNC.COLLECTIVE R34, `(.L_x_305) ;  /* 0x0000000022087348 */ /* 0x000fea0003c00000 */
[----:B------:R0:W1:Y:S02]  /*f110*/  SHFL.IDX P1, R35, R33, R32, R31 ;  /* 0x0000002021237389 */ /* 0x000064000002001f */
[----:B01----:R-:W-:Y:S05]  /*f120*/  ENDCOLLECTIVE ;  /* 0x000000000000791b */ /* 0x003fea0003800000 */
.L_x_305:
[----:B------:R-:W-:Y:S02]  /*f130*/  IMAD.MOV.U32 R32, RZ, RZ, 0x7 ;  /* 0x00000007ff207424 */ /* 0x000fe400078e00ff */
[----:B------:R-:W-:-:S07]  /*f140*/  IMAD.MOV.U32 R6, RZ, RZ, R35 ;  /* 0x000000ffff067224 */ /* 0x000fce00078e0023 */
[----:B------:R-:W-:Y:S05]  /*f150*/  WARPSYNC.COLLECTIVE R34, `(.L_x_306) ;  /* 0x0000000022087348 */ /* 0x000fea0003c00000 */
[----:B------:R0:W1:Y:S02]  /*f160*/  SHFL.IDX P1, R35, R33, R32, R31 ;  /* 0x0000002021237389 */ /* 0x000064000002001f */
[----:B01----:R-:W-:Y:S05]  /*f170*/  ENDCOLLECTIVE ;  /* 0x000000000000791b */ /* 0x003fea0003800000 */
.L_x_306:
[----:B------:R-:W-:Y:S01]  /*f180*/  IMAD.MOV.U32 R32, RZ, RZ, 0x8 ;  /* 0x00000008ff207424 */ /* 0x000fe200078e00ff */
[----:B------:R-:W-:-:S07]  /*f190*/  MOV R7, R35 ;  /* 0x0000002300077202 */ /* 0x000fce0000000f00 */
[----:B------:R-:W-:Y:S05]  /*f1a0*/  WARPSYNC.COLLECTIVE R34, `(.L_x_307) ;  /* 0x0000000022087348 */ /* 0x000fea0003c00000 */
[----:B------:R0:W1:Y:S02]  /*f1b0*/  SHFL.IDX P1, R35, R33, R32, R31 ;  /* 0x0000002021237389 */ /* 0x000064000002001f */
[----:B01----:R-:W-:Y:S05]  /*f1c0*/  ENDCOLLECTIVE ;  /* 0x000000000000791b */ /* 0x003fea0003800000 */
.L_x_307:
[----:B------:R0:W-:Y:S01]  /*f1d0*/  STL.128 [R1+0x3a0], R4 ;  /* 0x0003a00401007387 */ /* 0x0001e20000100c00 */
[----:B------:R-:W-:Y:S02]  /*f1e0*/  HFMA2 R32, -RZ, RZ, 0, 5.36441802978515625e-07 ;  /* 0x00000009ff207431 */ /* 0x000fe400000001ff */
[----:B------:R-:W-:-:S07]  /*f1f0*/  IMAD.MOV.U32 R8, RZ, RZ, R35 ;  /* 0x000000ffff087224 */ /* 0x000fce00078e0023 */
[----:B0-----:R-:W-:Y:S05]  /*f200*/  WARPSYNC.COLLECTIVE R34, `(.L_x_308) ;  /* 0x0000000022087348 */ /* 0x001fea0003c00000 */
[----:B------:R1:W2:Y:S02]  /*f210*/  SHFL.IDX P1, R35, R33, R32, R31 ;  /* 0x0000002021237389 */ /* 0x0002a4000002001f */
[----:B012---:R-:W-:Y:S05]  /*f220*/  ENDCOLLECTIVE ;  /* 0x000000000000791b */ /* 0x007fea0003800000 */
.L_x_308:
[----:B------:R-:W-:Y:S02]  /*f230*/  IMAD.MOV.U32 R32, RZ, RZ, 0xa ;  /* 0x0000000aff207424 */ /* 0x000fe400078e00ff */
[----:B------:R-:W-:-:S07]  /*f240*/  IMAD.MOV.U32 R9, RZ, RZ, R35 ;  /* 0x000000ffff097224 */ /* 0x000fce00078e0023 */
[----:B------:R-:W-:Y:S05]  /*f250*/  WARPSYNC.COLLECTIVE R34, `(.L_x_309) ;  /* 0x0000000022087348 */ /* 0x000fea0003c00000 */
[----:B------:R0:W1:Y:S02]  /*f260*/  SHFL.IDX P1, R35, R33, R32, R31 ;  /* 0x0000002021237389 */ /* 0x000064000002001f */
[----:B01----:R-:W-:Y:S05]  /*f270*/  ENDCOLLECTIVE ;  /* 0x000000000000791b */ /* 0x003fea0003800000 */
.L_x_309:
[----:B------:R-:W-:Y:S01]  /*f280*/  IMAD.MOV.U32 R32, RZ, RZ, 0xb ;  /* 0x0000000bff207424 */ /* 0x000fe200078e00ff */
[----:B------:R-:W-:-:S07]  /*f290*/  MOV R10, R35 ;  /* 0x00000023000a7202 */ /* 0x000fce0000000f00 */
[----:B------:R-:W-:Y:S05]  /*f2a0*/  WARPSYNC.COLLECTIVE R34, `(.L_x_310) ;  /* 0x0000000022087348 */ /* 0x000fea0003c00000 */
[----:B------:R0:W1:Y:S02]  /*f2b0*/  SHFL.IDX P1, R35, R33, R32, R31 ;  /* 0x0000002021237389 */ /* 0x000064000002001f */
[----:B01----:R-:W-:Y:S05]  /*f2c0*/  ENDCOLLECTIVE ;  /* 0x000000000000791b */ /* 0x003fea0003800000 */
.L_x_310:
[----:B------:R-:W-:Y:S02]  /*f2d0*/  HFMA2 R32, -RZ, RZ, 0, 7.152557373046875e-07 ;  /* 0x0000000cff207431 */ /* 0x000fe400000001ff */
[----:B------:R-:W-:-:S07]  /*f2e0*/  IMAD.MOV.U32 R11, RZ, RZ, R35 ;  /* 0x000000ffff0b7224 */ /* 0x000fce00078e0023 */
[----:B------:R-:W-:Y:S05]  /*f2f0*/  WARPSYNC.COLLECTIVE R34, `(.L_x_311) ;  /* 0x0000000022087348 */ /* 0x000fea0003c00000 */
[----:B------:R0:W1:Y:S02]  /*f300*/  SHFL.IDX P1, R35, R33, R32, R31 ;  /* 0x0000002021237389 */ /* 0x000064000002001f */
[----:B01----:R-:W-:Y:S05]  /*f310*/  ENDCOLLECTIVE ;  /* 0x000000000000791b */ /* 0x003fea0003800000 */
.L_x_311:
[----:B------:R0:W-:Y:S01]  /*f320*/  STL.128 [R1+0x3b0], R8 ;  /* 0x0003b00801007387 */ /* 0x0001e20000100c00 */
[----:B------:R-:W-:Y:S02]  /*f330*/  IMAD.MOV.U32 R32, RZ, RZ, 0xd ;  /* 0x0000000dff207424 */ /* 0x000fe400078e00ff */
[----:B------:R-:W-:-:S07]  /*f340*/  IMAD.MOV.U32 R4, RZ, RZ, R35 ;  /* 0x000000ffff047224 */ /* 0x000fce00078e0023 */
[----:B0-----:R-:W-:Y:S05]  /*f350*/  WARPSYNC.COLLECTIVE R34, `(.L_x_312) ;  /* 0x0000000022087348 */ /* 0x001fea0003c00000 */
[----:B------:R1:W2:Y:S02]  /*f360*/  SHFL.IDX P1, R35, R33, R32, R31 ;  /* 0x0000002021237389 */ /* 0x0002a4000002001f */
[----:B012---:R-:W-:Y:S05]  /*f370*/  ENDCOLLECTIVE ;  /* 0x000000000000791b */ /* 0x007fea0003800000 */
.L_x_312:
[----:B------:R-:W-:Y:S01]  /*f380*/  IMAD.MOV.U32 R32, RZ, RZ, 0xe ;  /* 0x0000000eff207424 */ /* 0x000fe200078e00ff */
[----:B------:R-:W-:-:S07]  /*f390*/  MOV R5, R35 ;  /* 0x0000002300057202 */ /* 0x000fce0000000f00 */
[----:B------:R-:W-:Y:S05]  /*f3a0*/  WARPSYNC.COLLECTIVE R34, `(.L_x_313) ;  /* 0x0000000022087348 */ /* 0x000fea0003c00000 */
[----:B------:R0:W1:Y:S02]  /*f3b0*/  SHFL.IDX P1, R35, R33, R32, R31 ;  /* 0x0000002021237389 */ /* 0x000064000002001f */
[----:B01----:R-:W-:Y:S05]  /*f3c0*/  ENDCOLLECTIVE ;  /* 0x000000000000791b */ /* 0x003fea0003800000 */
.L_x_313:
[----:B------:R-:W-:Y:S02]  /*f3d0*/  HFMA2 R32, -RZ, RZ, 0, 8.94069671630859375e-07 ;  /* 0x0000000fff207431 */ /* 0x000fe400000001ff */
[----:B------:R-:W-:-:S07]  /*f3e0*/  IMAD.MOV.U32 R6, RZ, RZ, R35 ;  /* 0x000000ffff067224 */ /* 0x000fce00078e0023 */
[----:B------:R-:W-:Y:S05]  /*f3f0*/  WARPSYNC.COLLECTIVE R34, `(.L_x_314) ;  /* 0x0000000022087348 */ /* 0x000fea0003c00000 */
[----:B------:R0:W1:Y:S02]  /*f400*/  SHFL.IDX P1, R35, R33, R32, R31 ;  /* 0x0000002021237389 */ /* 0x000064000002001f */
[----:B01----:R-:W-:Y:S05]  /*f410*/  ENDCOLLECTIVE ;  /* 0x000000000000791b */ /* 0x003fea0003800000 */
.L_x_314:
[----:B------:R-:W-:Y:S02]  /*f420*/  IMAD.MOV.U32 R32, RZ, RZ, 0x10 ;  /* 0x00000010ff207424 */ /* 0x000fe400078e00ff */
[----:B------:R-:W-:-:S07]  /*f430*/  IMAD.MOV.U32 R7, RZ, RZ, R35 ;  /* 0x000000ffff077224 */ /* 0x000fce00078e0023 */
[----:B------:R-:W-:Y:S05]  /*f440*/  WARPSYNC.COLLECTIVE R34, `(.L_x_315) ;  /* 0x0000000022087348 */ /* 0x000fea0003c00000 */
[----:B------:R0:W1:Y:S02]  /*f450*/  SHFL.IDX P1, R35, R33, R32, R31 ;  /* 0x0000002021237389 */ /* 0x000064000002001f */
[----:B01----:R-:W-:Y:S05]  /*f460*/  ENDCOLLECTIVE ;  /* 0x000000000000791b */ /* 0x003fea0003800000 */
.L_x_315:
[----:B------:R0:W-:Y:S01]  /*f470*/  STL.128 [R1+0x3c0], R4 ;  /* 0x0003c00401007387 */ /* 0x0001e20000100c00 */
[----:B------:R-:W-:Y:S01]  /*f480*/  IMAD.MOV.U32 R32, RZ, RZ, 0x11 ;  /* 0x00000011ff207424 */ /* 0x000fe200078e00ff */
[----:B------:R-:W-:-:S07]  /*f490*/  MOV R8, R35 ;  /* 0x0000002300087202 */ /* 0x000fce0000000f00 */
[----:B0-----:R-:W-:Y:S05]  /*f4a0*/  WARPSYNC.COLLECTIVE R34, `(.L_x_316) ;  /* 0x0000000022087348 */ /* 0x001fea0003c00000 */
[----:B------:R1:W2:Y:S02]  /*f4b0*/  SHFL.IDX P1, R35, R33, R32, R31 ;  /* 0x0000002021237389 */ /* 0x0002a4000002001f */
[----:B012---:R-:W-:Y:S05]  /*f4c0*/  ENDCOLLECTIVE ;  /* 0x000000000000791b */ /* 0x007fea0003800000 */
.L_x_316:
[----:B------:R-:W-:Y:S02]  /*f4d0*/  HFMA2 R32, -RZ, RZ, 0, 1.07288360595703125e-06 ;  /* 0x00000012ff207431 */ /* 0x000fe400000001ff */
[----:B------:R-:W-:-:S07]  /*f4e0*/  IMAD.MOV.U32 R9, RZ, RZ, R35 ;  /* 0x000000ffff097224 */ /* 0x000fce00078e0023 */
[----:B------:R-:W-:Y:S05]  /*f4f0*/  WARPSYNC.COLLECTIVE R34, `(.L_x_317) ;  /* 0x0000000022087348 */ /* 0x000fea0003c00000 */
[----:B------:R0:W1:Y:S02]  /*f500*/  SHFL.IDX P1, R35, R33, R32, R31 ;  /* 0x0000002021237389 */ /* 0x000064000002001f */
[----:B01----:R-:W-:Y:S05]  /*f510*/  ENDCOLLECTIVE ;  /* 0x000000000000791b */ /* 0x003fea0003800000 */
.L_x_317:
[----:B------:R-:W-:Y:S02]  /*f520*/  IMAD.MOV.U32 R32, RZ, RZ, 0x13 ;  /* 0x00000013ff207424 */ /* 0x000fe400078e00ff */
[----:B------:R-:W-:-:S07]  /*f530*/  IMAD.MOV.U32 R10, RZ, RZ, R35 ;  /* 0x000000ffff0a7224 */ /* 0x000fce00078e0023 */
[----:B------:R-:W-:Y:S05]  /*f540*/  WARPSYNC.COLLECTIVE R34, `(.L_x_318) ;  /* 0x0000000022087348 */ /* 0x000fea0003c00000 */
[----:B------:R0:W1:Y:S02]  /*f550*/  SHFL.IDX P1, R35, R33, R32, R31 ;  /* 0x0000002021237389 */ /* 0x000064000002001f */
[----:B01----:R-:W-:Y:S05]  /*f560*/  ENDCOLLECTIVE ;  /* 0x000000000000791b */ /* 0x003fea0003800000 */
.L_x_318:
[----:B------:R-:W-:Y:S01]  /*f570*/  IMAD.MOV.U32 R32, RZ, RZ, 0x14 ;  /* 0x00000014ff207424 */ /* 0x000fe200078e00ff */
[----:B------:R-:W-:-:S07]  /*f580*/  MOV R11, R35 ;  /* 0x00000023000b7202 */ /* 0x000fce0000000f00 */
[----:B------:R-:W-:Y:S05]  /*f590*/  WARPSYNC.COLLECTIVE R34, `(.L_x_319) ;  /* 0x0000000022087348 */ /* 0x000fea0003c00000 */
[----:B------:R0:W1:Y:S02]  /*f5a0*/  SHFL.IDX P1, R35, R33, R32, R31 ;  /* 0x0000002021237389 */ /* 0x000064000002001f */
[----:B01----:R-:W-:Y:S05]  /*f5b0*/  ENDCOLLECTIVE ;  /* 0x000000000000791b */ /* 0x003fea0003800000 */
.L_x_319:
[----:B------:R0:W-:Y:S01]  /*f5c0*/  STL.128 [R1+0x3d0], R8 ;  /* 0x0003d00801007387 */ /* 0x0001e20000100c00 */
[----:B------:R-:W-:Y:S02]  /*f5d0*/  HFMA2 R32, -RZ, RZ, 0, 1.251697540283203125e-06 ;  /* 0x00000015ff207431 */ /* 0x000fe400000001ff */
[----:B------:R-:W-:-:S07]  /*f5e0*/  IMAD.MOV.U32 R4, RZ, RZ, R35 ;  /* 0x000000ffff047224 */ /* 0x000fce00078e0023 */
[----:B0-----:R-:W-:Y:S05]  /*f5f0*/  WARPSYNC.COLLECTIVE R34, `(.L_x_320) ;  /* 0x0000000022087348 */ /* 0x001fea0003c00000 */
[----:B------:R1:W2:Y:S02]  /*f600*/  SHFL.IDX P1, R35, R33, R32, R31 ;  /* 0x0000002021237389 */ /* 0x0002a4000002001f */
[----:B012---:R-:W-:Y:S05]  /*f610*/  ENDCOLLECTIVE ;  /* 0x000000000000791b */ /* 0x007fea0003800000 */
.L_x_320:
[----:B------:R-:W-:Y:S02]  /*f620*/  IMAD.MOV.U32 R32, RZ, RZ, 0x16 ;  /* 0x00000016ff207424 */ /* 0x000fe400078e00ff */
[----:B------:R-:W-:-:S07]  /*f630*/  IMAD.MOV.U32 R5, RZ, RZ, R35 ;  /* 0x000000ffff057224 */ /* 0x000fce00078e0023 */
[----:B------:R-:W-:Y:S05]  /*f640*/  WARPSYNC.COLLECTIVE R34, `(.L_x_321) ;  /* 0x0000000022087348 */ /* 0x000fea0003c00000 */
[----:B------:R0:W1:Y:S02]  /*f650*/  SHFL.IDX P1, R35, R33, R32, R31 ;  /* 0x0000002021237389 */ /* 0x000064000002001f */
[----:B01----:R-:W-:Y:S05]  /*f660*/  ENDCOLLECTIVE ;  /* 0x000000000000791b */ /* 0x003fea0003800000 */
.L_x_321:
[----:B------:R-:W-:Y:S01]  /*f670*/  IMAD.MOV.U32 R32, RZ, RZ, 0x17 ;  /* 0x00000017ff207424 */ /* 0x000fe200078e00ff */
[----:B------:R-:W-:-:S07]  /*f680*/  MOV R6, R35 ;  /* 0x0000002300067202 */ /* 0x000fce0000000f00 */
[----:B------:R-:W-:Y:S05]  /*f690*/  WARPSYNC.COLLECTIVE R34, `(.L_x_322) ;  /* 0x0000000022087348 */ /* 0x000fea0003c00000 */
[----:B------:R0:W1:Y:S02]  /*f6a0*/  SHFL.IDX P1, R35, R33, R32, R31 ;  /* 0x0000002021237389 */ /* 0x000064000002001f */
[----:B01----:R-:W-:Y:S05]  /*f6b0*/  ENDCOLLECTIVE ;  /* 0x000000000000791b */ /* 0x003fea0003800000 */
.L_x_322:
[----:B------:R-:W-:Y:S02]  /*f6c0*/  HFMA2 R32, -RZ, RZ, 0, 1.430511474609375e-06 ;  /* 0x00000018ff207431 */ /* 0x000fe400000001ff */
[----:B------:R-:W-:-:S07]  /*f6d0*/  IMAD.MOV.U32 R7, RZ, RZ, R35 ;  /* 0x000000ffff077224 */ /* 0x000fce00078e0023 */
[----:B------:R-:W-:Y:S05]  /*f6e0*/  WARPSYNC.COLLECTIVE R34, `(.L_x_323) ;  /* 0x0000000022087348 */ /* 0x000fea0003c00000 */
[----:B------:R0:W1:Y:S02]  /*f6f0*/  SHFL.IDX P1, R35, R33, R32, R31 ;  /* 0x0000002021237389 */ /* 0x000064000002001f */
[----:B01----:R-:W-:Y:S05]  /*f700*/  ENDCOLLECTIVE ;  /* 0x000000000000791b */ /* 0x003fea0003800000 */
.L_x_323:
[----:B------:R0:W-:Y:S01]  /*f710*/  STL.128 [R1+0x3e0], R4 ;  /* 0x0003e00401007387 */ /* 0x0001e20000100c00 */
[----:B------:R-:W-:Y:S02]  /*f720*/  IMAD.MOV.U32 R32, RZ, RZ, 0x19 ;  /* 0x00000019ff207424 */ /* 0x000fe400078e00ff */
[----:B------:R-:W-:-:S07]  /*f730*/  IMAD.MOV.U32 R8, RZ, RZ, R35 ;  /* 0x000000ffff087224 */ /* 0x000fce00078e0023 */
[----:B0-----:R-:W-:Y:S05]  /*f740*/  WARPSYNC.COLLECTIVE R34, `(.L_x_324) ;  /* 0x0000000022087348 */ /* 0x001fea0003c00000 */
[----:B------:R1:W2:Y:S02]  /*f750*/  SHFL.IDX P1, R35, R33, R32, R31 ;  /* 0x0000002021237389 */ /* 0x0002a4000002001f */
[----:B012---:R-:W-:Y:S05]  /*f760*/  ENDCOLLECTIVE ;  /* 0x000000000000791b */ /* 0x007fea0003800000 */
.L_x_324:
[----:B------:R-:W-:Y:S01]  /*f770*/  IMAD.MOV.U32 R32, RZ, RZ, 0x1a ;  /* 0x0000001aff207424 */ /* 0x000fe200078e00ff */
[----:B------:R-:W-:-:S07]  /*f780*/  MOV R9, R35 ;  /* 0x0000002300097202 */ /* 0x000fce0000000f00 */
[----:B------:R-:W-:Y:S05]  /*f790*/  WARPSYNC.COLLECTIVE R34, `(.L_x_325) ;  /* 0x0000000022087348 */ /* 0x000fea0003c00000 */
[----:B------:R0:W1:Y:S02]  /*f7a0*/  SHFL.IDX P1, R35, R33, R32, R31 ;  /* 0x0000002021237389 */ /* 0x000064000002001f */
[----:B01----:R-:W-:Y:S05]  /*f7b0*/  ENDCOLLECTIVE ;  /* 0x000000000000791b */ /* 0x003fea0003800000 */
.L_x_325:
[----:B------:R-:W-:Y:S02]  /*f7c0*/  HFMA2 R32, -RZ, RZ, 0, 1.609325408935546875e-06 ;  /* 0x0000001bff207431 */ /* 0x000fe400000001ff */
[----:B------:R-:W-:-:S07]  /*f7d0*/  IMAD.MOV.U32 R10, RZ, RZ, R35 ;  /* 0x000000ffff0a7224 */ /* 0x000fce00078e0023 */
[----:B------:R-:W-:Y:S05]  /*f7e0*/  WARPSYNC.COLLECTIVE R34, `(.L_x_326) ;  /* 0x0000000022087348 */ /* 0x000fea0003c00000 */
[----:B------:R0:W1:Y:S02]  /*f7f0*/  SHFL.IDX P1, R35, R33, R32, R31 ;  /* 0x0000002021237389 */ /* 0x000064000002001f */
[----:B01----:R-:W-:Y:S05]  /*f800*/  ENDCOLLECTIVE ;  /* 0x000000000000791b */ /* 0x003fea0003800000 */
.L_x_326:
[----:B------:R-:W-:Y:S02]  /*f810*/  IMAD.MOV.U32 R32, RZ, RZ, 0x1c ;  /* 0x0000001cff207424 */ /* 0x000fe400078e00ff */
[----:B------:R-:W-:-:S07]  /*f820*/  IMAD.MOV.U32 R11, RZ, RZ, R35 ;  /* 0x000000ffff0b7224 */ /* 0x000fce00078e0023 */
[----:B------:R-:W-:Y:S05]  /*f830*/  WARPSYNC.COLLECTIVE R34, `(.L_x_327) ;  /* 0x0000000022087348 */ /* 0x000fea0003c00000 */
[----:B------:R0:W1:Y:S02]  /*f840*/  SHFL.IDX P1, R35, R33, R32, R31 ;  /* 0x0000002021237389 */ /* 0x000064000002001f */
[----:B01----:R-:W-:Y:S05]  /*f850*/  ENDCOLLECTIVE ;  /* 0x000000000000791b */ /* 0x003fea0003800000 */
.L_x_327:
[----:B------:R0:W-:Y:S01]  /*f860*/  STL.128 [R1+0x3f0], R8 ;  /* 0x0003f00801007387 */ /* 0x0001e20000100c00 */
[----:B------:R-:W-:Y:S01]  /*f870*/  IMAD.MOV.U32 R32, RZ, RZ, 0x1d ;  /* 0x0000001dff207424 */ /* 0x000fe200078e00ff */
[----:B------:R-:W-:-:S07]  /*f880*/  MOV R4, R35 ;  /* 0x0000002300047202 */ /* 0x000fce0000000f00 */
[----:B0-----:R-:W-:Y:S05]  /*f890*/  WARPSYNC.COLLECTIVE R34, `(.L_x_328) ;  /* 0x0000000022087348 */ /* 0x001fea0003c00000 */
[----:B------:R1:W2:Y:S02]  /*f8a0*/  SHFL.IDX P1, R35, R33, R32, R31 ;  /* 0x0000002021237389 */ /* 0x0002a4000002001f */
[----:B012---:R-:W-:Y:S05]  /*f8b0*/  ENDCOLLECTIVE ;  /* 0x000000000000791b */ /* 0x007fea0003800000 */
.L_x_328:
[----:B------:R-:W-:Y:S02]  /*f8c0*/  HFMA2 R32, -RZ, RZ, 0, 1.78813934326171875e-06 ;  /* 0x0000001eff207431 */ /* 0x000fe400000001ff */
[----:B------:R-:W-:-:S07]  /*f8d0*/  IMAD.MOV.U32 R5, RZ, RZ, R35 ;  /* 0x000000ffff057224 */ /* 0x000fce00078e0023 */
[----:B------:R-:W-:Y:S05]  /*f8e0*/  WARPSYNC.COLLECTIVE R34, `(.L_x_329) ;  /* 0x0000000022087348 */ /* 0x000fea0003c00000 */
[----:B------:R0:W1:Y:S02]  /*f8f0*/  SHFL.IDX P1, R35, R33, R32, R31 ;  /* 0x0000002021237389 */ /* 0x000064000002001f */
[----:B01----:R-:W-:Y:S05]  /*f900*/  ENDCOLLECTIVE ;  /* 0x000000000000791b */ /* 0x003fea0003800000 */
.L_x_329:
[----:B------:R-:W-:Y:S02]  /*f910*/  IMAD.MOV.U32 R32, RZ, RZ, 0x1f ;  /* 0x0000001fff207424 */ /* 0x000fe400078e00ff */
[----:B------:R-:W-:-:S07]  /*f920*/  IMAD.MOV.U32 R6, RZ, RZ, R35 ;  /* 0x000000ffff067224 */ /* 0x000fce00078e0023 */
[----:B------:R-:W-:Y:S05]  /*f930*/  WARPSYNC.COLLECTIVE R34, `(.L_x_330) ;  /* 0x0000000022087348 */ /* 0x000fea0003c00000 */
[----:B------:R0:W1:Y:S02]  /*f940*/  SHFL.IDX P1, R35, R33, R32, R31 ;  /* 0x0000002021237389 */ /* 0x000064000002001f */
[----:B01----:R-:W-:Y:S05]  /*f950*/  ENDCOLLECTIVE ;  /* 0x000000000000791b */ /* 0x003fea0003800000 */
.L_x_330:
[----:B------:R-:W-:Y:S02]  /*f960*/  IMAD.MOV.U32 R33, RZ, RZ, R27 ;  /* 0x000000ffff217224 */ /* 0x000fe400078e001b */
[----:B------:R-:W-:Y:S01]  /*f970*/  IMAD.MOV.U32 R32, RZ, RZ, RZ ;  /* 0x000000ffff207224 */ /* 0x000fe200078e00ff */
[----:B------:R-:W-:-:S07]  /*f980*/  MOV R7, R35 ;  /* 0x0000002300077202 */ /* 0x000fce0000000f00 */
[----:B------:R-:W-:Y:S05]  /*f990*/  WARPSYNC.COLLECTIVE R34, `(.L_x_331) ;  /* 0x0000000022087348 */ /* 0x000fea0003c00000 */
[----:B------:R0:W1:Y:S02]  /*f9a0*/  SHFL.IDX P1, R35, R33, R32, R31 ;  /* 0x0000002021237389 */ /* 0x000064000002001f */
[----:B01----:R-:W-:Y:S05]  /*f9b0*/  ENDCOLLECTIVE ;  /* 0x000000000000791b */ /* 0x003fea0003800000 */
.L_x_331:
[----:B------:R0:W-:Y:S01]  /*f9c0*/  STL.128 [R1+0x400], R4 ;  /* 0x0004000401007387 */ /* 0x0001e20000100c00 */
[----:B------:R-:W-:Y:S01]  /*f9d0*/  IMAD.MOV.U32 R32, RZ, RZ, 0x1 ;  /* 0x00000001ff207424 */ /* 0x000fe200078e00ff */
[----:B------:R-:W-:-:S07]  /*f9e0*/  MOV R8, R35 ;  /* 0x0000002300087202 */ /* 0x000fce0000000f00 */
[----:B0-----:R-:W-:Y:S05]  /*f9f0*/  WARPSYNC.COLLECTIVE R34, `(.L_x_332) ;  /* 0x0000000022087348 */ /* 0x001fea0003c00000 */
[----:B------:R1:W2:Y:S02]  /*fa00*/  SHFL.IDX P1, R35, R33, R32, R31 ;  /* 0x0000002021237389 */ /* 0x0002a4000002001f */
[----:B012---:R-:W-:Y:S05]  /*fa10*/  ENDCOLLECTIVE ;  /* 0x000000000000791b */ /* 0x007fea0003800000 */
.L_x_332:
[----:B------:R-:W-:Y:S02]  /*fa20*/  HFMA2 R32, -RZ, RZ, 0, 1.1920928955078125e-07 ;  /* 0x00000002ff207431 */ /* 0x000fe400000001ff */
[----:B------:R-:W-:-:S07]  /*fa30*/  IMAD.MOV.U32 R9, RZ, RZ, R35 ;  /* 0x000000ffff097224 */ /* 0x000fce00078e0023 */
[----:B------:R-:W-:Y:S05]  /*fa40*/  WARPSYNC.COLLECTIVE R34, `(.L_x_333) ;  /* 0x0000000022087348 */ /* 0x000fea0003c00000 */
[----:B------:R0:W1:Y:S02]  /*fa50*/  SHFL.IDX P1, R35, R33, R32, R31 ;  /* 0x0000002021237389 */ /* 0x000064000002001f */
[----:B01----:R-:W-:Y:S05]  /*fa60*/  ENDCOLLECTIVE ;  /* 0x000000000000791b */ /* 0x003fea0003800000 */
.L_x_333:
[----:B------:R-:W-:Y:S02]  /*fa70*/  IMAD.MOV.U32 R32, RZ, RZ, 0x3 ;  /* 0x00000003ff207424 */ /* 0x000fe400078e00ff */
[----:B------:R-:W-:-:S07]  /*fa80*/  IMAD.MOV.U32 R10, RZ, RZ, R35 ;  /* 0x000000ffff0a7224 */ /* 0x000fce00078e0023 */
[----:B------:R-:W-:Y:S05]  /*fa90*/  WARPSYNC.COLLECTIVE R34, `(.L_x_334) ;  /* 0x0000000022087348 */ /* 0x000fea0003c00000 */
[----:B------:R0:W1:Y:S02]  /*faa0*/  SHFL.IDX P1, R35, R33, R32, R31 ;  /* 0x0000002021237389 */ /* 0x000064000002001f */
[----:B01----:R-:W-:Y:S05]  /*fab0*/  ENDCOLLECTIVE ;  /* 0x000000000000791b */ /* 0x003fea0003800000 */
.L_x_334:
[----:B------:R-:W-:Y:S01]  /*fac0*/  IMAD.MOV.U32 R32, RZ, RZ, 0x4 ;  /* 0x00000004ff207424 */ /* 0x000fe200078e00ff */
[----:B------:R-:W-:-:S07]  /*fad0*/  MOV R11, R35 ;  /* 0x00000023000b7202 */ /* 0x000fce0000000f00 */
[----:B------:R-:W-:Y:S05]  /*fae0*/  WARPSYNC.COLLECTIVE R34, `(.L_x_335) ;  /* 0x0000000022087348 */ /* 0x000fea0003c00000 */
[----:B------:R0:W1:Y:S02]  /*faf0*/  SHFL.IDX P1, R35, R33, R32, R31 ;  /* 0x0000002021237389 */ /* 0x000064000002001f */
[----:B01----:R-:W-:Y:S05]  /*fb00*/  ENDCOLLECTIVE ;  /* 0x000000000000791b */ /* 0x003fea0003800000 */
.L_x_335:
[----:B------:R0:W-:Y:S01]  /*fb10*/  STL.128 [R1+0x410], R8 ;  /* 0x0004100801007387 */ /* 0x0001e20000100c00 */
[----:B------:R-:W-:Y:S02]  /*fb20*/  HFMA2 R32, -RZ, RZ, 0, 2.98023223876953125e-07 ;  /* 0x00000005ff207431 */ /* 0x000fe400000001ff */
[----:B------:R-:W-:-:S07]  /*fb30*/  IMAD.MOV.U32 R4, RZ, RZ, R35 ;  /* 0x000000ffff047224 */ /* 0x000fce00078e0023 */
[----:B0-----:R-:W-:Y:S05]  /*fb40*/  WARPSYNC.COLLECTIVE R34, `(.L_x_336) ;  /* 0x0000000022087348 */ /* 0x001fea0003c00000 */
[----:B------:R1:W2:Y:S02]  /*fb50*/  SHFL.IDX P1, R35, R33, R32, R31 ;  /* 0x0000002021237389 */ /* 0x0002a4000002001f */
[----:B012---:R-:W-:Y:S05]  /*fb60*/  ENDCOLLECTIVE ;  /* 0x000000000000791b */ /* 0x007fea0003800000 */
.L_x_336:
[----:B------:R-:W-:Y:S02]  /*fb70*/  IMAD.MOV.U32 R32, RZ, RZ, 0x6 ;  /* 0x00000006ff207424 */ /* 0x000fe400078e00ff */
[----:B------:R-:W-:-:S07]  /*fb80*/  IMAD.MOV.U32 R5, RZ, RZ, R35 ;  /* 0x000000ffff057224 */ /* 0x000fce00078e0023 */
[----:B------:R-:W-:Y:S05]  /*fb90*/  WARPSYNC.COLLECTIVE R34, `(.L_x_337) ;  /* 0x0000000022087348 */ /* 0x000fea0003c00000 */
[----:B------:R0:W1:Y:S02]  /*fba0*/  SHFL.IDX P1, R35, R33, R32, R31 ;  /* 0x0000002021237389 */ /* 0x000064000002001f */
[----:B01----:R-:W-:Y:S05]  /*fbb0*/  ENDCOLLECTIVE ;  /* 0x000000000000791b */ /* 0x003fea0003800000 */
.L_x_337:
[----:B------:R-:W-:Y:S01]  /*fbc0*/  IMAD.MOV.U32 R32, RZ, RZ, 0x7 ;  /* 0x00000007ff207424 */ /* 0x000fe200078e00ff */
[----:B------:R-:W-:-:S07]  /*fbd0*/  MOV R6, R35 ;  /* 0x0000002300067202 */ /* 0x000fce0000000f00 */
[----:B------:R-:W-:Y:S05]  /*fbe0*/  WARPSYNC.COLLECTIVE R34, `(.L_x_338) ;  /* 0x0000000022087348 */ /* 0x000fea0003c00000 */
[----:B------:R0:W1:Y:S02]  /*fbf0*/  SHFL.IDX P1, R35, R33, R32, R31 ;  /* 0x0000002021237389 */ /* 0x000064000002001f */
[----:B01----:R-:W-:Y:S05]  /*fc00*/  ENDCOLLECTIVE ;  /* 0x000000000000791b */ /* 0x003fea0003800000 */
.L_x_338:
[----:B------:R-:W-:Y:S02]  /*fc10*/  HFMA2 R32, -RZ, RZ, 0, 4.76837158203125e-07 ;  /* 0x00000008ff207431 */ /* 0x000fe400000001ff */
[----:B------:R-:W-:-:S07]  /*fc20*/  IMAD.MOV.U32 R7, RZ, RZ, R35 ;  /* 0x000000ffff077224 */ /* 0x000fce00078e0023 */
[----:B------:R-:W-:Y:S05]  /*fc30*/  WARPSYNC.COLLECTIVE R34, `(.L_x_339) ;  /* 0x0000000022087348 */ /* 0x000fea0003c00000 */
[----:B------:R0:W1:Y:S02]  /*fc40*/  SHFL.IDX P1, R35, R33, R32, R31 ;  /* 0x0000002021237389 */ /* 0x000064000002001f */
[----:B01----:R-:W-:Y:S05]  /*fc50*/  ENDCOLLECTIVE ;  /* 0x000000000000791b */ /* 0x003fea0003800000 */
.L_x_339:
[----:B------:R0:W-:Y:S01]  /*fc60*/  STL.128 [R1+0x420], R4 ;  /* 0x0004200401007387 */ /* 0x0001e20000100c00 */
[----:B------:R-:W-:Y:S02]  /*fc70*/  IMAD.MOV.U32 R32, RZ, RZ, 0x9 ;  /* 0x00000009ff207424 */ /* 0x000fe400078e00ff */
[----:B------:R-:W-:-:S07]  /*fc80*/  IMAD.MOV.U32 R8, RZ, RZ, R35 ;  /* 0x000000ffff087224 */ /* 0x000fce00078e0023 */
[----:B0-----:R-:W-:Y:S05]  /*fc90*/  WARPSYNC.COLLECTIVE R34, `(.L_x_340) ;  /* 0x0000000022087348 */ /* 0x001fea0003c00000 */
[----:B------:R1:W2:Y:S02]  /*fca0*/  SHFL.IDX P1, R35, R33, R32, R31 ;  /* 0x0000002021237389 */ /* 0x0002a4000002001f */
[----:B012---:R-:W-:Y:S05]  /*fcb0*/  ENDCOLLECTIVE ;  /* 0x000000000000791b */ /* 0x007fea0003800000 */
.L_x_340:
[----:B------:R-:W-:Y:S01]  /*fcc0*/  IMAD.MOV.U32 R32, RZ, RZ, 0xa ;  /* 0x0000000aff207424 */ /* 0x000fe200078e00ff */
[----:B------:R-:W-:-:S07]  /*fcd0*/  MOV R9, R35 ;  /* 0x0000002300097202 */ /* 0x000fce0000000f00 */
[----:B------:R-:W-:Y:S05]  /*fce0*/  WARPSYNC.COLLECTIVE R34, `(.L_x_341) ;  /* 0x0000000022087348 */ /* 0x000fea0003c00000 */
[----:B------:R0:W1:Y:S02]  /*fcf0*/  SHFL.IDX P1, R35, R33, R32, R31 ;  /* 0x0000002021237389 */ /* 0x000064000002001f */
[----:B01----:R-:W-:Y:S05]  /*fd00*/  ENDCOLLECTIVE ;  /* 0x000000000000791b */ /* 0x003fea0003800000 */
.L_x_341:
[----:B------:R-:W-:Y:S02]  /*fd10*/  HFMA2 R32, -RZ, RZ, 0, 6.55651092529296875e-07 ;  /* 0x0000000bff207431 */ /* 0x000fe400000001ff */
[----:B------:R-:W-:-:S07]  /*fd20*/  IMAD.MOV.U32 R10, RZ, RZ, R35 ;  /* 0x000000ffff0a7224 */ /* 0x000fce00078e0023 */
[----:B------:R-:W-:Y:S05]  /*fd30*/  WARPSYNC.COLLECTIVE R34, `(.L_x_342) ;  /* 0x0000000022087348 */ /* 0x000fea0003c00000 */
[----:B------:R0:W1:Y:S02]  /*fd40*/  SHFL.IDX P1, R35, R33, R32, R31 ;  /* 0x0000002021237389 */ /* 0x000064000002001f */
[----:B01----:R-:W-:Y:S05]  /*fd50*/  ENDCOLLECTIVE ;  /* 0x000000000000791b */ /* 0x003fea0003800000 */
.L_x_342:
[----:B------:R-:W-:Y:S02]  /*fd60*/  IMAD.MOV.U32 R32, RZ, RZ, 0xc ;  /* 0x0000000cff207424 */ /* 0x000fe400078e00ff */
[----:B------:R-:W-:-:S07]  /*fd70*/  IMAD.MOV.U32 R11, RZ, RZ, R35 ;  /* 0x000000ffff0b7224 */ /* 0x000fce00078e0023 */
[----:B------:R-:W-:Y:S05]  /*fd80*/  WARPSYNC.COLLECTIVE R34, `(.L_x_343) ;  /* 0x0000000022087348 */ /* 0x000fea0003c00000 */
[----:B------:R0:W1:Y:S02]  /*fd90*/  SHFL.IDX P1, R35, R33, R32, R31 ;  /* 0x0000002021237389 */ /* 0x000064000002001f */
[----:B01----:R-:W-:Y:S05]  /*fda0*/  ENDCOLLECTIVE ;  /* 0x000000000000791b */ /* 0x003fea0003800000 */
.L_x_343:
[----:B------:R0:W-:Y:S01]  /*fdb0*/  STL.128 [R1+0x430], R8 ;  /* 0x0004300801007387 */ /* 0x0001e20000100c00 */
[----:B------:R-:W-:Y:S01]  /*fdc0*/  IMAD.MOV.U32 R32, RZ, RZ, 0xd ;  /* 0x0000000dff207424 */ /* 0x000fe200078e00ff */
[----:B------:R-:W-:-:S07]  /*fdd0*/  MOV R4, R35 ;  /* 0x0000002300047202 */ /* 0x000fce0000000f00 */
[----:B0-----:R-:W-:Y:S05]  /*fde0*/  WARPSYNC.COLLECTIVE R34, `(.L_x_344) ;  /* 0x0000000022087348 */ /* 0x001fea0003c00000 */
[----:B------:R1:W2:Y:S02]  /*fdf0*/  SHFL.IDX P1, R35, R33, R32, R31 ;  /* 0x0000002021237389 */ /* 0x0002a4000002001f */
[----:B012---:R-:W-:Y:S05]  /*fe00*/  ENDCOLLECTIVE ;  /* 0x000000000000791b */ /* 0x007fea0003800000 */
.L_x_344:
[----:B------:R-:W-:Y:S02]  /*fe10*/  HFMA2 R32, -RZ, RZ, 0, 8.3446502685546875e-07 ;  /* 0x0000000eff207431 */ /* 0x000fe400000001ff */
[----:B------:R-:W-:-:S07]  /*fe20*/  IMAD.MOV.U32 R5, RZ, RZ, R35 ;  /* 0x000000ffff057224 */ /* 0x000fce00078e0023 */
[----:B------:R-:W-:Y:S05]  /*fe30*/  WARPSYNC.COLLECTIVE R34, `(.L_x_345) ;  /* 0x0000000022087348 */ /* 0x000fea0003c00000 */
[----:B------:R0:W1:Y:S02]  /*fe40*/  SHFL.IDX P1, R35, R33, R32, R31 ;  /* 0x0000002021237389 */ /* 0x000064000002001f */
[----:B01----:R-:W-:Y:S05]  /*fe50*/  ENDCOLLECTIVE ;  /* 0x000000000000791b */ /* 0x003fea0003800000 */
.L_x_345:
[----:B------:R-:W-:Y:S02]  /*fe60*/  IMAD.MOV.U32 R32, RZ, RZ, 0xf ;  /* 0x0000000fff207424 */ /* 0x000fe400078e00ff */
[----:B------:R-:W-:-:S07]  /*fe70*/  IMAD.MOV.U32 R6, RZ, RZ, R35 ;  /* 0x000000ffff067224 */ /* 0x000fce00078e0023 */
[----:B------:R-:W-:Y:S05]  /*fe80*/  WARPSYNC.COLLECTIVE R34, `(.L_x_346) ;  /* 0x0000000022087348 */ /* 0x000fea0003c00000 */
[----:B------:R0:W1:Y:S02]  /*fe90*/  SHFL.IDX P1, R35, R33, R32, R31 ;  /* 0x0000002021237389 */ /* 0x000064000002001f */
[----:B01----:R-:W-:Y:S05]  /*fea0*/  ENDCOLLECTIVE ;  /* 0x000000000000791b */ /* 0x003fea0003800000 */
.L_x_346:
[----:B------:R-:W-:Y:S01]  /*feb0*/  IMAD.MOV.U32 R32, RZ, RZ, 0x10 ;  /* 0x00000010ff207424 */ /* 0x000fe200078e00ff */
[----:B------:R-:W-:-:S07]  /*fec0*/  MOV R7, R35 ;  /* 0x0000002300077202 */ /* 0x000fce0000000f00 */
[----:B------:R-:W-:Y:S05]  /*fed0*/  WARPSYNC.COLLECTIVE R34, `(.L_x_347) ;  /* 0x0000000022087348 */ /* 0x000fea0003c00000 */
[----:B------:R0:W1:Y:S02]  /*fee0*/  SHFL.IDX P1, R35, R33, R32, R31 ;  /* 0x0000002021237389 */ /* 0x000064000002001f */
[----:B01----:R-:W-:Y:S05]  /*fef0*/  ENDCOLLECTIVE ;  /* 0x000000000000791b */ /* 0x003fea0003800000 */
.L_x_347:
[----:B------:R0:W-:Y:S01]  /*ff00*/  STL.128 [R1+0x440], R4 ;  /* 0x0004400401007387 */ /* 0x0001e20000100c00 */
[----:B------:R-:W-:Y:S02]  /*ff10*/  HFMA2 R32, -RZ, RZ, 0, 1.013278961181640625e-06 ;  /* 0x00000011ff207431 */ /* 0x000fe400000001ff */
[----:B------:R-:W-:-:S07]  /*ff20*/  IMAD.MOV.U32 R8, RZ, RZ, R35 ;  /* 0x000000ffff087224 */ /* 0x000fce00078e0023 */
[----:B0-----:R-:W-:Y:S05]  /*ff30*/  WARPSYNC.COLLECTIVE R34, `(.L_x_348) ;  /* 0x0000000022087348 */ /* 0x001fea0003c00000 */
[----:B------:R1:W2:Y:S02]  /*ff40*/  SHFL.IDX P1, R35, R33, R32, R31 ;  /* 0x0000002021237389 */ /* 0x0002a4000002001f */
[----:B012---:R-:W-:Y:S05]  /*ff50*/  ENDCOLLECTIVE ;  /* 0x000000000000791b */ /* 0x007fea0003800000 */
.L_x_348:
[----:B------:R-:W-:Y:S02]  /*ff60*/  IMAD.MOV.U32 R32, RZ, RZ, 0x12 ;  /* 0x00000012ff207424 */ /* 0x000fe400078e00ff */
[----:B------:R-:W-:-:S07]  /*ff70*/  IMAD.MOV.U32 R9, RZ, RZ, R35 ;  /* 0x000000ffff097224 */ /* 0x000fce00078e0023 */
[----:B------:R-:W-:Y:S05]  /*ff80*/  WARPSYNC.COLLECTIVE R34, `(.L_x_349) ;  /* 0x0000000022087348 */ /* 0x000fea0003c00000 */
[----:B------:R0:W1:Y:S02]  /*ff90*/  SHFL.IDX P1, R35, R33, R32, R31 ;  /* 0x0000002021237389 */ /* 0x000064000002001f */
[----:B01----:R-:W-:Y:S05]  /*ffa0*/  ENDCOLLECTIVE ;  /* 0x000000000000791b */ /* 0x003fea0003800000 */
.L_x_349:
[----:B------:R-:W-:Y:S01]  /*ffb0*/  IMAD.MOV.U32 R32, RZ, RZ, 0x13 ;  /* 0x00000013ff207424 */ /* 0x000fe200078e00ff */
[----:B------:R-:W-:-:S07]  /*ffc0*/  MOV R10, R35 ;  /* 0x00000023000a7202 */ /* 0x000fce0000000f00 */
[----:B------:R-:W-:Y:S05]  /*ffd0*/  WARPSYNC.COLLECTIVE R34, `(.L_x_350) ;  /* 0x0000000022087348 */ /* 0x000fea0003c00000 */
[----:B------:R0:W1:Y:S02]  /*ffe0*/  SHFL.IDX P1, R35, R33, R32, R31 ;  /* 0x0000002021237389 */ /* 0x000064000002001f */
[----:B01----:R-:W-:Y:S05]  /*fff0*/  ENDCOLLECTIVE ;  /* 0x000000000000791b */ /* 0x003fea0003800000 */
.L_x_350:
[----:B------:R-:W-:Y:S02]  /*10000*/  HFMA2 R32, -RZ, RZ, 0, 1.1920928955078125e-06 ;  /* 0x00000014ff207431 */ /* 0x000fe400000001ff */
[----:B------:R-:W-:-:S07]  /*10010*/  IMAD.MOV.U32 R11, RZ, RZ, R35 ;  /* 0x000000ffff0b7224 */ /* 0x000fce00078e0023 */
[----:B------:R-:W-:Y:S05]  /*10020*/  WARPSYNC.COLLECTIVE R34, `(.L_x_351) ;  /* 0x0000000022087348 */ /* 0x000fea0003c00000 */
[----:B------:R0:W1:Y:S02]  /*10030*/  SHFL.IDX P1, R35, R33, R32, R31 ;  /* 0x0000002021237389 */ /* 0x000064000002001f */
[----:B01----:R-:W-:Y:S05]  /*10040*/  ENDCOLLECTIVE ;  /* 0x000000000000791b */ /* 0x003fea0003800000 */
.L_x_351:
[----:B------:R0:W-:Y:S01]  /*10050*/  STL.128 [R1+0x450], R8 ;  /* 0x0004500801007387 */ /* 0x0001e20000100c00 */
[----:B------:R-:W-:Y:S02]  /*10060*/  IMAD.MOV.U32 R32, RZ, RZ, 0x15 ;  /* 0x00000015ff207424 */ /* 0x000fe400078e00ff */
[----:B------:R-:W-:-:S07]  /*10070*/  IMAD.MOV.U32 R4, RZ, RZ, R35 ;  /* 0x000000ffff047224 */ /* 0x000fce00078e0023 */
[----:B0-----:R-:W-:Y:S05]  /*10080*/  WARPSYNC.COLLECTIVE R34, `(.L_x_352) ;  /* 0x0000000022087348 */ /* 0x001fea0003c00000 */
[----:B------:R1:W2:Y:S02]  /*10090*/  SHFL.IDX P1, R35, R33, R32, R31 ;  /* 0x0000002021237389 */ /* 0x0002a4000002001f */
[----:B012---:R-:W-:Y:S05]  /*100a0*/  ENDCOLLECTIVE ;  /* 0x000000000000791b */ /* 0x007fea0003800000 */
.L_x_352:
[----:B------:R-:W-:Y:S01]  /*100b0*/  IMAD.MOV.U32 R32, RZ, RZ, 0x16 ;  /* 0x00000016ff207424 */ /* 0x000fe200078e00ff */
[----:B------:R-:W-:-:S07]  /*100c0*/  MOV R5, R35 ;  /* 0x0000002300057202 */ /* 0x000fce0000000f00 */
[----:B------:R-:W-:Y:S05]  /*100d0*/  WARPSYNC.COLLECTIVE R34, `(.L_x_353) ;  /* 0x0000000022087348 */ /* 0x000fea0003c00000 */
[----:B------:R0:W1:Y:S02]  /*100e0*/  SHFL.IDX P1, R35, R33, R32, R31 ;  /* 0x0000002021237389 */ /* 0x000064000002001f */
[----:B01----:R-:W-:Y:S05]  /*100f0*/  ENDCOLLECTIVE ;  /* 0x000000000000791b */ /* 0x003fea0003800000 */
.L_x_353:
[----:B------:R-:W-:Y:S02]  /*10100*/  HFMA2 R32, -RZ, RZ, 0, 1.370906829833984375e-06 ;  /* 0x00000017ff207431 */ /* 0x000fe400000001ff */
[----:B------:R-:W-:-:S07]  /*10110*/  IMAD.MOV.U32 R6, RZ, RZ, R35 ;  /* 0x000000ffff067224 */ /* 0x000fce00078e0023 */
[----:B------:R-:W-:Y:S05]  /*10120*/  WARPSYNC.COLLECTIVE R34, `(.L_x_354) ;  /* 0x0000000022087348 */ /* 0x000fea0003c00000 */
[----:B------:R0:W1:Y:S02]  /*10130*/  SHFL.IDX P1, R35, R33, R32, R31 ;  /* 0x0000002021237389 */ /* 0x000064000002001f */
[----:B01----:R-:W-:Y:S05]  /*10140*/  ENDCOLLECTIVE ;  /* 0x000000000000791b */ /* 0x003fea0003800000 */
.L_x_354:
[----:B------:R-:W-:Y:S02]  /*10150*/  IMAD.MOV.U32 R32, RZ, RZ, 0x18 ;  /* 0x00000018ff207424 */ /* 0x000fe400078e00ff */
[----:B------:R-:W-:-:S07]  /*10160*/  IMAD.MOV.U32 R7, RZ, RZ, R35 ;  /* 0x000000ffff077224 */ /* 0x000fce00078e0023 */
[----:B------:R-:W-:Y:S05]  /*10170*/  WARPSYNC.COLLECTIVE R34, `(.L_x_355) ;  /* 0x0000000022087348 */ /* 0x000fea0003c00000 */
[----:B------:R0:W1:Y:S02]  /*10180*/  SHFL.IDX P1, R35, R33, R32, R31 ;  /* 0x0000002021237389 */ /* 0x000064000002001f */
[----:B01----:R-:W-:Y:S05]  /*10190*/  ENDCOLLECTIVE ;  /* 0x000000000000791b */ /* 0x003fea0003800000 */
.L_x_355:
[----:B------:R0:W-:Y:S01]  /*101a0*/  STL.128 [R1+0x460], R4 ;  /* 0x0004600401007387 */ /* 0x0001e20000100c00 */
[----:B------:R-:W-:Y:S01]  /*101b0*/  IMAD.MOV.U32 R32, RZ, RZ, 0x19 ;  /* 0x00000019ff207424 */ /* 0x000fe200078e00ff */
[----:B------:R-:W-:-:S07]  /*101c0*/  MOV R8, R35 ;  /* 0x0000002300087202 */ /* 0x000fce0000000f00 */
[----:B0-----:R-:W-:Y:S05]  /*101d0*/  WARPSYNC.COLLECTIVE R34, `(.L_x_356) ;  /* 0x0000000022087348 */ /* 0x001fea0003c00000 */
[----:B------:R1:W2:Y:S02]  /*101e0*/  SHFL.IDX P1, R35, R33, R32, R31 ;  /* 0x0000002021237389 */ /* 0x0002a4000002001f */
[----:B012---:R-:W-:Y:S05]  /*101f0*/  ENDCOLLECTIVE ;  /* 0x000000000000791b */ /* 0x007fea0003800000 */
.L_x_356:
[----:B------:R-:W-:Y:S02]  /*10200*/  HFMA2 R32, -RZ, RZ, 0, 1.54972076416015625e-06 ;  /* 0x0000001aff207431 */ /* 0x000fe400000001ff */
[----:B------:R-:W-:-:S07]  /*10210*/  IMAD.MOV.U32 R9, RZ, RZ, R35 ;  /* 0x000000ffff097224 */ /* 0x000fce00078e0023 */
[----:B------:R-:W-:Y:S05]  /*10220*/  WARPSYNC.COLLECTIVE R34, `(.L_x_357) ;  /* 0x0000000022087348 */ /* 0x000fea0003c00000 */
[----:B------:R0:W1:Y:S02]  /*10230*/  SHFL.IDX P1, R35, R33, R32, R31 ;  /* 0x0000002021237389 */ /* 0x000064000002001f */
[----:B01----:R-:W-:Y:S05]  /*10240*/  ENDCOLLECTIVE ;  /* 0x000000000000791b */ /* 0x003fea0003800000 */
.L_x_357:
[----:B------:R-:W-:Y:S02]  /*10250*/  IMAD.MOV.U32 R32, RZ, RZ, 0x1b ;  /* 0x0000001bff207424 */ /* 0x000fe400078e00ff */
[----:B------:R-:W-:-:S07]  /*10260*/  IMAD.MOV.U32 R10, RZ, RZ, R35 ;  /* 0x000000ffff0a7224 */ /* 0x000fce00078e0023 */
[----:B------:R-:W-:Y:S05]  /*10270*/  WARPSYNC.COLLECTIVE R34, `(.L_x_358) ;  /* 0x0000000022087348 */ /* 0x000fea0003c00000 */
[----:B------:R0:W1:Y:S02]  /*10280*/  SHFL.IDX P1, R35, R33, R32, R31 ;  /* 0x0000002021237389 */ /* 0x000064000002001f */
[----:B01----:R-:W-:Y:S05]  /*10290*/  ENDCOLLECTIVE ;  /* 0x000000000000791b */ /* 0x003fea0003800000 */
.L_x_358:
[----:B------:R-:W-:Y:S01]  /*102a0*/  IMAD.MOV.U32 R32, RZ, RZ, 0x1c ;  /* 0x0000001cff207424 */ /* 0x000fe200078e00ff */
[----:B------:R-:W-:-:S07]  /*102b0*/  MOV R11, R35 ;  /* 0x00000023000b7202 */ /* 0x000fce0000000f00 */
[----:B------:R-:W-:Y:S05]  /*102c0*/  WARPSYNC.COLLECTIVE R34, `(.L_x_359) ;  /* 0x0000000022087348 */ /* 0x000fea0003c00000 */
[----:B------:R0:W1:Y:S02]  /*102d0*/  SHFL.IDX P1, R35, R33, R32, R31 ;  /* 0x0000002021237389 */ /* 0x000064000002001f */
[----:B01----:R-:W-:Y:S05]  /*102e0*/  ENDCOLLECTIVE ;  /* 0x000000000000791b */ /* 0x003fea0003800000 */
.L_x_359:
[----:B------:R0:W-:Y:S01]  /*102f0*/  STL.128 [R1+0x470], R8 ;  /* 0x0004700801007387 */ /* 0x0001e20000100c00 */
[----:B------:R-:W-:Y:S02]  /*10300*/  HFMA2 R32, -RZ, RZ, 0, 1.728534698486328125e-06 ;  /* 0x0000001dff207431 */ /* 0x000fe400000001ff */
[----:B------:R-:W-:-:S07]  /*10310*/  IMAD.MOV.U32 R16, RZ, RZ, R35 ;  /* 0x000000ffff107224 */ /* 0x000fce00078e0023 */
[----:B0-----:R-:W-:Y:S05]  /*10320*/  WARPSYNC.COLLECTIVE R34, `(.L_x_360) ;  /* 0x0000000022087348 */ /* 0x001fea0003c00000 */
[----:B------:R1:W2:Y:S02]  /*10330*/  SHFL.IDX P1, R35, R33, R32, R31 ;  /* 0x0000002021237389 */ /* 0x0002a4000002001f */
[----:B012---:R-:W-:Y:S05]  /*10340*/  ENDCOLLECTIVE ;  /* 0x000000000000791b */ /* 0x007fea0003800000 */
.L_x_360:
[----:B------:R-:W-:Y:S02]  /*10350*/  IMAD.MOV.U32 R32, RZ, RZ, 0x1e ;  /* 0x0000001eff207424 */ /* 0x000fe400078e00ff */
[----:B------:R-:W-:-:S07]  /*10360*/  IMAD.MOV.U32 R17, RZ, RZ, R35 ;  /* 0x000000ffff117224 */ /* 0x000fce00078e0023 */
[----:B------:R-:W-:Y:S05]  /*10370*/  WARPSYNC.COLLECTIVE R34, `(.L_x_361) ;  /* 0x0000000022087348 */ /* 0x000fea0003c00000 */
[----:B------:R0:W1:Y:S02]  /*10380*/  SHFL.IDX P1, R35, R33, R32, R31 ;  /* 0x0000002021237389 */ /* 0x000064000002001f */
[----:B01----:R-:W-:Y:S05]  /*10390*/  ENDCOLLECTIVE ;  /* 0x000000000000791b */ /* 0x003fea0003800000 */
.L_x_361:
[----:B------:R-:W-:Y:S01]  /*103a0*/  IMAD.MOV.U32 R32, RZ, RZ, 0x1f ;  /* 0x0000001fff207424 */ /* 0x000fe200078e00ff */
[----:B------:R-:W-:-:S07]  /*103b0*/  MOV R18, R35 ;  /* 0x0000002300127202 */ /* 0x000fce0000000f00 */
[----:B------:R-:W-:Y:S05]  /*103c0*/  WARPSYNC.COLLECTIVE R34, `(.L_x_362) ;  /* 0x0000000022087348 */ /* 0x000fea0003c00000 */
[----:B------:R0:W1:Y:S02]  /*103d0*/  SHFL.IDX P1, R35, R33, R32, R31 ;  /* 0x0000002021237389 */ /* 0x000064000002001f */
[----:B01----:R-:W-:Y:S05]  /*103e0*/  ENDCOLLECTIVE ;  /* 0x000000000000791b */ /* 0x003fea0003800000 */
.L_x_362:
[----:B------:R-:W-:Y:S01]  /*103f0*/  MOV R33, R26 ;  /* 0x0000001a00217202 */ /* 0x000fe20000000f00 */
[----:B------:R-:W-:Y:S02]  /*10400*/  IMAD.MOV.U32 R32, RZ, RZ, RZ ;  /* 0x000000ffff207224 */ /* 0x000fe400078e00ff */
[----:B------:R-:W-:-:S07]  /*10410*/  IMAD.MOV.U32 R19, RZ, RZ, R35 ;  /* 0x000000ffff137224 */ /* 0x000fce00078e0023 */
[----:B------:R-:W-:Y:S05]  /*10420*/  WARPSYNC.COLLECTIVE R34, `(.L_x_363) ;  /* 0x0000000022087348 */ /* 0x000fea0003c00000 */
[----:B------:R0:W1:Y:S02]  /*10430*/  SHFL.IDX P1, R35, R33, R32, R31 ;  /* 0x0000002021237389 */ /* 0x000064000002001f */
[----:B01----:R-:W-:Y:S05]  /*10440*/  ENDCOLLECTIVE ;  /* 0x000000000000791b */ /* 0x003fea0003800000 */
.L_x_363:
[----:B------:R0:W-:Y:S01]  /*10450*/  STL.128 [R1+0x480], R16 ;  /* 0x0004801001007387 */ /* 0x0001e20000100c00 */
[----:B------:R-:W-:Y:S02]  /*10460*/  HFMA2 R32, -RZ, RZ, 0, 5.9604644775390625e-08 ;  /* 0x00000001ff207431 */ /* 0x000fe400000001ff */
[----:B------:R-:W-:-:S07]  /*10470*/  IMAD.MOV.U32 R4, RZ, RZ, R35 ;  /* 0x000000ffff047224 */ /* 0x000fce00078e0023 */
[----:B0-----:R-:W-:Y:S05]  /*10480*/  WARPSYNC.COLLECTIVE R34, `(.L_x_364) ;  /* 0x0000000022087348 */ /* 0x001fea0003c00000 */
[----:B------:R1:W2:Y:S02]  /*10490*/  SHFL.IDX P1, R35, R33, R32, R31 ;  /* 0x0000002021237389 */ /* 0x0002a4000002001f */
[----:B012---:R-:W-:Y:S05]  /*104a0*/  ENDCOLLECTIVE ;  /* 0x000000000000791b */ /* 0x007fea0003800000 */
.L_x_364:
[----:B------:R-:W-:Y:S02]  /*104b0*/  IMAD.MOV.U32 R32, RZ, RZ, 0x2 ;  /* 0x00000002ff207424 */ /* 0x000fe400078e00ff */
[----:B------:R-:W-:-:S07]  /*104c0*/  IMAD.MOV.U32 R5, RZ, RZ, R35 ;  /* 0x000000ffff057224 */ /* 0x000fce00078e0023 */
[----:B------:R-:W-:Y:S05]  /*104d0*/  WARPSYNC.COLLECTIVE R34, `(.L_x_365) ;  /* 0x0000000022087348 */ /* 0x000fea0003c00000 */
[----:B------:R0:W1:Y:S02]  /*104e0*/  SHFL.IDX P1, R35, R33, R32, R31 ;  /* 0x0000002021237389 */ /* 0x000064000002001f */
[----:B01----:R-:W-:Y:S05]  /*104f0*/  ENDCOLLECTIVE ;  /* 0x000000000000791b */ /* 0x003fea0003800000 */
.L_x_365:
[----:B------:R-:W-:Y:S01]  /*10500*/  IMAD.MOV.U32 R32, RZ, RZ, 0x3 ;  /* 0x00000003ff207424 */ /* 0x000fe200078e00ff */
[----:B------:R-:W-:-:S07]  /*10510*/  MOV R6, R35 ;  /* 0x0000002300067202 */ /* 0x000fce0000000f00 */
[----:B------:R-:W-:Y:S05]  /*10520*/  WARPSYNC.COLLECTIVE R34, `(.L_x_366) ;  /* 0x0000000022087348 */ /* 0x000fea0003c00000 */
[----:B------:R0:W1:Y:S02]  /*10530*/  SHFL.IDX P1, R35, R33, R32, R31 ;  /* 0x0000002021237389 */ /* 0x000064000002001f */
[----:B01----:R-:W-:Y:S05]  /*10540*/  ENDCOLLECTIVE ;  /* 0x000000000000791b */ /* 0x003fea0003800000 */
.L_x_366:
[----:B------:R-:W-:Y:S02]  /*10550*/  HFMA2 R32, -RZ, RZ, 0, 2.384185791015625e-07 ;  /* 0x00000004ff207431 */ /* 0x000fe400000001ff */
[----:B------:R-:W-:-:S07]  /*10560*/  IMAD.MOV.U32 R7, RZ, RZ, R35 ;  /* 0x000000ffff077224 */ /* 0x000fce00078e0023 */
[----:B------:R-:W-:Y:S05]  /*10570*/  WARPSYNC.COLLECTIVE R34, `(.L_x_367) ;  /* 0x0000000022087348 */ /* 0x000fea0003c00000 */
[----:B------:R0:W1:Y:S02]  /*10580*/  SHFL.IDX P1, R35, R33, R32, R31 ;  /* 0x0000002021237389 */ /* 0x000064000002001f */
[----:B01----:R-:W-:Y:S05]  /*10590*/  ENDCOLLECTIVE ;  /* 0x000000000000791b */ /* 0x003fea0003800000 */
.L_x_367:
[----:B------:R0:W-:Y:S01]  /*105a0*/  STL.128 [R1+0x490], R4 ;  /* 0x0004900401007387 */ /* 0x0001e20000100c00 */
[----:B------:R-:W-:Y:S02]  /*105b0*/  IMAD.MOV.U32 R32, RZ, RZ, 0x5 ;  /* 0x00000005ff207424 */ /* 0x000fe400078e00ff */
[----:B------:R-:W-:-:S07]  /*105c0*/  IMAD.MOV.U32 R8, RZ, RZ, R35 ;  /* 0x000000ffff087224 */ /* 0x000fce00078e0023 */
[----:B0-----:R-:W-:Y:S05]  /*105d0*/  WARPSYNC.COLLECTIVE R34, `(.L_x_368) ;  /* 0x0000000022087348 */ /* 0x001fea0003c00000 */
[----:B------:R1:W2:Y:S02]  /*105e0*/  SHFL.IDX P1, R35, R33, R32, R31 ;  /* 0x0000002021237389 */ /* 0x0002a4000002001f */
[----:B012---:R-:W-:Y:S05]  /*105f0*/  ENDCOLLECTIVE ;  /* 0x000000000000791b */ /* 0x007fea0003800000 */
.L_x_368:
[----:B------:R-:W-:Y:S01]  /*10600*/  IMAD.MOV.U32 R32, RZ, RZ, 0x6 ;  /* 0x00000006ff207424 */ /* 0x000fe200078e00ff */
[----:B------:R-:W-:-:S07]  /*10610*/  MOV R9, R35 ;  /* 0x0000002300097202 */ /* 0x000fce0000000f00 */
[----:B------:R-:W-:Y:S05]  /*10620*/  WARPSYNC.COLLECTIVE R34, `(.L_x_369) ;  /* 0x0000000022087348 */ /* 0x000fea0003c00000 */
[----:B------:R0:W1:Y:S02]  /*10630*/  SHFL.IDX P1, R35, R33, R32, R31 ;  /* 0x0000002021237389 */ /* 0x000064000002001f */
[----:B01----:R-:W-:Y:S05]  /*10640*/  ENDCOLLECTIVE ;  /* 0x000000000000791b */ /* 0x003fea0003800000 */
.L_x_369:
[----:B------:R-:W-:Y:S02]  /*10650*/  HFMA2 R32, -RZ, RZ, 0, 4.17232513427734375e-07 ;  /* 0x00000007ff207431 */ /* 0x000fe400000001ff */
[----:B------:R-:W-:-:S07]  /*10660*/  IMAD.MOV.U32 R10, RZ, RZ, R35 ;  /* 0x000000ffff0a7224 */ /* 0x000fce00078e0023 */
[----:B------:R-:W-:Y:S05]  /*10670*/  WARPSYNC.COLLECTIVE R34, `(.L_x_370) ;  /* 0x0000000022087348 */ /* 0x000fea0003c00000 */
[----:B------:R0:W1:Y:S02]  /*10680*/  SHFL.IDX P1, R35, R33, R32, R31 ;  /* 0x0000002021237389 */ /* 0x000064000002001f */
[----:B01----:R-:W-:Y:S05]  /*10690*/  ENDCOLLECTIVE ;  /* 0x000000000000791b */ /* 0x003fea0003800000 */
.L_x_370:
[----:B------:R-:W-:Y:S02]  /*106a0*/  IMAD.MOV.U32 R32, RZ, RZ, 0x8 ;  /* 0x00000008ff207424 */ /* 0x000fe400078e00ff */
[----:B------:R-:W-:-:S07]  /*106b0*/  IMAD.MOV.U32 R11, RZ, RZ, R35 ;  /* 0x000000ffff0b7224 */ /* 0x000fce00078e0023 */
[----:B------:R-:W-:Y:S05]  /*106c0*/  WARPSYNC.COLLECTIVE R34, `(.L_x_371) ;  /* 0x0000000022087348 */ /* 0x000fea0003c00000 */
[----:B------:R0:W1:Y:S02]  /*106d0*/  SHFL.IDX P1, R35, R33, R32, R31 ;  /* 0x0000002021237389 */ /* 0x000064000002001f */
[----:B01----:R-:W-:Y:S05]  /*106e0*/  ENDCOLLECTIVE ;  /* 0x000000000000791b */ /* 0x003fea0003800000 */
.L_x_371:
[----:B------:R0:W-:Y:S01]  /*106f0*/  STL.128 [R1+0x4a0], R8 ;  /* 0x0004a00801007387 */ /* 0x0001e20000100c00 */
[----:B------:R-:W-:Y:S01]  /*10700*/  IMAD.MOV.U32 R32, RZ, RZ, 0x9 ;  /* 0x00000009ff207424 */ /* 0x000fe200078e00ff */
[----:B------:R-:W-:-:S07]  /*10710*/  MOV R16, R35 ;  /* 0x0000002300107202 */ /* 0x000fce0000000f00 */
[----:B0-----:R-:W-:Y:S05]  /*10720*/  WARPSYNC.COLLECTIVE R34, `(.L_x_372) ;  /* 0x0000000022087348 */ /* 0x001fea0003c00000 */
[----:B------:R1:W2:Y:S02]  /*10730*/  SHFL.IDX P1, R35, R33, R32, R31 ;  /* 0x0000002021237389 */ /* 0x0002a4000002001f */
[----:B012---:R-:W-:Y:S05]  /*10740*/  ENDCOLLECTIVE ;  /* 0x000000000000791b */ /* 0x007fea0003800000 */
.L_x_372:
[----:B------:R-:W-:Y:S02]  /*10750*/  HFMA2 R32, -RZ, RZ, 0, 5.9604644775390625e-07 ;  /* 0x0000000aff207431 */ /* 0x000fe400000001ff */
[----:B------:R-:W-:-:S07]  /*10760*/  IMAD.MOV.U32 R17, RZ, RZ, R35 ;  /* 0x000000ffff117224 */ /* 0x000fce00078e0023 */
[----:B------:R-:W-:Y:S05]  /*10770*/  WARPSYNC.COLLECTIVE R34, `(.L_x_373) ;  /* 0x0000000022087348 */ /* 0x000fea0003c00000 */
[----:B------:R0:W1:Y:S02]  /*10780*/  SHFL.IDX P1, R35, R33, R32, R31 ;  /* 0x0000002021237389 */ /* 0x000064000002001f */
[----:B01----:R-:W-:Y:S05]  /*10790*/  ENDCOLLECTIVE ;  /* 0x000000000000791b */ /* 0x003fea0003800000 */
.L_x_373:
[----:B------:R-:W-:Y:S02]  /*107a0*/  IMAD.MOV.U32 R32, RZ, RZ, 0xb ;  /* 0x0000000bff207424 */ /* 0x000fe400078e00ff */
[----:B------:R-:W-:-:S07]  /*107b0*/  IMAD.MOV.U32 R18, RZ, RZ, R35 ;  /* 0x000000ffff127224 */ /* 0x000fce00078e0023 */
[----:B------:R-:W-:Y:S05]  /*107c0*/  WARPSYNC.COLLECTIVE R34, `(.L_x_374) ;  /* 0x0000000022087348 */ /* 0x000fea0003c00000 */
[----:B------:R0:W1:Y:S02]  /*107d0*/  SHFL.IDX P1, R35, R33, R32, R31 ;  /* 0x0000002021237389 */ /* 0x000064000002001f */
[----:B01----:R-:W-:Y:S05]  /*107e0*/  ENDCOLLECTIVE ;  /* 0x000000000000791b */ /* 0x003fea0003800000 */
.L_x_374:
[----:B------:R-:W-:Y:S01]  /*107f0*/  IMAD.MOV.U32 R32, RZ, RZ, 0xc ;  /* 0x0000000cff207424 */ /* 0x000fe200078e00ff */
[----:B------:R-:W-:-:S07]  /*10800*/  MOV R19, R35 ;  /* 0x0000002300137202 */ /* 0x000fce0000000f00 */
[----:B------:R-:W-:Y:S05]  /*10810*/  WARPSYNC.COLLECTIVE R34, `(.L_x_375) ;  /* 0x0000000022087348 */ /* 0x000fea0003c00000 */
[----:B------:R0:W1:Y:S02]  /*10820*/  SHFL.IDX P1, R35, R33, R32, R31 ;  /* 0x0000002021237389 */ /* 0x000064000002001f */
[----:B01----:R-:W-:Y:S05]  /*10830*/  ENDCOLLECTIVE ;  /* 0x000000000000791b */ /* 0x003fea0003800000 */
.L_x_375:
[----:B------:R0:W-:Y:S01]  /*10840*/  STL.128 [R1+0x4b0], R16 ;  /* 0x0004b01001007387 */ /* 0x0001e20000100c00 */
[----:B------:R-:W-:Y:S02]  /*10850*/  HFMA2 R32, -RZ, RZ, 0, 7.74860382080078125e-07 ;  /* 0x0000000dff207431 */ /* 0x000fe400000001ff */
[----:B------:R-:W-:-:S07]  /*10860*/  IMAD.MOV.U32 R4, RZ, RZ, R35 ;  /* 0x000000ffff047224 */ /* 0x000fce00078e0023 */
[----:B0-----:R-:W-:Y:S05]  /*10870*/  WARPSYNC.COLLECTIVE R34, `(.L_x_376) ;  /* 0x0000000022087348 */ /* 0x001fea0003c00000 */
[----:B------:R1:W2:Y:S02]  /*10880*/  SHFL.IDX P1, R35, R33, R32, R31 ;  /* 0x0000002021237389 */ /* 0x0002a4000002001f */
[----:B012---:R-:W-:Y:S05]  /*10890*/  ENDCOLLECTIVE ;  /* 0x000000000000791b */ /* 0x007fea0003800000 */
.L_x_376:
[----:B------:R-:W-:Y:S02]  /*108a0*/  IMAD.MOV.U32 R32, RZ, RZ, 0xe ;  /* 0x0000000eff207424 */ /* 0x000fe400078e00ff */
[----:B------:R-:W-:-:S07]  /*108b0*/  IMAD.MOV.U32 R5, RZ, RZ, R35 ;  /* 0x000000ffff057224 */ /* 0x000fce00078e0023 */
[----:B------:R-:W-:Y:S05]  /*108c0*/  WARPSYNC.COLLECTIVE R34, `(.L_x_377) ;  /* 0x0000000022087348 */ /* 0x000fea0003c00000 */
[----:B------:R0:W1:Y:S02]  /*108d0*/  SHFL.IDX P1, R35, R33, R32, R31 ;  /* 0x0000002021237389 */ /* 0x000064000002001f */
[----:B01----:R-:W-:Y:S05]  /*108e0*/  ENDCOLLECTIVE ;  /* 0x000000000000791b */ /* 0x003fea0003800000 */
.L_x_377:
[----:B------:R-:W-:Y:S01]  /*108f0*/  IMAD.MOV.U32 R32, RZ, RZ, 0xf ;  /* 0x0000000fff207424 */ /* 0x000fe200078e00ff */
[----:B------:R-:W-:-:S07]  /*10900*/  MOV R6, R35 ;  /* 0x0000002300067202 */ /* 0x000fce0000000f00 */
[----:B------:R-:W-:Y:S05]  /*10910*/  WARPSYNC.COLLECTIVE R34, `(.L_x_378) ;  /* 0x0000000022087348 */ /* 0x000fea0003c00000 */
[----:B------:R0:W1:Y:S02]  /*10920*/  SHFL.IDX P1, R35, R33, R32, R31 ;  /* 0x0000002021237389 */ /* 0x000064000002001f */
[----:B01----:R-:W-:Y:S05]  /*10930*/  ENDCOLLECTIVE ;  /* 0x000000000000791b */ /* 0x003fea0003800000 */
.L_x_378:
[----:B------:R-:W-:Y:S02]  /*10940*/  HFMA2 R32, -RZ, RZ, 0, 9.5367431640625e-07 ;  /* 0x00000010ff207431 */ /* 0x000fe400000001ff */
[----:B------:R-:W-:-:S07]  /*10950*/  IMAD.MOV.U32 R7, RZ, RZ, R35 ;  /* 0x000000ffff077224 */ /* 0x000fce00078e0023 */
[----:B------:R-:W-:Y:S05]  /*10960*/  WARPSYNC.COLLECTIVE R34, `(.L_x_379) ;  /* 0x0000000022087348 */ /* 0x000fea0003c00000 */
[----:B------:R0:W1:Y:S02]  /*10970*/  SHFL.IDX P1, R35, R33, R32, R31 ;  /* 0x0000002021237389 */ /* 0x000064000002001f */
[----:B01----:R-:W-:Y:S05]  /*10980*/  ENDCOLLECTIVE ;  /* 0x000000000000791b */ /* 0x003fea0003800000 */
.L_x_379:
[----:B------:R0:W-:Y:S01]  /*10990*/  STL.128 [R1+0x4c0], R4 ;  /* 0x0004c00401007387 */ /* 0x0001e20000100c00 */
[----:B------:R-:W-:Y:S02]  /*109a0*/  IMAD.MOV.U32 R32, RZ, RZ, 0x11 ;  /* 0x00000011ff207424 */ /* 0x000fe400078e00ff */
[----:B------:R-:W-:-:S07]  /*109b0*/  IMAD.MOV.U32 R8, RZ, RZ, R35 ;  /* 0x000000ffff087224 */ /* 0x000fce00078e0023 */
[----:B0-----:R-:W-:Y:S05]  /*109c0*/  WARPSYNC.COLLECTIVE R34, `(.L_x_380) ;  /* 0x0000000022087348 */ /* 0x001fea0003c00000 */
[----:B------:R1:W2:Y:S02]  /*109d0*/  SHFL.IDX P1, R35, R33, R32, R31 ;  /* 0x0000002021237389 */ /* 0x0002a4000002001f */
[----:B012---:R-:W-:Y:S05]  /*109e0*/  ENDCOLLECTIVE ;  /* 0x000000000000791b */ /* 0x007fea0003800000 */
.L_x_380:
[----:B------:R-:W-:Y:S01]  /*109f0*/  IMAD.MOV.U32 R32, RZ, RZ, 0x12 ;  /* 0x00000012ff207424 */ /* 0x000fe200078e00ff */
[----:B------:R-:W-:-:S07]  /*10a00*/  MOV R9, R35 ;  /* 0x0000002300097202 */ /* 0x000fce0000000f00 */
[----:B------:R-:W-:Y:S05]  /*10a10*/  WARPSYNC.COLLECTIVE R34, `(.L_x_381) ;  /* 0x0000000022087348 */ /* 0x000fea0003c00000 */
[----:B------:R0:W1:Y:S02]  /*10a20*/  SHFL.IDX P1, R35, R33, R32, R31 ;  /* 0x0000002021237389 */ /* 0x000064000002001f */
[----:B01----:R-:W-:Y:S05]  /*10a30*/  ENDCOLLECTIVE ;  /* 0x000000000000791b */ /* 0x003fea0003800000 */
.L_x_381:
[----:B------:R-:W-:Y:S02]  /*10a40*/  HFMA2 R32, -RZ, RZ, 0, 1.132488250732421875e-06 ;  /* 0x00000013ff207431 */ /* 0x000fe400000001ff */
[----:B------:R-:W-:-:S07]  /*10a50*/  IMAD.MOV.U32 R10, RZ, RZ, R35 ;  /* 0x000000ffff0a7224 */ /* 0x000fce00078e0023 */
[----:B------:R-:W-:Y:S05]  /*10a60*/  WARPSYNC.COLLECTIVE R34, `(.L_x_382) ;  /* 0x0000000022087348 */ /* 0x000fea0003c00000 */
[----:B------:R0:W1:Y:S02]  /*10a70*/  SHFL.IDX P1, R35, R33, R32, R31 ;  /* 0x0000002021237389 */ /* 0x000064000002001f */
[----:B01----:R-:W-:Y:S05]  /*10a80*/  ENDCOLLECTIVE ;  /* 0x000000000000791b */ /* 0x003fea0003800000 */
.L_x_382:
[----:B------:R-:W-:Y:S02]  /*10a90*/  IMAD.MOV.U32 R32, RZ, RZ, 0x14 ;  /* 0x00000014ff207424 */ /* 0x000fe400078e00ff */
[----:B------:R-:W-:-:S07]  /*10aa0*/  IMAD.MOV.U32 R11, RZ, RZ, R35 ;  /* 0x000000ffff0b7224 */ /* 0x000fce00078e0023 */
[----:B------:R-:W-:Y:S05]  /*10ab0*/  WARPSYNC.COLLECTIVE R34, `(.L_x_383) ;  /* 0x0000000022087348 */ /* 0x000fea0003c00000 */
[----:B------:R0:W1:Y:S02]  /*10ac0*/  SHFL.IDX P1, R35, R33, R32, R31 ;  /* 0x0000002021237389 */ /* 0x000064000002001f */
[----:B01----:R-:W-:Y:S05]  /*10ad0*/  ENDCOLLECTIVE ;  /* 0x000000000000791b */ /* 0x003fea0003800000 */
.L_x_383:
[----:B------:R0:W-:Y:S01]  /*10ae0*/  STL.128 [R1+0x4d0], R8 ;  /* 0x0004d00801007387 */ /* 0x0001e20000100c00 */
[----:B------:R-:W-:Y:S01]  /*10af0*/  IMAD.MOV.U32 R32, RZ, RZ, 0x15 ;  /* 0x00000015ff207424 */ /* 0x000fe200078e00ff */
[----:B------:R-:W-:-:S07]  /*10b00*/  MOV R16, R35 ;  /* 0x0000002300107202 */ /* 0x000fce0000000f00 */
[----:B0-----:R-:W-:Y:S05]  /*10b10*/  WARPSYNC.COLLECTIVE R34, `(.L_x_384) ;  /* 0x0000000022087348 */ /* 0x001fea0003c00000 */
[----:B------:R1:W2:Y:S02]  /*10b20*/  SHFL.IDX P1, R35, R33, R32, R31 ;  /* 0x0000002021237389 */ /* 0x0002a4000002001f */
[----:B012---:R-:W-:Y:S05]  /*10b30*/  ENDCOLLECTIVE ;  /* 0x000000000000791b */ /* 0x007fea0003800000 */
.L_x_384:
[----:B------:R-:W-:Y:S02]  /*10b40*/  HFMA2 R32, -RZ, RZ, 0, 1.31130218505859375e-06 ;  /* 0x00000016ff207431 */ /* 0x000fe400000001ff */
[----:B------:R-:W-:-:S07]  /*10b50*/  IMAD.MOV.U32 R17, RZ, RZ, R35 ;  /* 0x000000ffff117224 */ /* 0x000fce00078e0023 */
[----:B------:R-:W-:Y:S05]  /*10b60*/  WARPSYNC.COLLECTIVE R34, `(.L_x_385) ;  /* 0x0000000022087348 */ /* 0x000fea0003c00000 */
[----:B------:R0:W1:Y:S02]  /*10b70*/  SHFL.IDX P1, R35, R33, R32, R31 ;  /* 0x0000002021237389 */ /* 0x000064000002001f */
[----:B01----:R-:W-:Y:S05]  /*10b80*/  ENDCOLLECTIVE ;  /* 0x000000000000791b */ /* 0x003fea0003800000 */
.L_x_385:
[----:B------:R-:W-:Y:S02]  /*10b90*/  IMAD.MOV.U32 R32, RZ, RZ, 0x17 ;  /* 0x00000017ff207424 */ /* 0x000fe400078e00ff */
[----:B------:R-:W-:-:S07]  /*10ba0*/  IMAD.MOV.U32 R18, RZ, RZ, R35 ;  /* 0x000000ffff127224 */ /* 0x000fce00078e0023 */
[----:B------:R-:W-:Y:S05]  /*10bb0*/  WARPSYNC.COLLECTIVE R34, `(.L_x_386) ;  /* 0x0000000022087348 */ /* 0x000fea0003c00000 */
[----:B------:R0:W1:Y:S02]  /*10bc0*/  SHFL.IDX P1, R35, R33, R32, R31 ;  /* 0x0000002021237389 */ /* 0x000064000002001f */
[----:B01----:R-:W-:Y:S05]  /*10bd0*/  ENDCOLLECTIVE ;  /* 0x000000000000791b */ /* 0x003fea0003800000 */
.L_x_386:
[----:B------:R-:W-:Y:S01]  /*10be0*/  IMAD.MOV.U32 R32, RZ, RZ, 0x18 ;  /* 0x00000018ff207424 */ /* 0x000fe200078e00ff */
[----:B------:R-:W-:-:S07]  /*10bf0*/  MOV R19, R35 ;  /* 0x0000002300137202 */ /* 0x000fce0000000f00 */
[----:B------:R-:W-:Y:S05]  /*10c00*/  WARPSYNC.COLLECTIVE R34, `(.L_x_387) ;  /* 0x0000000022087348 */ /* 0x000fea0003c00000 */
[----:B------:R0:W1:Y:S02]  /*10c10*/  SHFL.IDX P1, R35, R33, R32, R31 ;  /* 0x0000002021237389 */ /* 0x000064000002001f */
[----:B01----:R-:W-:Y:S05]  /*10c20*/  ENDCOLLECTIVE ;  /* 0x000000000000791b */ /* 0x003fea0003800000 */
.L_x_387:
[----:B------:R0:W-:Y:S01]  /*10c30*/  STL.128 [R1+0x4e0], R16 ;  /* 0x0004e01001007387 */ /* 0x0001e20000100c00 */
[----:B------:R-:W-:Y:S02]  /*10c40*/  HFMA2 R32, -RZ, RZ, 0, 1.490116119384765625e-06 ;  /* 0x00000019ff207431 */ /* 0x000fe400000001ff */
[----:B------:R-:W-:-:S07]  /*10c50*/  IMAD.MOV.U32 R4, RZ, RZ, R35 ;  /* 0x000000ffff047224 */ /* 0x000fce00078e0023 */
[----:B0-----:R-:W-:Y:S05]  /*10c60*/  WARPSYNC.COLLECTIVE R34, `(.L_x_388) ;  /* 0x0000000022087348 */ /* 0x001fea0003c00000 */
[----:B------:R1:W2:Y:S02]  /*10c70*/  SHFL.IDX P1, R35, R33, R32, R31 ;  /* 0x0000002021237389 */ /* 0x0002a4000002001f */
[----:B012---:R-:W-:Y:S05]  /*10c80*/  ENDCOLLECTIVE ;  /* 0x000000000000791b */ /* 0x007fea0003800000 */
.L_x_388:
[----:B------:R-:W-:Y:S02]  /*10c90*/  IMAD.MOV.U32 R32, RZ, RZ, 0x1a ;  /* 0x0000001aff207424 */ /* 0x000fe400078e00ff */
[----:B------:R-:W-:-:S07]  /*10ca0*/  IMAD.MOV.U32 R5, RZ, RZ, R35 ;  /* 0x000000ffff057224 */ /* 0x000fce00078e0023 */
[----:B------:R-:W-:Y:S05]  /*10cb0*/  WARPSYNC.COLLECTIVE R34, `(.L_x_389) ;  /* 0x0000000022087348 */ /* 0x000fea0003c00000 */
[----:B------:R0:W1:Y:S02]  /*10cc0*/  SHFL.IDX P1, R35, R33, R32, R31 ;  /* 0x0000002021237389 */ /* 0x000064000002001f */
[----:B01----:R-:W-:Y:S05]  /*10cd0*/  ENDCOLLECTIVE ;  /* 0x000000000000791b */ /* 0x003fea0003800000 */
.L_x_389:
[----:B------:R-:W-:Y:S01]  /*10ce0*/  IMAD.MOV.U32 R32, RZ, RZ, 0x1b ;  /* 0x0000001bff207424 */ /* 0x000fe200078e00ff */
[----:B------:R-:W-:-:S07]  /*10cf0*/  MOV R6, R35 ;  /* 0x0000002300067202 */ /* 0x000fce0000000f00 */
[----:B------:R-:W-:Y:S05]  /*10d00*/  WARPSYNC.COLLECTIVE R34, `(.L_x_390) ;  /* 0x0000000022087348 */ /* 0x000fea0003c00000 */
[----:B------:R0:W1:Y:S02]  /*10d10*/  SHFL.IDX P1, R35, R33, R32, R31 ;  /* 0x0000002021237389 */ /* 0x000064000002001f */
[----:B01----:R-:W-:Y:S05]  /*10d20*/  ENDCOLLECTIVE ;  /* 0x000000000000791b */ /* 0x003fea0003800000 */
.L_x_390:
[----:B------:R-:W-:Y:S02]  /*10d30*/  HFMA2 R32, -RZ, RZ, 0, 1.6689300537109375e-06 ;  /* 0x0000001cff207431 */ /* 0x000fe400000001ff */
[----:B------:R-:W-:-:S07]  /*10d40*/  IMAD.MOV.U32 R7, RZ, RZ, R35 ;  /* 0x000000ffff077224 */ /* 0x000fce00078e0023 */
[----:B------:R-:W-:Y:S05]  /*10d50*/  WARPSYNC.COLLECTIVE R34, `(.L_x_391) ;  /* 0x0000000022087348 */ /* 0x000fea0003c00000 */
[----:B------:R0:W1:Y:S02]  /*10d60*/  SHFL.IDX P1, R35, R33, R32, R31 ;  /* 0x0000002021237389 */ /* 0x000064000002001f */
[----:B01----:R-:W-:Y:S05]  /*10d70*/  ENDCOLLECTIVE ;  /* 0x000000000000791b */ /* 0x003fea0003800000 */
.L_x_391:
[----:B------:R0:W-:Y:S01]  /*10d80*/  STL.128 [R1+0x4f0], R4 ;  /* 0x0004f00401007387 */ /* 0x0001e20000100c00 */
[----:B------:R-:W-:Y:S02]  /*10d90*/  IMAD.MOV.U32 R32, RZ, RZ, 0x1d ;  /* 0x0000001dff207424 */ /* 0x000fe400078e00ff */
[----:B------:R-:W-:-:S07]  /*10da0*/  IMAD.MOV.U32 R8, RZ, RZ, R35 ;  /* 0x000000ffff087224 */ /* 0x000fce00078e0023 */
[----:B0-----:R-:W-:Y:S05]  /*10db0*/  WARPSYNC.COLLECTIVE R34, `(.L_x_392) ;  /* 0x0000000022087348 */ /* 0x001fea0003c00000 */
[----:B------:R1:W2:Y:S02]  /*10dc0*/  SHFL.IDX P1, R35, R33, R32, R31 ;  /* 0x0000002021237389 */ /* 0x0002a4000002001f */
[----:B012---:R-:W-:Y:S05]  /*10dd0*/  ENDCOLLECTIVE ;  /* 0x000000000000791b */ /* 0x007fea0003800000 */
.L_x_392:
[----:B------:R-:W-:Y:S01]  /*10de0*/  IMAD.MOV.U32 R32, RZ, RZ, 0x1e ;  /* 0x0000001eff207424 */ /* 0x000fe200078e00ff */
[----:B------:R-:W-:-:S07]  /*10df0*/  MOV R9, R35 ;  /* 0x0000002300097202 */ /* 0x000fce0000000f00 */
[----:B------:R-:W-:Y:S05]  /*10e00*/  WARPSYNC.COLLECTIVE R34, `(.L_x_393) ;  /* 0x0000000022087348 */ /* 0x000fea0003c00000 */
[----:B------:R0:W1:Y:S02]  /*10e10*/  SHFL.IDX P1, R35, R33, R32, R31 ;  /* 0x0000002021237389 */ /* 0x000064000002001f */
[----:B01----:R-:W-:Y:S05]  /*10e20*/  ENDCOLLECTIVE ;  /* 0x000000000000791b */ /* 0x003fea0003800000 */
.L_x_393:
[----:B------:R-:W-:Y:S02]  /*10e30*/  HFMA2 R32, -RZ, RZ, 0, 1.847743988037109375e-06 ;  /* 0x0000001fff207431 */ /* 0x000fe400000001ff */
[----:B------:R-:W-:-:S07]  /*10e40*/  IMAD.MOV.U32 R10, RZ, RZ, R35 ;  /* 0x000000ffff0a7224 */ /* 0x000fce00078e0023 */
[----:B------:R-:W-:Y:S05]  /*10e50*/  WARPSYNC.COLLECTIVE R34, `(.L_x_394) ;  /* 0x0000000022087348 */ /* 0x000fea0003c00000 */
[----:B------:R0:W1:Y:S02]  /*10e60*/  SHFL.IDX P1, R35, R33, R32, R31 ;  /* 0x0000002021237389 */ /* 0x000064000002001f */
[----:B01----:R-:W-:Y:S05]  /*10e70*/  ENDCOLLECTIVE ;  /* 0x000000000000791b */ /* 0x003fea0003800000 */
.L_x_394:
[----:B------:R-:W-:Y:S01]  /*10e80*/  IMAD.MOV.U32 R33, RZ, RZ, R25 ;  /* 0x000000ffff217224 */ /* 0x000fe200078e0019 */
[----:B------:R-:W-:Y:S01]  /*10e90*/  MOV R32, RZ ;  /* 0x000000ff00207202 */ /* 0x000fe20000000f00 */
[----:B------:R-:W-:-:S07]  /*10ea0*/  IMAD.MOV.U32 R11, RZ, RZ, R35 ;  /* 0x000000ffff0b7224 */ /* 0x000fce00078e0023 */
[----:B------:R-:W-:Y:S05]  /*10eb0*/  WARPSYNC.COLLECTIVE R34, `(.L_x_395) ;  /* 0x0000000022087348 */ /* 0x000fea0003c00000 */
[----:B------:R0:W1:Y:S02]  /*10ec0*/  SHFL.IDX P1, R35, R33, R32, R31 ;  /* 0x0000002021237389 */ /* 0x000064000002001f */
[----:B01----:R-:W-:Y:S05]  /*10ed0*/  ENDCOLLECTIVE ;  /* 0x000000000000791b */ /* 0x003fea0003800000 */
.L_x_395:
[----:B------:R0:W-:Y:S01]  /*10ee0*/  STL.128 [R1+0x500], R8 ;  /* 0x0005000801007387 */ /* 0x0001e20000100c00 */
[----:B------:R-:W-:Y:S02]  /*10ef0*/  IMAD.MOV.U32 R32, RZ, RZ, 0x1 ;  /* 0x00000001ff207424 */ /* 0x000fe400078e00ff */
[----:B------:R-:W-:-:S07]  /*10f00*/  IMAD.MOV.U32 R16, RZ, RZ, R35 ;  /* 0x000000ffff107224 */ /* 0x000fce00078e0023 */
[----:B0-----:R-:W-:Y:S05]  /*10f10*/  WARPSYNC.COLLECTIVE R34, `(.L_x_396) ;  /* 0x0000000022087348 */ /* 0x001fea0003c00000 */
[----:B------:R1:W2:Y:S02]  /*10f20*/  SHFL.IDX P1, R35, R33, R32, R31 ;  /* 0x0000002021237389 */ /* 0x0002a4000002001f */
[----:B012---:R-:W-:Y:S05]  /*10f30*/  ENDCOLLECTIVE ;  /* 0x000000000000791b */ /* 0x007fea0003800000 */
.L_x_396:
[----:B------:R-:W-:Y:S01]  /*10f40*/  IMAD.MOV.U32 R32, RZ, RZ, 0x2 ;  /* 0x00000002ff207424 */ /* 0x000fe200078e00ff */
[----:B------:R-:W-:-:S07]  /*10f50*/  MOV R17, R35 ;  /* 0x0000002300117202 */ /* 0x000fce0000000f00 */
[----:B------:R-:W-:Y:S05]  /*10f60*/  WARPSYNC.COLLECTIVE R34, `(.L_x_397) ;  /* 0x0000000022087348 */ /* 0x000fea0003c00000 */
[----:B------:R0:W1:Y:S02]  /*10f70*/  SHFL.IDX P1, R35, R33, R32, R31 ;  /* 0x0000002021237389 */ /* 0x000064000002001f */
[----:B01----:R-:W-:Y:S05]  /*10f80*/  ENDCOLLECTIVE ;  /* 0x000000000000791b */ /* 0x003fea0003800000 */
.L_x_397:
[----:B------:R-:W-:Y:S02]  /*10f90*/  HFMA2 R32, -RZ, RZ, 0, 1.78813934326171875e-07 ;  /* 0x00000003ff207431 */ /* 0x000fe400000001ff */
[----:B------:R-:W-:-:S07]  /*10fa0*/  IMAD.MOV.U32 R18, RZ, RZ, R35 ;  /* 0x000000ffff127224 */ /* 0x000fce00078e0023 */
[----:B------:R-:W-:Y:S05]  /*10fb0*/  WARPSYNC.COLLECTIVE R34, `(.L_x_398) ;  /* 0x0000000022087348 */ /* 0x000fea0003c00000 */
[----:B------:R0:W1:Y:S02]  /*10fc0*/  SHFL.IDX P1, R35, R33, R32, R31 ;  /* 0x0000002021237389 */ /* 0x000064000002001f */
[----:B01----:R-:W-:Y:S05]  /*10fd0*/  ENDCOLLECTIVE ;  /* 0x000000000000791b */ /* 0x003fea0003800000 */
.L_x_398:
[----:B------:R-:W-:Y:S02]  /*10fe0*/  IMAD.MOV.U32 R32, RZ, RZ, 0x4 ;  /* 0x00000004ff207424 */ /* 0x000fe400078e00ff */
[----:B------:R-:W-:-:S07]  /*10ff0*/  IMAD.MOV.U32 R19, RZ, RZ, R35 ;  /* 0x000000ffff137224 */ /* 0x000fce00078e0023 */
[----:B------:R-:W-:Y:S05]  /*11000*/  WARPSYNC.COLLECTIVE R34, `(.L_x_399) ;  /* 0x0000000022087348 */ /* 0x000fea0003c00000 */
[----:B------:R0:W1:Y:S02]  /*11010*/  SHFL.IDX P1, R35, R33, R32, R31 ;  /* 0x0000002021237389 */ /* 0x000064000002001f */
[----:B01----:R-:W-:Y:S05]  /*11020*/  ENDCOLLECTIVE ;  /* 0x000000000000791b */ /* 0x003fea0003800000 */
.L_x_399:
[----:B------:R0:W-:Y:S01]  /*11030*/  STL.128 [R1+0x510], R16 ;  /* 0x0005101001007387 */ /* 0x0001e20000100c00 */
[----:B------:R-:W-:Y:S01]  /*11040*/  IMAD.MOV.U32 R32, RZ, RZ, 0x5 ;  /* 0x00000005ff207424 */ /* 0x000fe200078e00ff */
[----:B------:R-:W-:-:S07]  /*11050*/  MOV R4, R35 ;  /* 0x0000002300047202 */ /* 0x000fce0000000f00 */
[----:B0-----:R-:W-:Y:S05]  /*11060*/  WARPSYNC.COLLECTIVE R34, `(.L_x_400) ;  /* 0x0000000022087348 */ /* 0x001fea0003c00000 */
[----:B------:R1:W2:Y:S02]  /*11070*/  SHFL.IDX P1, R35, R33, R32, R31 ;  /* 0x0000002021237389 */ /* 0x0002a4000002001f */
[----:B012---:R-:W-:Y:S05]  /*11080*/  ENDCOLLECTIVE ;  /* 0x000000000000791b */ /* 0x007fea0003800000 */
.L_x_400:
[----:B------:R-:W-:Y:S02]  /*11090*/  HFMA2 R32, -RZ, RZ, 0, 3.5762786865234375e-07 ;  /* 0x00000006ff207431 */ /* 0x000fe400000001ff */
[----:B------:R-:W-:-:S07]  /*110a0*/  IMAD.MOV.U32 R5, RZ, RZ, R35 ;  /* 0x000000ffff057224 */ /* 0x000fce00078e0023 */
[----:B------:R-:W-:Y:S05]  /*110b0*/  WARPSYNC.COLLECTIVE R34, `(.L_x_401) ;  /* 0x0000000022087348 */ /* 0x000fea0003c00000 */
[----:B------:R0:W1:Y:S02]  /*110c0*/  SHFL.IDX P1, R35, R33, R32, R31 ;  /* 0x0000002021237389 */ /* 0x000064000002001f */
[----:B01----:R-:W-:Y:S05]  /*110d0*/  ENDCOLLECTIVE ;  /* 0x000000000000791b */ /* 0x003fea0003800000 */
.L_x_401:
[----:B------:R-:W-:Y:S02]  /*110e0*/  IMAD.MOV.U32 R32, RZ, RZ, 0x7 ;  /* 0x00000007ff207424 */ /* 0x000fe400078e00ff */
[----:B------:R-:W-:-:S07]  /*110f0*/  IMAD.MOV.U32 R6, RZ, RZ, R35 ;  /* 0x000000ffff067224 */ /* 0x000fce00078e0023 */
[----:B------:R-:W-:Y:S05]  /*11100*/  WARPSYNC.COLLECTIVE R34, `(.L_x_402) ;  /* 0x0000000022087348 */ /* 0x000fea0003c00000 */
[----:B------:R0:W1:Y:S02]  /*11110*/  SHFL.IDX P1, R35, R33, R32, R31 ;  /* 0x0000002021237389 */ /* 0x000064000002001f */
[----:B01----:R-:W-:Y:S05]  /*11120*/  ENDCOLLECTIVE ;  /* 0x000000000000791b */ /* 0x003fea0003800000 */
.L_x_402:
[----:B------:R-:W-:Y:S01]  /*11130*/  IMAD.MOV.U32 R32, RZ, RZ, 0x8 ;  /* 0x00000008ff207424 */ /* 0x000fe200078e00ff */
[----:B------:R-:W-:-:S07]  /*11140*/  MOV R7, R35 ;  /* 0x0000002300077202 */ /* 0x000fce0000000f00 */
[----:B------:R-:W-:Y:S05]  /*11150*/  WARPSYNC.COLLECTIVE R34, `(.L_x_403) ;  /* 0x0000000022087348 */ /* 0x000fea0003c00000 */
[----:B------:R0:W1:Y:S02]  /*11160*/  SHFL.IDX P1, R35, R33, R32, R31 ;  /* 0x0000002021237389 */ /* 0x000064000002001f */
[----:B01----:R-:W-:Y:S05]  /*11170*/  ENDCOLLECTIVE ;  /* 0x000000000000791b */ /* 0x003fea0003800000 */
.L_x_403:
[----:B------:R0:W-:Y:S01]  /*11180*/  STL.128 [R1+0x520], R4 ;  /* 0x0005200401007387 */ /* 0x0001e20000100c00 */
[----:B------:R-:W-:Y:S02]  /*11190*/  HFMA2 R32, -RZ, RZ, 0, 5.36441802978515625e-07 ;  /* 0x00000009ff207431 */ /* 0x000fe400000001ff */
[----:B------:R-:W-:-:S07]  /*111a0*/  IMAD.MOV.U32 R8, RZ, RZ, R35 ;  /* 0x000000ffff087224 */ /* 0x000fce00078e0023 */
[----:B0-----:R-:W-:Y:S05]  /*111b0*/  WARPSYNC.COLLECTIVE R34, `(.L_x_404) ;  /* 0x0000000022087348 */ /* 0x001fea0003c00000 */
[----:B------:R1:W2:Y:S02]  /*111c0*/  SHFL.IDX P1, R35, R33, R32, R31 ;  /* 0x0000002021237389 */ /* 0x0002a4000002001f */
[----:B012---:R-:W-:Y:S05]  /*111d0*/  ENDCOLLECTIVE ;  /* 0x000000000000791b */ /* 0x007fea0003800000 */
.L_x_404:
[----:B------:R-:W-:Y:S02]  /*111e0*/  IMAD.MOV.U32 R32, RZ, RZ, 0xa ;  /* 0x0000000aff207424 */ /* 0x000fe400078e00ff */
[----:B------:R-:W-:-:S07]  /*111f0*/  IMAD.MOV.U32 R9, RZ, RZ, R35 ;  /* 0x000000ffff097224 */ /* 0x000fce00078e0023 */
[----:B------:R-:W-:Y:S05]  /*11200*/  WARPSYNC.COLLECTIVE R34, `(.L_x_405) ;  /* 0x0000000022087348 */ /* 0x000fea0003c00000 */
[----:B------:R0:W1:Y:S02]  /*11210*/  SHFL.IDX P1, R35, R33, R32, R31 ;  /* 0x0000002021237389 */ /* 0x000064000002001f */
[----:B01----:R-:W-:Y:S05]  /*11220*/  ENDCOLLECTIVE ;  /* 0x000000000000791b */ /* 0x003fea0003800000 */
.L_x_405:
[----:B------:R-:W-:Y:S01]  /*11230*/  IMAD.MOV.U32 R32, RZ, RZ, 0xb ;  /* 0x0000000bff207424 */ /* 0x000fe200078e00ff */
[----:B------:R-:W-:-:S07]  /*11240*/  MOV R10, R35 ;  /* 0x00000023000a7202 */ /* 0x000fce0000000f00 */
[----:B------:R-:W-:Y:S05]  /*11250*/  WARPSYNC.COLLECTIVE R34, `(.L_x_406) ;  /* 0x0000000022087348 */ /* 0x000fea0003c00000 */
[----:B------:R0:W1:Y:S02]  /*11260*/  SHFL.IDX P1, R35, R33, R32, R31 ;  /* 0x0000002021237389 */ /* 0x000064000002001f */
[----:B01----:R-:W-:Y:S05]  /*11270*/  ENDCOLLECTIVE ;  /* 0x000000000000791b */ /* 0x003fea0003800000 */
.L_x_406:
[----:B------:R-:W-:Y:S02]  /*11280*/  HFMA2 R32, -RZ, RZ, 0, 7.152557373046875e-07 ;  /* 0x0000000cff207431 */ /* 0x000fe400000001ff */
[----:B------:R-:W-:-:S07]  /*11290*/  IMAD.MOV.U32 R11, RZ, RZ, R35 ;  /* 0x000000ffff0b7224 */ /* 0x000fce00078e0023 */
[----:B------:R-:W-:Y:S05]  /*112a0*/  WARPSYNC.COLLECTIVE R34, `(.L_x_407) ;  /* 0x0000000022087348 */ /* 0x000fea0003c00000 */
[----:B------:R0:W1:Y:S02]  /*112b0*/  SHFL.IDX P1, R35, R33, R32, R31 ;  /* 0x0000002021237389 */ /* 0x000064000002001f */
[----:B01----:R-:W-:Y:S05]  /*112c0*/  ENDCOLLECTIVE ;  /* 0x000000000000791b */ /* 0x003fea0003800000 */
.L_x_407:
[----:B------:R0:W-:Y:S01]  /*112d0*/  STL.128 [R1+0x530], R8 ;  /* 0x0005300801007387 */ /* 0x0001e20000100c00 */
[----:B------:R-:W-:Y:S02]  /*112e0*/  IMAD.MOV.U32 R32, RZ, RZ, 0xd ;  /* 0x0000000dff207424 */ /* 0x000fe400078e00ff */
[----:B------:R-:W-:-:S07]  /*112f0*/  IMAD.MOV.U32 R16, RZ, RZ, R35 ;  /* 0x000000ffff107224 */ /* 0x000fce00078e0023 */
[----:B0-----:R-:W-:Y:S05]  /*11300*/  WARPSYNC.COLLECTIVE R34, `(.L_x_408) ;  /* 0x0000000022087348 */ /* 0x001fea0003c00000 */
[----:B------:R1:W2:Y:S02]  /*11310*/  SHFL.IDX P1, R35, R33, R32, R31 ;  /* 0x0000002021237389 */ /* 0x0002a4000002001f */
[----:B012---:R-:W-:Y:S05]  /*11320*/  ENDCOLLECTIVE ;  /* 0x000000000000791b */ /* 0x007fea0003800000 */
.L_x_408:
[----:B------:R-:W-:Y:S01]  /*11330*/  IMAD.MOV.U32 R32, RZ, RZ, 0xe ;  /* 0x0000000eff207424 */ /* 0x000fe200078e00ff */
[----:B------:R-:W-:-:S07]  /*11340*/  MOV R17, R35 ;  /* 0x0000002300117202 */ /* 0x000fce0000000f00 */
[----:B------:R-:W-:Y:S05]  /*11350*/  WARPSYNC.COLLECTIVE R34, `(.L_x_409) ;  /* 0x0000000022087348 */ /* 0x000fea0003c00000 */
[----:B------:R0:W1:Y:S02]  /*11360*/  SHFL.IDX P1, R35, R33, R32, R31 ;  /* 0x0000002021237389 */ /* 0x000064000002001f */
[----:B01----:R-:W-:Y:S05]  /*11370*/  ENDCOLLECTIVE ;  /* 0x000000000000791b */ /* 0x003fea0003800000 */
.L_x_409:
[----:B------:R-:W-:Y:S02]  /*11380*/  HFMA2 R32, -RZ, RZ, 0, 8.94069671630859375e-07 ;  /* 0x0000000fff207431 */ /* 0x000fe400000001ff */
[----:B------:R-:W-:-:S07]  /*11390*/  IMAD.MOV.U32 R18, RZ, RZ, R35 ;  /* 0x000000ffff127224 */ /* 0x000fce00078e0023 */
[----:B------:R-:W-:Y:S05]  /*113a0*/  WARPSYNC.COLLECTIVE R34, `(.L_x_410) ;  /* 0x0000000022087348 */ /* 0x000fea0003c00000 */
[----:B------:R0:W1:Y:S02]  /*113b0*/  SHFL.IDX P1, R35, R33, R32, R31 ;  /* 0x0000002021237389 */ /* 0x000064000002001f */
[----:B01----:R-:W-:Y:S05]  /*113c0*/  ENDCOLLECTIVE ;  /* 0x000000000000791b */ /* 0x003fea0003800000 */
.L_x_410:
[----:B------:R-:W-:Y:S02]  /*113d0*/  IMAD.MOV.U32 R32, RZ, RZ, 0x10 ;  /* 0x00000010ff207424 */ /* 0x000fe400078e00ff */
[----:B------:R-:W-:-:S07]  /*113e0*/  IMAD.MOV.U32 R19, RZ, RZ, R35 ;  /* 0x000000ffff137224 */ /* 0x000fce00078e0023 */
[----:B------:R-:W-:Y:S05]  /*113f0*/  WARPSYNC.COLLECTIVE R34, `(.L_x_411) ;  /* 0x0000000022087348 */ /* 0x000fea0003c00000 */
[----:B------:R0:W1:Y:S02]  /*11400*/  SHFL.IDX P1, R35, R33, R32, R31 ;  /* 0x0000002021237389 */ /* 0x000064000002001f */
[----:B01----:R-:W-:Y:S05]  /*11410*/  ENDCOLLECTIVE ;  /* 0x000000000000791b */ /* 0x003fea0003800000 */
.L_x_411:
[----:B------:R0:W-:Y:S01]  /*11420*/  STL.128 [R1+0x540], R16 ;  /* 0x0005401001007387 */ /* 0x0001e20000100c00 */
[----:B------:R-:W-:Y:S01]  /*11430*/  IMAD.MOV.U32 R32, RZ, RZ, 0x11 ;  /* 0x00000011ff207424 */ /* 0x000fe200078e00ff */
[----:B------:R-:W-:-:S07]  /*11440*/  MOV R4, R35 ;  /* 0x0000002300047202 */ /* 0x000fce0000000f00 */
[----:B0-----:R-:W-:Y:S05]  /*11450*/  WARPSYNC.COLLECTIVE R34, `(.L_x_412) ;  /* 0x0000000022087348 */ /* 0x001fea0003c00000 */
[----:B------:R1:W2:Y:S02]  /*11460*/  SHFL.IDX P1, R35, R33, R32, R31 ;  /* 0x0000002021237389 */ /* 0x0002a4000002001f */
[----:B012---:R-:W-:Y:S05]  /*11470*/  ENDCOLLECTIVE ;  /* 0x000000000000791b */ /* 0x007fea0003800000 */
.L_x_412:
[----:B------:R-:W-:Y:S02]  /*11480*/  HFMA2 R32, -RZ, RZ, 0, 1.07288360595703125e-06 ;  /* 0x00000012ff207431 */ /* 0x000fe400000001ff */
[----:B------:R-:W-:-:S07]  /*11490*/  IMAD.MOV.U32 R5, RZ, RZ, R35 ;  /* 0x000000ffff057224 */ /* 0x000fce00078e0023 */
[----:B------:R-:W-:Y:S05]  /*114a0*/  WARPSYNC.COLLECTIVE R34, `(.L_x_413) ;  /* 0x0000000022087348 */ /* 0x000fea0003c00000 */
[----:B------:R0:W1:Y:S02]  /*114b0*/  SHFL.IDX P1, R35, R33, R32, R31 ;  /* 0x0000002021237389 */ /* 0x000064000002001f */
[----:B01----:R-:W-:Y:S05]  /*114c0*/  ENDCOLLECTIVE ;  /* 0x000000000000791b */ /* 0x003fea0003800000 */
.L_x_413:
[----:B------:R-:W-:Y:S02]  /*114d0*/  IMAD.MOV.U32 R32, RZ, RZ, 0x13 ;  /* 0x00000013ff207424 */ /* 0x000fe400078e00ff */
[----:B------:R-:W-:-:S07]  /*114e0*/  IMAD.MOV.U32 R6, RZ, RZ, R35 ;  /* 0x000000ffff067224 */ /* 0x000fce00078e0023 */
[----:B------:R-:W-:Y:S05]  /*114f0*/  WARPSYNC.COLLECTIVE R34, `(.L_x_414) ;  /* 0x0000000022087348 */ /* 0x000fea0003c00000 */
[----:B------:R0:W1:Y:S02]  /*11500*/  SHFL.IDX P1, R35, R33, R32, R31 ;  /* 0x0000002021237389 */ /* 0x000064000002001f */
[----:B01----:R-:W-:Y:S05]  /*11510*/  ENDCOLLECTIVE ;  /* 0x000000000000791b */ /* 0x003fea0003800000 */
.L_x_414:
[----:B------:R-:W-:Y:S01]  /*11520*/  IMAD.MOV.U32 R32, RZ, RZ, 0x14 ;  /* 0x00000014ff207424 */ /* 0x000fe200078e00ff */
[----:B------:R-:W-:-:S07]  /*11530*/  MOV R7, R35 ;  /* 0x0000002300077202 */ /* 0x000fce0000000f00 */
[----:B------:R-:W-:Y:S05]  /*11540*/  WARPSYNC.COLLECTIVE R34, `(.L_x_415) ;  /* 0x0000000022087348 */ /* 0x000fea0003c00000 */
[----:B------:R0:W1:Y:S02]  /*11550*/  SHFL.IDX P1, R35, R33, R32, R31 ;  /* 0x0000002021237389 */ /* 0x000064000002001f */
[----:B01----:R-:W-:Y:S05]  /*11560*/  ENDCOLLECTIVE ;  /* 0x000000000000791b */ /* 0x003fea0003800000 */
.L_x_415:
[----:B------:R0:W-:Y:S01]  /*11570*/  STL.128 [R1+0x550], R4 ;  /* 0x0005500401007387 */ /* 0x0001e20000100c00 */
[----:B------:R-:W-:Y:S02]  /*11580*/  HFMA2 R32, -RZ, RZ, 0, 1.251697540283203125e-06 ;  /* 0x00000015ff207431 */ /* 0x000fe400000001ff */
[----:B------:R-:W-:-:S07]  /*11590*/  IMAD.MOV.U32 R8, RZ, RZ, R35 ;  /* 0x000000ffff087224 */ /* 0x000fce00078e0023 */
[----:B0-----:R-:W-:Y:S05]  /*115a0*/  WARPSYNC.COLLECTIVE R34, `(.L_x_416) ;  /* 0x0000000022087348 */ /* 0x001fea0003c00000 */
[----:B------:R1:W2:Y:S02]  /*115b0*/  SHFL.IDX P1, R35, R33, R32, R31 ;  /* 0x0000002021237389 */ /* 0x0002a4000002001f */
[----:B012---:R-:W-:Y:S05]  /*115c0*/  ENDCOLLECTIVE ;  /* 0x000000000000791b */ /* 0x007fea0003800000 */
.L_x_416:
[----:B------:R-:W-:Y:S02]  /*115d0*/  IMAD.MOV.U32 R32, RZ, RZ, 0x16 ;  /* 0x00000016ff207424 */ /* 0x000fe400078e00ff */
[----:B------:R-:W-:-:S07]  /*115e0*/  IMAD.MOV.U32 R9, RZ, RZ, R35 ;  /* 0x000000ffff097224 */ /* 0x000fce00078e0023 */
[----:B------:R-:W-:Y:S05]  /*115f0*/  WARPSYNC.COLLECTIVE R34, `(.L_x_417) ;  /* 0x0000000022087348 */ /* 0x000fea0003c00000 */
[----:B------:R0:W1:Y:S02]  /*11600*/  SHFL.IDX P1, R35, R33, R32, R31 ;  /* 0x0000002021237389 */ /* 0x000064000002001f */
[----:B01----:R-:W-:Y:S05]  /*11610*/  ENDCOLLECTIVE ;  /* 0x000000000000791b */ /* 0x003fea0003800000 */
.L_x_417:
[----:B------:R-:W-:Y:S01]  /*11620*/  IMAD.MOV.U32 R32, RZ, RZ, 0x17 ;  /* 0x00000017ff207424 */ /* 0x000fe200078e00ff */
[----:B------:R-:W-:-:S07]  /*11630*/  MOV R10, R35 ;  /* 0x00000023000a7202 */ /* 0x000fce0000000f00 */
[----:B------:R-:W-:Y:S05]  /*11640*/  WARPSYNC.COLLECTIVE R34, `(.L_x_418) ;  /* 0x0000000022087348 */ /* 0x000fea0003c00000 */
[----:B------:R0:W1:Y:S02]  /*11650*/  SHFL.IDX P1, R35, R33, R32, R31 ;  /* 0x0000002021237389 */ /* 0x000064000002001f */
[----:B01----:R-:W-:Y:S05]  /*11660*/  ENDCOLLECTIVE ;  /* 0x000000000000791b */ /* 0x003fea0003800000 */
.L_x_418:
[----:B------:R-:W-:Y:S02]  /*11670*/  HFMA2 R32, -RZ, RZ, 0, 1.430511474609375e-06 ;  /* 0x00000018ff207431 */ /* 0x000fe400000001ff */
[----:B------:R-:W-:-:S07]  /*11680*/  IMAD.MOV.U32 R11, RZ, RZ, R35 ;  /* 0x000000ffff0b7224 */ /* 0x000fce00078e0023 */
[----:B------:R-:W-:Y:S05]  /*11690*/  WARPSYNC.COLLECTIVE R34, `(.L_x_419) ;  /* 0x0000000022087348 */ /* 0x000fea0003c00000 */
[----:B------:R0:W1:Y:S02]  /*116a0*/  SHFL.IDX P1, R35, R33, R32, R31 ;  /* 0x0000002021237389 */ /* 0x000064000002001f */
[----:B01----:R-:W-:Y:S05]  /*116b0*/  ENDCOLLECTIVE ;  /* 0x000000000000791b */ /* 0x003fea0003800000 */
.L_x_419:
[----:B------:R0:W-:Y:S01]  /*116c0*/  STL.128 [R1+0x560], R8 ;  /* 0x0005600801007387 */ /* 0x0001e20000100c00 */
[----:B------:R-:W-:Y:S02]  /*116d0*/  IMAD.MOV.U32 R32, RZ, RZ, 0x19 ;  /* 0x00000019ff207424 */ /* 0x000fe400078e00ff */
[----:B------:R-:W-:-:S07]  /*116e0*/  IMAD.MOV.U32 R16, RZ, RZ, R35 ;  /* 0x000000ffff107224 */ /* 0x000fce00078e0023 */
[----:B0-----:R-:W-:Y:S05]  /*116f0*/  WARPSYNC.COLLECTIVE R34, `(.L_x_420) ;  /* 0x0000000022087348 */ /* 0x001fea0003c00000 */
[----:B------:R1:W2:Y:S02]  /*11700*/  SHFL.IDX P1, R35, R33, R32, R31 ;  /* 0x0000002021237389 */ /* 0x0002a4000002001f */
[----:B012---:R-:W-:Y:S05]  /*11710*/  ENDCOLLECTIVE ;  /* 0x000000000000791b */ /* 0x007fea0003800000 */
.L_x_420:
[----:B------:R-:W-:Y:S01]  /*11720*/  IMAD.MOV.U32 R32, RZ, RZ, 0x1a ;  /* 0x0000001aff207424 */ /* 0x000fe200078e00ff */
[----:B------:R-:W-:-:S07]  /*11730*/  MOV R17, R35 ;  /* 0x0000002300117202 */ /* 0x000fce0000000f00 */
[----:B------:R-:W-:Y:S05]  /*11740*/  WARPSYNC.COLLECTIVE R34, `(.L_x_421) ;  /* 0x0000000022087348 */ /* 0x000fea0003c00000 */
[----:B------:R0:W1:Y:S02]  /*11750*/  SHFL.IDX P1, R35, R33, R32, R31 ;  /* 0x0000002021237389 */ /* 0x000064000002001f */
[----:B01----:R-:W-:Y:S05]  /*11760*/  ENDCOLLECTIVE ;  /* 0x000000000000791b */ /* 0x003fea0003800000 */
.L_x_421:
[----:B------:R-:W-:Y:S02]  /*11770*/  HFMA2 R32, -RZ, RZ, 0, 1.609325408935546875e-06 ;  /* 0x0000001bff207431 */ /* 0x000fe400000001ff */
[----:B------:R-:W-:-:S07]  /*11780*/  IMAD.MOV.U32 R18, RZ, RZ, R35 ;  /* 0x000000ffff127224 */ /* 0x000fce00078e0023 */
[----:B------:R-:W-:Y:S05]  /*11790*/  WARPSYNC.COLLECTIVE R34, `(.L_x_422) ;  /* 0x0000000022087348 */ /* 0x000fea0003c00000 */
[----:B------:R0:W1:Y:S02]  /*117a0*/  SHFL.IDX P1, R35, R33, R32, R31 ;  /* 0x0000002021237389 */ /* 0x000064000002001f */
[----:B01----:R-:W-:Y:S05]  /*117b0*/  ENDCOLLECTIVE ;  /* 0x000000000000791b */ /* 0x003fea0003800000 */
.L_x_422:
[----:B------:R-:W-:Y:S02]  /*117c0*/  IMAD.MOV.U32 R32, RZ, RZ, 0x1c ;  /* 0x0000001cff207424 */ /* 0x000fe400078e00ff */
[----:B------:R-:W-:-:S07]  /*117d0*/  IMAD.MOV.U32 R19, RZ, RZ, R35 ;  /* 0x000000ffff137224 */ /* 0x000fce00078e0023 */
[----:B------:R-:W-:Y:S05]  /*117e0*/  WARPSYNC.COLLECTIVE R34, `(.L_x_423) ;  /* 0x0000000022087348 */ /* 0x000fea0003c00000 */
[----:B------:R0:W1:Y:S02]  /*117f0*/  SHFL.IDX P1, R35, R33, R32, R31 ;  /* 0x0000002021237389 */ /* 0x000064000002001f */
[----:B01----:R-:W-:Y:S05]  /*11800*/  ENDCOLLECTIVE ;  /* 0x000000000000791b */ /* 0x003fea0003800000 */
.L_x_423:
[----:B------:R0:W-:Y:S01]  /*11810*/  STL.128 [R1+0x570], R16 ;  /* 0x0005701001007387 */ /* 0x0001e20000100c00 */
[----:B------:R-:W-:Y:S01]  /*11820*/  IMAD.MOV.U32 R32, RZ, RZ, 0x1d ;  /* 0x0000001dff207424 */ /* 0x000fe200078e00ff */
[----:B------:R-:W-:-:S07]  /*11830*/  MOV R4, R35 ;  /* 0x0000002300047202 */ /* 0x000fce0000000f00 */
[----:B0-----:R-:W-:Y:S05]  /*11840*/  WARPSYNC.COLLECTIVE R34, `(.L_x_424) ;  /* 0x0000000022087348 */ /* 0x001fea0003c00000 */
[----:B------:R1:W2:Y:S02]  /*11850*/  SHFL.IDX P1, R35, R33, R32, R31 ;  /* 0x0000002021237389 */ /* 0x0002a4000002001f */
[----:B012---:R-:W-:Y:S05]  /*11860*/  ENDCOLLECTIVE ;  /* 0x000000000000791b */ /* 0x007fea0003800000 */
.L_x_424:
[----:B------:R-:W-:Y:S02]  /*11870*/  HFMA2 R32, -RZ, RZ, 0, 1.78813934326171875e-06 ;  /* 0x0000001eff207431 */ /* 0x000fe400000001ff */
[----:B------:R-:W-:-:S07]  /*11880*/  IMAD.MOV.U32 R5, RZ, RZ, R35 ;  /* 0x000000ffff057224 */ /* 0x000fce00078e0023 */
[----:B------:R-:W-:Y:S05]  /*11890*/  WARPSYNC.COLLECTIVE R34, `(.L_x_425) ;  /* 0x0000000022087348 */ /* 0x000fea0003c00000 */
[----:B------:R0:W1:Y:S02]  /*118a0*/  SHFL.IDX P1, R35, R33, R32, R31 ;  /* 0x0000002021237389 */ /* 0x000064000002001f */
[----:B01----:R-:W-:Y:S05]  /*118b0*/  ENDCOLLECTIVE ;  /* 0x000000000000791b */ /* 0x003fea0003800000 */
.L_x_425:
[----:B------:R-:W-:Y:S02]  /*118c0*/  IMAD.MOV.U32 R32, RZ, RZ, 0x1f ;  /* 0x0000001fff207424 */ /* 0x000fe400078e00ff */
[----:B------:R-:W-:-:S07]  /*118d0*/  IMAD.MOV.U32 R6, RZ, RZ, R35 ;  /* 0x000000ffff067224 */ /* 0x000fce00078e0023 */
[----:B------:R-:W-:Y:S05]  /*118e0*/  WARPSYNC.COLLECTIVE R34, `(.L_x_426) ;  /* 0x0000000022087348 */ /* 0x000fea0003c00000 */
[----:B------:R0:W1:Y:S02]  /*118f0*/  SHFL.IDX P1, R35, R33, R32, R31 ;  /* 0x0000002021237389 */ /* 0x000064000002001f */
[----:B01----:R-:W-:Y:S05]  /*11900*/  ENDCOLLECTIVE ;  /* 0x000000000000791b */ /* 0x003fea0003800000 */
.L_x_426:
[----:B------:R-:W-:Y:S02]  /*11910*/  IMAD.MOV.U32 R33, RZ, RZ, R24 ;  /* 0x000000ffff217224 */ /* 0x000fe400078e0018 */
[----:B------:R-:W-:Y:S01]  /*11920*/  IMAD.MOV.U32 R32, RZ, RZ, RZ ;  /* 0x000000ffff207224 */ /* 0x000fe200078e00ff */
[----:B------:R-:W-:-:S07]  /*11930*/  MOV R7, R35 ;  /* 0x0000002300077202 */ /* 0x000fce0000000f00 */
[----:B------:R-:W-:Y:S05]  /*11940*/  WARPSYNC.COLLECTIVE R34, `(.L_x_427) ;  /* 0x0000000022087348 */ /* 0x000fea0003c00000 */
[----:B------:R0:W1:Y:S02]  /*11950*/  SHFL.IDX P1, R35, R33, R32, R31 ;  /* 0x0000002021237389 */ /* 0x000064000002001f */
[----:B01----:R-:W-:Y:S05]  /*11960*/  ENDCOLLECTIVE ;  /* 0x000000000000791b */ /* 0x003fea0003800000 */
.L_x_427:
[----:B------:R0:W-:Y:S01]  /*11970*/  STL.128 [R1+0x580], R4 ;  /* 0x0005800401007387 */ /* 0x0001e20000100c00 */
[----:B------:R-:W-:Y:S01]  /*11980*/  IMAD.MOV.U32 R32, RZ, RZ, 0x1 ;  /* 0x00000001ff207424 */ /* 0x000fe200078e00ff */
[----:B------:R-:W-:-:S07]  /*11990*/  MOV R8, R35 ;  /* 0x0000002300087202 */ /* 0x000fce0000000f00 */
[----:B0-----:R-:W-:Y:S05]  /*119a0*/  WARPSYNC.COLLECTIVE R34, `(.L_x_428) ;  /* 0x0000000022087348 */ /* 0x001fea0003c00000 */
[----:B------:R1:W2:Y:S02]  /*119b0*/  SHFL.IDX P1, R35, R33, R32, R31 ;  /* 0x0000002021237389 */ /* 0x0002a4000002001f */
[----:B012---:R-:W-:Y:S05]  /*119c0*/  ENDCOLLECTIVE ;  /* 0x000000000000791b */ /* 0x007fea0003800000 */
.L_x_428:
[----:B------:R-:W-:Y:S02]  /*119d0*/  HFMA2 R32, -RZ, RZ, 0, 1.1920928955078125e-07 ;  /* 0x00000002ff207431 */ /* 0x000fe400000001ff */
[----:B------:R-:W-:-:S07]  /*119e0*/  IMAD.MOV.U32 R9, RZ, RZ, R35 ;  /* 0x000000ffff097224 */ /* 0x000fce00078e0023 */
[----:B------:R-:W-:Y:S05]  /*119f0*/  WARPSYNC.COLLECTIVE R34, `(.L_x_429) ;  /* 0x0000000022087348 */ /* 0x000fea0003c00000 */
[----:B------:R0:W1:Y:S02]  /*11a00*/  SHFL.IDX P1, R35, R33, R32, R31 ;  /* 0x0000002021237389 */ /* 0x000064000002001f */
[----:B01----:R-:W-:Y:S05]  /*11a10*/  ENDCOLLECTIVE ;  /* 0x000000000000791b */ /* 0x003fea0003800000 */
.L_x_429:
[----:B------:R-:W-:Y:S02]  /*11a20*/  IMAD.MOV.U32 R32, RZ, RZ, 0x3 ;  /* 0x00000003ff207424 */ /* 0x000fe400078e00ff */
[----:B------:R-:W-:-:S07]  /*11a30*/  IMAD.MOV.U32 R10, RZ, RZ, R35 ;  /* 0x000000ffff0a7224 */ /* 0x000fce00078e0023 */
[----:B------:R-:W-:Y:S05]  /*11a40*/  WARPSYNC.COLLECTIVE R34, `(.L_x_430) ;  /* 0x0000000022087348 */ /* 0x000fea0003c00000 */
[----:B------:R0:W1:Y:S02]  /*11a50*/  SHFL.IDX P1, R35, R33, R32, R31 ;  /* 0x0000002021237389 */ /* 0x000064000002001f */
[----:B01----:R-:W-:Y:S05]  /*11a60*/  ENDCOLLECTIVE ;  /* 0x000000000000791b */ /* 0x003fea0003800000 */
.L_x_430:
[----:B------:R-:W-:Y:S01]  /*11a70*/  IMAD.MOV.U32 R32, RZ, RZ, 0x4 ;  /* 0x00000004ff207424 */ /* 0x000fe200078e00ff */
[----:B------:R-:W-:-:S07]  /*11a80*/  MOV R11, R35 ;  /* 0x00000023000b7202 */ /* 0x000fce0000000f00 */
[----:B------:R-:W-:Y:S05]  /*11a90*/  WARPSYNC.COLLECTIVE R34, `(.L_x_431) ;  /* 0x0000000022087348 */ /* 0x000fea0003c00000 */
[----:B------:R0:W1:Y:S02]  /*11aa0*/  SHFL.IDX P1, R35, R33, R32, R31 ;  /* 0x0000002021237389 */ /* 0x000064000002001f */
[----:B01----:R-:W-:Y:S05]  /*11ab0*/  ENDCOLLECTIVE ;  /* 0x000000000000791b */ /* 0x003fea0003800000 */
.L_x_431:
[----:B------:R0:W-:Y:S01]  /*11ac0*/  STL.128 [R1+0x590], R8 ;  /* 0x0005900801007387 */ /* 0x0001e20000100c00 */
[----:B------:R-:W-:Y:S02]  /*11ad0*/  HFMA2 R32, -RZ, RZ, 0, 2.98023223876953125e-07 ;  /* 0x00000005ff207431 */ /* 0x000fe400000001ff */
[----:B------:R-:W-:-:S07]  /*11ae0*/  IMAD.MOV.U32 R16, RZ, RZ, R35 ;  /* 0x000000ffff107224 */ /* 0x000fce00078e0023 */
[----:B0-----:R-:W-:Y:S05]  /*11af0*/  WARPSYNC.COLLECTIVE R34, `(.L_x_432) ;  /* 0x0000000022087348 */ /* 0x001fea0003c00000 */
[----:B------:R1:W2:Y:S02]  /*11b00*/  SHFL.IDX P1, R35, R33, R32, R31 ;  /* 0x0000002021237389 */ /* 0x0002a4000002001f */
[----:B012---:R-:W-:Y:S05]  /*11b10*/  ENDCOLLECTIVE ;  /* 0x000000000000791b */ /* 0x007fea0003800000 */
.L_x_432:
[----:B------:R-:W-:Y:S02]  /*11b20*/  IMAD.MOV.U32 R32, RZ, RZ, 0x6 ;  /* 0x00000006ff207424 */ /* 0x000fe400078e00ff */
[----:B------:R-:W-:-:S07]  /*11b30*/  IMAD.MOV.U32 R17, RZ, RZ, R35 ;  /* 0x000000ffff117224 */ /* 0x000fce00078e0023 */
[----:B------:R-:W-:Y:S05]  /*11b40*/  WARPSYNC.COLLECTIVE R34, `(.L_x_433) ;  /* 0x0000000022087348 */ /* 0x000fea0003c00000 */
[----:B------:R0:W1:Y:S02]  /*11b50*/  SHFL.IDX P1, R35, R33, R32, R31 ;  /* 0x0000002021237389 */ /* 0x000064000002001f */
[----:B01----:R-:W-:Y:S05]  /*11b60*/  ENDCOLLECTIVE ;  /* 0x000000000000791b */ /* 0x003fea0003800000 */
.L_x_433:
[----:B------:R-:W-:Y:S01]  /*11b70*/  IMAD.MOV.U32 R32, RZ, RZ, 0x7 ;  /* 0x00000007ff207424 */ /* 0x000fe200078e00ff */
[----:B------:R-:W-:-:S07]  /*11b80*/  MOV R18, R35 ;  /* 0x0000002300127202 */ /* 0x000fce0000000f00 */
[----:B------:R-:W-:Y:S05]  /*11b90*/  WARPSYNC.COLLECTIVE R34, `(.L_x_434) ;  /* 0x0000000022087348 */ /* 0x000fea0003c00000 */
[----:B------:R0:W1:Y:S02]  /*11ba0*/  SHFL.IDX P1, R35, R33, R32, R31 ;  /* 0x0000002021237389 */ /* 0x000064000002001f */
[----:B01----:R-:W-:Y:S05]  /*11bb0*/  ENDCOLLECTIVE ;  /* 0x000000000000791b */ /* 0x003fea0003800000 */
.L_x_434:
[----:B------:R-:W-:Y:S02]  /*11bc0*/  HFMA2 R32, -RZ, RZ, 0, 4.76837158203125e-07 ;  /* 0x00000008ff207431 */ /* 0x000fe400000001ff */
[----:B------:R-:W-:-:S07]  /*11bd0*/  IMAD.MOV.U32 R19, RZ, RZ, R35 ;  /* 0x000000ffff137224 */ /* 0x000fce00078e0023 */
[----:B------:R-:W-:Y:S05]  /*11be0*/  WARPSYNC.COLLECTIVE R34, `(.L_x_435) ;  /* 0x0000000022087348 */ /* 0x000fea0003c00000 */
[----:B------:R0:W1:Y:S02]  /*11bf0*/  SHFL.IDX P1, R35, R33, R32, R31 ;  /* 0x0000002021237389 */ /* 0x000064000002001f */
[----:B01----:R-:W-:Y:S05]  /*11c00*/  ENDCOLLECTIVE ;  /* 0x000000000000791b */ /* 0x003fea0003800000 */
.L_x_435:
[----:B------:R0:W-:Y:S01]  /*11c10*/  STL.128 [R1+0x5a0], R16 ;  /* 0x0005a01001007387 */ /* 0x0001e20000100c00 */
[----:B------:R-:W-:Y:S02]  /*11c20*/  IMAD.MOV.U32 R32, RZ, RZ, 0x9 ;  /* 0x00000009ff207424 */ /* 0x000fe400078e00ff */
[----:B------:R-:W-:-:S07]  /*11c30*/  IMAD.MOV.U32 R4, RZ, RZ, R35 ;  /* 0x000000ffff047224 */ /* 0x000fce00078e0023 */
[----:B0-----:R-:W-:Y:S05]  /*11c40*/  WARPSYNC.COLLECTIVE R34, `(.L_x_436) ;  /* 0x0000000022087348 */ /* 0x001fea0003c00000 */
[----:B------:R1:W2:Y:S02]  /*11c50*/  SHFL.IDX P1, R35, R33, R32, R31 ;  /* 0x0000002021237389 */ /* 0x0002a4000002001f */
[----:B012---:R-:W-:Y:S05]  /*11c60*/  ENDCOLLECTIVE ;  /* 0x000000000000791b */ /* 0x007fea0003800000 */
.L_x_436:
[----:B------:R-:W-:Y:S01]  /*11c70*/  IMAD.MOV.U32 R32, RZ, RZ, 0xa ;  /* 0x0000000aff207424 */ /* 0x000fe200078e00ff */
[----:B------:R-:W-:-:S07]  /*11c80*/  MOV R5, R35 ;  /* 0x0000002300057202 */ /* 0x000fce0000000f00 */
[----:B------:R-:W-:Y:S05]  /*11c90*/  WARPSYNC.COLLECTIVE R34, `(.L_x_437) ;  /* 0x0000000022087348 */ /* 0x000fea0003c00000 */
[----:B------:R0:W1:Y:S02]  /*11ca0*/  SHFL.IDX P1, R35, R33, R32, R31 ;  /* 0x0000002021237389 */ /* 0x000064000002001f */
[----:B01----:R-:W-:Y:S05]  /*11cb0*/  ENDCOLLECTIVE ;  /* 0x000000000000791b */ /* 0x003fea0003800000 */
.L_x_437:
[----:B------:R-:W-:Y:S02]  /*11cc0*/  HFMA2 R32, -RZ, RZ, 0, 6.55651092529296875e-07 ;  /* 0x0000000bff207431 */ /* 0x000fe400000001ff */
[----:B------:R-:W-:-:S07]  /*11cd0*/  IMAD.MOV.U32 R6, RZ, RZ, R35 ;  /* 0x000000ffff067224 */ /* 0x000fce00078e0023 */
[----:B------:R-:W-:Y:S05]  /*11ce0*/  WARPSYNC.COLLECTIVE R34, `(.L_x_438) ;  /* 0x0000000022087348 */ /* 0x000fea0003c00000 */
[----:B------:R0:W1:Y:S02]  /*11cf0*/  SHFL.IDX P1, R35, R33, R32, R31 ;  /* 0x0000002021237389 */ /* 0x000064000002001f */
[----:B01----:R-:W-:Y:S05]  /*11d00*/  ENDCOLLECTIVE ;  /* 0x000000000000791b */ /* 0x003fea0003800000 */
.L_x_438:
[----:B------:R-:W-:Y:S02]  /*11d10*/  IMAD.MOV.U32 R32, RZ, RZ, 0xc ;  /* 0x0000000cff207424 */ /* 0x000fe400078e00ff */
[----:B------:R-:W-:-:S07]  /*11d20*/  IMAD.MOV.U32 R7, RZ, RZ, R35 ;  /* 0x000000ffff077224 */ /* 0x000fce00078e0023 */
[----:B------:R-:W-:Y:S05]  /*11d30*/  WARPSYNC.COLLECTIVE R34, `(.L_x_439) ;  /* 0x0000000022087348 */ /* 0x000fea0003c00000 */
[----:B------:R0:W1:Y:S02]  /*11d40*/  SHFL.IDX P1, R35, R33, R32, R31 ;  /* 0x0000002021237389 */ /* 0x000064000002001f */
[----:B01----:R-:W-:Y:S05]  /*11d50*/  ENDCOLLECTIVE ;  /* 0x000000000000791b */ /* 0x003fea0003800000 */
.L_x_439:
[----:B------:R0:W-:Y:S01]  /*11d60*/  STL.128 [R1+0x5b0], R4 ;  /* 0x0005b00401007387 */ /* 0x0001e20000100c00 */
[----:B------:R-:W-:Y:S01]  /*11d70*/  IMAD.MOV.U32 R32, RZ, RZ, 0xd ;  /* 0x0000000dff207424 */ /* 0x000fe200078e00ff */
[----:B------:R-:W-:-:S07]  /*11d80*/  MOV R8, R35 ;  /* 0x0000002300087202 */ /* 0x000fce0000000f00 */
[----:B0-----:R-:W-:Y:S05]  /*11d90*/  WARPSYNC.COLLECTIVE R34, `(.L_x_440) ;  /* 0x0000000022087348 */ /* 0x001fea0003c00000 */
[----:B------:R1:W2:Y:S02]  /*11da0*/  SHFL.IDX P1, R35, R33, R32, R31 ;  /* 0x0000002021237389 */ /* 0x0002a4000002001f */
[----:B012---:R-:W-:Y:S05]  /*11db0*/  ENDCOLLECTIVE ;  /* 0x000000000000791b */ /* 0x007fea0003800000 */
.L_x_440:
[----:B------:R-:W-:Y:S02]  /*11dc0*/  HFMA2 R32, -RZ, RZ, 0, 8.3446502685546875e-07 ;  /* 0x0000000eff207431 */ /* 0x000fe400000001ff */
[----:B------:R-:W-:-:S07]  /*11dd0*/  IMAD.MOV.U32 R9, RZ, RZ, R35 ;  /* 0x000000ffff097224 */ /* 0x000fce00078e0023 */
[----:B------:R-:W-:Y:S05]  /*11de0*/  WARPSYNC.COLLECTIVE R34, `(.L_x_441) ;  /* 0x0000000022087348 */ /* 0x000fea0003c00000 */
[----:B------:R0:W1:Y:S02]  /*11df0*/  SHFL.IDX P1, R35, R33, R32, R31 ;  /* 0x0000002021237389 */ /* 0x000064000002001f */
[----:B01----:R-:W-:Y:S05]  /*11e00*/  ENDCOLLECTIVE ;  /* 0x000000000000791b */ /* 0x003fea0003800000 */
.L_x_441:
[----:B------:R-:W-:Y:S02]  /*11e10*/  IMAD.MOV.U32 R32, RZ, RZ, 0xf ;  /* 0x0000000fff207424 */ /* 0x000fe400078e00ff */
[----:B------:R-:W-:-:S07]  /*11e20*/  IMAD.MOV.U32 R10, RZ, RZ, R35 ;  /* 0x000000ffff0a7224 */ /* 0x000fce00078e0023 */
[----:B------:R-:W-:Y:S05]  /*11e30*/  WARPSYNC.COLLECTIVE R34, `(.L_x_442) ;  /* 0x0000000022087348 */ /* 0x000fea0003c00000 */
[----:B------:R0:W1:Y:S02]  /*11e40*/  SHFL.IDX P1, R35, R33, R32, R31 ;  /* 0x0000002021237389 */ /* 0x000064000002001f */
[----:B01----:R-:W-:Y:S05]  /*11e50*/  ENDCOLLECTIVE ;  /* 0x000000000000791b */ /* 0x003fea0003800000 */
.L_x_442:
[----:B------:R-:W-:Y:S01]  /*11e60*/  IMAD.MOV.U32 R32, RZ, RZ, 0x10 ;  /* 0x00000010ff207424 */ /* 0x000fe200078e00ff */
[----:B------:R-:W-:-:S07]  /*11e70*/  MOV R11, R35 ;  /* 0x00000023000b7202 */ /* 0x000fce0000000f00 */
[----:B------:R-:W-:Y:S05]  /*11e80*/  WARPSYNC.COLLECTIVE R34, `(.L_x_443) ;  /* 0x0000000022087348 */ /* 0x000fea0003c00000 */
[----:B------:R0:W1:Y:S02]  /*11e90*/  SHFL.IDX P1, R35, R33, R32, R31 ;  /* 0x0000002021237389 */ /* 0x000064000002001f */
[----:B01----:R-:W-:Y:S05]  /*11ea0*/  ENDCOLLECTIVE ;  /* 0x000000000000791b */ /* 0x003fea0003800000 */
.L_x_443:
[----:B------:R0:W-:Y:S01]  /*11eb0*/  STL.128 [R1+0x5c0], R8 ;  /* 0x0005c00801007387 */ /* 0x0001e20000100c00 */
[----:B------:R-:W-:Y:S02]  /*11ec0*/  HFMA2 R32, -RZ, RZ, 0, 1.013278961181640625e-06 ;  /* 0x00000011ff207431 */ /* 0x000fe400000001ff */
[----:B------:R-:W-:-:S07]  /*11ed0*/  IMAD.MOV.U32 R16, RZ, RZ, R35 ;  /* 0x000000ffff107224 */ /* 0x000fce00078e0023 */
[----:B0-----:R-:W-:Y:S05]  /*11ee0*/  WARPSYNC.COLLECTIVE R34, `(.L_x_444) ;  /* 0x0000000022087348 */ /* 0x001fea0003c00000 */
[----:B------:R1:W2:Y:S02]  /*11ef0*/  SHFL.IDX P1, R35, R33, R32, R31 ;  /* 0x0000002021237389 */ /* 0x0002a4000002001f */
[----:B012---:R-:W-:Y:S05]  /*11f00*/  ENDCOLLECTIVE ;  /* 0x000000000000791b */ /* 0x007fea0003800000 */
.L_x_444:
[----:B------:R-:W-:Y:S02]  /*11f10*/  IMAD.MOV.U32 R32, RZ, RZ, 0x12 ;  /* 0x00000012ff207424 */ /* 0x000fe400078e00ff */
[----:B------:R-:W-:-:S07]  /*11f20*/  IMAD.MOV.U32 R17, RZ, RZ, R35 ;  /* 0x000000ffff117224 */ /* 0x000fce00078e0023 */
[----:B------:R-:W-:Y:S05]  /*11f30*/  WARPSYNC.COLLECTIVE R34, `(.L_x_445) ;  /* 0x0000000022087348 */ /* 0x000fea0003c00000 */
[----:B------:R0:W1:Y:S02]  /*11f40*/  SHFL.IDX P1, R35, R33, R32, R31 ;  /* 0x0000002021237389 */ /* 0x000064000002001f */
[----:B01----:R-:W-:Y:S05]  /*11f50*/  ENDCOLLECTIVE ;  /* 0x000000000000791b */ /* 0x003fea0003800000 */
.L_x_445:
[----:B------:R-:W-:Y:S01]  /*11f60*/  IMAD.MOV.U32 R32, RZ, RZ, 0x13 ;  /* 0x00000013ff207424 */ /* 0x000fe200078e00ff */
[----:B------:R-:W-:-:S07]  /*11f70*/  MOV R18, R35 ;  /* 0x0000002300127202 */ /* 0x000fce0000000f00 */
[----:B------:R-:W-:Y:S05]  /*11f80*/  WARPSYNC.COLLECTIVE R34, `(.L_x_446) ;  /* 0x0000000022087348 */ /* 0x000fea0003c00000 */
[----:B------:R0:W1:Y:S02]  /*11f90*/  SHFL.IDX P1, R35, R33, R32, R31 ;  /* 0x0000002021237389 */ /* 0x000064000002001f */
[----:B01----:R-:W-:Y:S05]  /*11fa0*/  ENDCOLLECTIVE ;  /* 0x000000000000791b */ /* 0x003fea0003800000 */
.L_x_446:
[----:B------:R-:W-:Y:S02]  /*11fb0*/  HFMA2 R32, -RZ, RZ, 0, 1.1920928955078125e-06 ;  /* 0x00000014ff207431 */ /* 0x000fe400000001ff */
[----:B------:R-:W-:-:S07]  /*11fc0*/  IMAD.MOV.U32 R19, RZ, RZ, R35 ;  /* 0x000000ffff137224 */ /* 0x000fce00078e0023 */
[----:B------:R-:W-:Y:S05]  /*11fd0*/  WARPSYNC.COLLECTIVE R34, `(.L_x_447) ;  /* 0x0000000022087348 */ /* 0x000fea0003c00000 */
[----:B------:R0:W1:Y:S02]  /*11fe0*/  SHFL.IDX P1, R35, R33, R32, R31 ;  /* 0x0000002021237389 */ /* 0x000064000002001f */
[----:B01----:R-:W-:Y:S05]  /*11ff0*/  ENDCOLLECTIVE ;  /* 0x000000000000791b */ /* 0x003fea0003800000 */
.L_x_447:
[----:B------:R0:W-:Y:S01]  /*12000*/  STL.128 [R1+0x5d0], R16 ;  /* 0x0005d01001007387 */ /* 0x0001e20000100c00 */
[----:B------:R-:W-:Y:S02]  /*12010*/  IMAD.MOV.U32 R32, RZ, RZ, 0x15 ;  /* 0x00000015ff207424 */ /* 0x000fe400078e00ff */
[----:B------:R-:W-:-:S07]  /*12020*/  IMAD.MOV.U32 R4, RZ, RZ, R35 ;  /* 0x000000ffff047224 */ /* 0x000fce00078e0023 */
[----:B0-----:R-:W-:Y:S05]  /*12030*/  WARPSYNC.COLLECTIVE R34, `(.L_x_448) ;  /* 0x0000000022087348 */ /* 0x001fea0003c00000 */
[----:B------:R1:W2:Y:S02]  /*12040*/  SHFL.IDX P1, R35, R33, R32, R31 ;  /* 0x0000002021237389 */ /* 0x0002a4000002001f */
[----:B012---:R-:W-:Y:S05]  /*12050*/  ENDCOLLECTIVE ;  /* 0x000000000000791b */ /* 0x007fea0003800000 */
.L_x_448:
[----:B------:R-:W-:Y:S01]  /*12060*/  IMAD.MOV.U32 R32, RZ, RZ, 0x16 ;  /* 0x00000016ff207424 */ /* 0x000fe200078e00ff */
[----:B------:R-:W-:-:S07]  /*12070*/  MOV R5, R35 ;  /* 0x0000002300057202 */ /* 0x000fce0000000f00 */
[----:B------:R-:W-:Y:S05]  /*12080*/  WARPSYNC.COLLECTIVE R34, `(.L_x_449) ;  /* 0x0000000022087348 */ /* 0x000fea0003c00000 */
[----:B------:R0:W1:Y:S02]  /*12090*/  SHFL.IDX P1, R35, R33, R32, R31 ;  /* 0x0000002021237389 */ /* 0x000064000002001f */
[----:B01----:R-:W-:Y:S05]  /*120a0*/  ENDCOLLECTIVE ;  /* 0x000000000000791b */ /* 0x003fea0003800000 */
.L_x_449:
[----:B------:R-:W-:Y:S02]  /*120b0*/  HFMA2 R32, -RZ, RZ, 0, 1.370906829833984375e-06 ;  /* 0x00000017ff207431 */ /* 0x000fe400000001ff */
[----:B------:R-:W-:-:S07]  /*120c0*/  IMAD.MOV.U32 R6, RZ, RZ, R35 ;  /* 0x000000ffff067224 */ /* 0x000fce00078e0023 */
[----:B------:R-:W-:Y:S05]  /*120d0*/  WARPSYNC.COLLECTIVE R34, `(.L_x_450) ;  /* 0x0000000022087348 */ /* 0x000fea0003c00000 */
[----:B------:R0:W1:Y:S02]  /*120e0*/  SHFL.IDX P1, R35, R33, R32, R31 ;  /* 0x0000002021237389 */ /* 0x000064000002001f */
[----:B01----:R-:W-:Y:S05]  /*120f0*/  ENDCOLLECTIVE ;  /* 0x000000000000791b */ /* 0x003fea0003800000 */
.L_x_450:
[----:B------:R-:W-:Y:S02]  /*12100*/  IMAD.MOV.U32 R32, RZ, RZ, 0x18 ;  /* 0x00000018ff207424 */ /* 0x000fe400078e00ff */
[----:B------:R-:W-:-:S07]  /*12110*/  IMAD.MOV.U32 R7, RZ, RZ, R35 ;  /* 0x000000ffff077224 */ /* 0x000fce00078e0023 */
[----:B------:R-:W-:Y:S05]  /*12120*/  WARPSYNC.COLLECTIVE R34, `(.L_x_451) ;  /* 0x0000000022087348 */ /* 0x000fea0003c00000 */
[----:B------:R0:W1:Y:S02]  /*12130*/  SHFL.IDX P1, R35, R33, R32, R31 ;  /* 0x0000002021237389 */ /* 0x000064000002001f */
[----:B01----:R-:W-:Y:S05]  /*12140*/  ENDCOLLECTIVE ;  /* 0x000000000000791b */ /* 0x003fea0003800000 */
.L_x_451:
[----:B------:R0:W-:Y:S01]  /*12150*/  STL.128 [R1+0x5e0], R4 ;  /* 0x0005e00401007387 */ /* 0x0001e20000100c00 */
[----:B------:R-:W-:Y:S01]  /*12160*/  IMAD.MOV.U32 R32, RZ, RZ, 0x19 ;  /* 0x00000019ff207424 */ /* 0x000fe200078e00ff */
[----:B------:R-:W-:-:S07]  /*12170*/  MOV R8, R35 ;  /* 0x0000002300087202 */ /* 0x000fce0000000f00 */
[----:B0-----:R-:W-:Y:S05]  /*12180*/  WARPSYNC.COLLECTIVE R34, `(.L_x_452) ;  /* 0x0000000022087348 */ /* 0x001fea0003c00000 */
[----:B------:R1:W2:Y:S02]  /*12190*/  SHFL.IDX P1, R35, R33, R32, R31 ;  /* 0x0000002021237389 */ /* 0x0002a4000002001f */
[----:B012---:R-:W-:Y:S05]  /*121a0*/  ENDCOLLECTIVE ;  /* 0x000000000000791b */ /* 0x007fea0003800000 */
.L_x_452:
[----:B------:R-:W-:Y:S02]  /*121b0*/  HFMA2 R32, -RZ, RZ, 0, 1.54972076416015625e-06 ;  /* 0x0000001aff207431 */ /* 0x000fe400000001ff */
[----:B------:R-:W-:-:S07]  /*121c0*/  IMAD.MOV.U32 R9, RZ, RZ, R35 ;  /* 0x000000ffff097224 */ /* 0x000fce00078e0023 */
[----:B------:R-:W-:Y:S05]  /*121d0*/  WARPSYNC.COLLECTIVE R34, `(.L_x_453) ;  /* 0x0000000022087348 */ /* 0x000fea0003c00000 */
[----:B------:R0:W1:Y:S02]  /*121e0*/  SHFL.IDX P1, R35, R33, R32, R31 ;  /* 0x0000002021237389 */ /* 0x000064000002001f */
[----:B01----:R-:W-:Y:S05]  /*121f0*/  ENDCOLLECTIVE ;  /* 0x000000000000791b */ /* 0x003fea0003800000 */
.L_x_453:
[----:B------:R-:W-:Y:S02]  /*12200*/  IMAD.MOV.U32 R32, RZ, RZ, 0x1b ;  /* 0x0000001bff207424 */ /* 0x000fe400078e00ff */
[----:B------:R-:W-:-:S07]  /*12210*/  IMAD.MOV.U32 R10, RZ, RZ, R35 ;  /* 0x000000ffff0a7224 */ /* 0x000fce00078e0023 */
[----:B------:R-:W-:Y:S05]  /*12220*/  WARPSYNC.COLLECTIVE R34, `(.L_x_454) ;  /* 0x0000000022087348 */ /* 0x000fea0003c00000 */
[----:B------:R0:W1:Y:S02]  /*12230*/  SHFL.IDX P1, R35, R33, R32, R31 ;  /* 0x0000002021237389 */ /* 0x000064000002001f */
[----:B01----:R-:W-:Y:S05]  /*12240*/  ENDCOLLECTIVE ;  /* 0x000000000000791b */ /* 0x003fea0003800000 */
.L_x_454:
[----:B------:R-:W-:Y:S01]  /*12250*/  IMAD.MOV.U32 R32, RZ, RZ, 0x1c ;  /* 0x0000001cff207424 */ /* 0x000fe200078e00ff */
[----:B------:R-:W-:-:S07]  /*12260*/  MOV R11, R35 ;  /* 0x00000023000b7202 */ /* 0x000fce0000000f00 */
[----:B------:R-:W-:Y:S05]  /*12270*/  WARPSYNC.COLLECTIVE R34, `(.L_x_455) ;  /* 0x0000000022087348 */ /* 0x000fea0003c00000 */
[----:B------:R0:W1:Y:S02]  /*12280*/  SHFL.IDX P1, R35, R33, R32, R31 ;  /* 0x0000002021237389 */ /* 0x000064000002001f */
[----:B01----:R-:W-:Y:S05]  /*12290*/  ENDCOLLECTIVE ;  /* 0x000000000000791b */ /* 0x003fea0003800000 */
.L_x_455:
[----:B------:R0:W-:Y:S01]  /*122a0*/  STL.128 [R1+0x5f0], R8 ;  /* 0x0005f00801007387 */ /* 0x0001e20000100c00 */
[----:B------:R-:W-:Y:S02]  /*122b0*/  HFMA2 R32, -RZ, RZ, 0, 1.728534698486328125e-06 ;  /* 0x0000001dff207431 */ /* 0x000fe400000001ff */
[----:B------:R-:W-:-:S07]  /*122c0*/  IMAD.MOV.U32 R16, RZ, RZ, R35 ;  /* 0x000000ffff107224 */ /* 0x000fce00078e0023 */
[----:B0-----:R-:W-:Y:S05]  /*122d0*/  WARPSYNC.COLLECTIVE R34, `(.L_x_456) ;  /* 0x0000000022087348 */ /* 0x001fea0003c00000 */
[----:B------:R1:W2:Y:S02]  /*122e0*/  SHFL.IDX P1, R35, R33, R32, R31 ;  /* 0x0000002021237389 */ /* 0x0002a4000002001f */
[----:B012---:R-:W-:Y:S05]  /*122f0*/  ENDCOLLECTIVE ;  /* 0x000000000000791b */ /* 0x007fea0003800000 */
.L_x_456:
[----:B------:R-:W-:Y:S02]  /*12300*/  IMAD.MOV.U32 R32, RZ, RZ, 0x1e ;  /* 0x0000001eff207424 */ /* 0x000fe400078e00ff */
[----:B------:R-:W-:-:S07]  /*12310*/  IMAD.MOV.U32 R17, RZ, RZ, R35 ;  /* 0x000000ffff117224 */ /* 0x000fce00078e0023 */
[----:B------:R-:W-:Y:S05]  /*12320*/  WARPSYNC.COLLECTIVE R34, `(.L_x_457) ;  /* 0x0000000022087348 */ /* 0x000fea0003c00000 */
[----:B------:R0:W1:Y:S02]  /*12330*/  SHFL.IDX P1, R35, R33, R32, R31 ;  /* 0x0000002021237389 */ /* 0x000064000002001f */
[----:B01----:R-:W-:Y:S05]  /*12340*/  ENDCOLLECTIVE ;  /* 0x000000000000791b */ /* 0x003fea0003800000 */
.L_x_457:
[----:B------:R-:W-:Y:S01]  /*12350*/  IMAD.MOV.U32 R32, RZ, RZ, 0x1f ;  /* 0x0000001fff207424 */ /* 0x000fe200078e00ff */
[----:B------:R-:W-:-:S07]  /*12360*/  MOV R18, R35 ;  /* 0x0000002300127202 */ /* 0x000fce0000000f00 */
[----:B------:R-:W-:Y:S05]  /*12370*/  WARPSYNC.COLLECTIVE R34, `(.L_x_458) ;  /* 0x0000000022087348 */ /* 0x000fea0003c00000 */
[----:B------:R0:W1:Y:S02]  /*12380*/  SHFL.IDX P1, R35, R33, R32, R31 ;  /* 0x0000002021237389 */ /* 0x000064000002001f */
[----:B01----:R-:W-:Y:S05]  /*12390*/  ENDCOLLECTIVE ;  /* 0x000000000000791b */ /* 0x003fea0003800000 */
.L_x_458:
[----:B------:R-:W-:Y:S01]  /*123a0*/  MOV R33, R30 ;  /* 0x0000001e00217202 */ /* 0x000fe20000000f00 */
[----:B------:R-:W-:Y:S02]  /*123b0*/  IMAD.MOV.U32 R32, RZ, RZ, RZ ;  /* 0x000000ffff207224 */ /* 0x000fe400078e00ff */
[----:B------:R-:W-:-:S07]  /*123c0*/  IMAD.MOV.U32 R19, RZ, RZ, R35 ;  /* 0x000000ffff137224 */ /* 0x000fce00078e0023 */
[----:B------:R-:W-:Y:S05]  /*123d0*/  WARPSYNC.COLLECTIVE R34, `(.L_x_459) ;  /* 0x0000000022087348 */ /* 0x000fea0003c00000 */
[----:B------:R0:W1:Y:S02]  /*123e0*/  SHFL.IDX P1, R35, R33, R32, R31 ;  /* 0x0000002021237389 */ /* 0x000064000002001f */
[----:B01----:R-:W-:Y:S05]  /*123f0*/  ENDCOLLECTIVE ;  /* 0x000000000000791b */ /* 0x003fea0003800000 */
.L_x_459:
[----:B------:R0:W-:Y:S01]  /*12400*/  STL.128 [R1+0x600], R16 ;  /* 0x0006001001007387 */ /* 0x0001e20000100c00 */
[----:B------:R-:W-:Y:S02]  /*12410*/  HFMA2 R32, -RZ, RZ, 0, 5.9604644775390625e-08 ;  /* 0x00000001ff207431 */ /* 0x000fe400000001ff */
[----:B------:R-:W-:-:S07]  /*12420*/  IMAD.MOV.U32 R4, RZ, RZ, R35 ;  /* 0x000000ffff047224 */ /* 0x000fce00078e0023 */
[----:B0-----:R-:W-:Y:S05]  /*12430*/  WARPSYNC.COLLECTIVE R34, `(.L_x_460) ;  /* 0x0000000022087348 */ /* 0x001fea0003c00000 */
[----:B------:R1:W2:Y:S02]  /*12440*/  SHFL.IDX P1, R35, R33, R32, R31 ;  /* 0x0000002021237389 */ /* 0x0002a4000002001f */
[----:B012---:R-:W-:Y:S05]  /*12450*/  ENDCOLLECTIVE ;  /* 0x000000000000791b */ /* 0x007fea0003800000 */
.L_x_460:
[----:B------:R-:W-:Y:S02]  /*12460*/  IMAD.MOV.U32 R32, RZ, RZ, 0x2 ;  /* 0x00000002ff207424 */ /* 0x000fe400078e00ff */
[----:B------:R-:W-:-:S07]  /*12470*/  IMAD.MOV.U32 R5, RZ, RZ, R35 ;  /* 0x000000ffff057224 */ /* 0x000fce00078e0023 */
[----:B------:R-:W-:Y:S05]  /*12480*/  WARPSYNC.COLLECTIVE R34, `(.L_x_461) ;  /* 0x0000000022087348 */ /* 0x000fea0003c00000 */
[----:B------:R0:W1:Y:S02]  /*12490*/  SHFL.IDX P1, R35, R33, R32, R31 ;  /* 0x0000002021237389 */ /* 0x000064000002001f */
[----:B01----:R-:W-:Y:S05]  /*124a0*/  ENDCOLLECTIVE ;  /* 0x000000000000791b */ /* 0x003fea0003800000 */
.L_x_461:
[----:B------:R-:W-:Y:S01]  /*124b0*/  IMAD.MOV.U32 R32, RZ, RZ, 0x3 ;  /* 0x00000003ff207424 */ /* 0x000fe200078e00ff */
[----:B------:R-:W-:-:S07]  /*124c0*/  MOV R6, R35 ;  /* 0x0000002300067202 */ /* 0x000fce0000000f00 */
[----:B------:R-:W-:Y:S05]  /*124d0*/  WARPSYNC.COLLECTIVE R34, `(.L_x_462) ;  /* 0x0000000022087348 */ /* 0x000fea0003c00000 */
[----:B------:R0:W1:Y:S02]  /*124e0*/  SHFL.IDX P1, R35, R33, R32, R31 ;  /* 0x0000002021237389 */ /* 0x000064000002001f */
[----:B01----:R-:W-:Y:S05]  /*124f0*/  ENDCOLLECTIVE ;  /* 0x000000000000791b */ /* 0x003fea0003800000 */
.L_x_462:
[----:B------:R-:W-:Y:S02]  /*12500*/  HFMA2 R32, -RZ, RZ, 0, 2.384185791015625e-07 ;  /* 0x00000004ff207431 */ /* 0x000fe400000001ff */
[----:B------:R-:W-:-:S07]  /*12510*/  IMAD.MOV.U32 R7, RZ, RZ, R35 ;  /* 0x000000ffff077224 */ /* 0x000fce00078e0023 */
[----:B------:R-:W-:Y:S05]  /*12520*/  WARPSYNC.COLLECTIVE R34, `(.L_x_463) ;  /* 0x0000000022087348 */ /* 0x000fea0003c00000 */
[----:B------:R0:W1:Y:S02]  /*12530*/  SHFL.IDX P1, R35, R33, R32, R31 ;  /* 0x0000002021237389 */ /* 0x000064000002001f */
[----:B01----:R-:W-:Y:S05]  /*12540*/  ENDCOLLECTIVE ;  /* 0x000000000000791b */ /* 0x003fea0003800000 */
.L_x_463:
[----:B------:R0:W-:Y:S01]  /*12550*/  STL.128 [R1+0x610], R4 ;  /* 0x0006100401007387 */ /* 0x0001e20000100c00 */
[----:B------:R-:W-:Y:S02]  /*12560*/  IMAD.MOV.U32 R32, RZ, RZ, 0x5 ;  /* 0x00000005ff207424 */ /* 0x000fe400078e00ff */
[----:B------:R-:W-:-:S07]  /*12570*/  IMAD.MOV.U32 R8, RZ, RZ, R35 ;  /* 0x000000ffff087224 */ /* 0x000fce00078e0023 */
[----:B0-----:R-:W-:Y:S05]  /*12580*/  WARPSYNC.COLLECTIVE R34, `(.L_x_464) ;  /* 0x0000000022087348 */ /* 0x001fea0003c00000 */
[----:B------:R1:W2:Y:S02]  /*12590*/  SHFL.IDX P1, R35, R33, R32, R31 ;  /* 0x0000002021237389 */ /* 0x0002a4000002001f */
[----:B012---:R-:W-:Y:S05]  /*125a0*/  ENDCOLLECTIVE ;  /* 0x000000000000791b */ /* 0x007fea0003800000 */
.L_x_464:
[----:B------:R-:W-:Y:S01]  /*125b0*/  IMAD.MOV.U32 R32, RZ, RZ, 0x6 ;  /* 0x00000006ff207424 */ /* 0x000fe200078e00ff */
[----:B------:R-:W-:-:S07]  /*125c0*/  MOV R9, R35 ;  /* 0x0000002300097202 */ /* 0x000fce0000000f00 */
[----:B------:R-:W-:Y:S05]  /*125d0*/  WARPSYNC.COLLECTIVE R34, `(.L_x_465) ;  /* 0x0000000022087348 */ /* 0x000fea0003c00000 */
[----:B------:R0:W1:Y:S02]  /*125e0*/  SHFL.IDX P1, R35, R33, R32, R31 ;  /* 0x0000002021237389 */ /* 0x000064000002001f */
[----:B01----:R-:W-:Y:S05]  /*125f0*/  ENDCOLLECTIVE ;  /* 0x000000000000791b */ /* 0x003fea0003800000 */
.L_x_465:
[----:B------:R-:W-:Y:S02]  /*12600*/  HFMA2 R32, -RZ, RZ, 0, 4.17232513427734375e-07 ;  /* 0x00000007ff207431 */ /* 0x000fe400000001ff */
[----:B------:R-:W-:-:S07]  /*12610*/  IMAD.MOV.U32 R10, RZ, RZ, R35 ;  /* 0x000000ffff0a7224 */ /* 0x000fce00078e0023 */
[----:B------:R-:W-:Y:S05]  /*12620*/  WARPSYNC.COLLECTIVE R34, `(.L_x_466) ;  /* 0x0000000022087348 */ /* 0x000fea0003c00000 */
[----:B------:R0:W1:Y:S02]  /*12630*/  SHFL.IDX P1, R35, R33, R32, R31 ;  /* 0x0000002021237389 */ /* 0x000064000002001f */
[----:B01----:R-:W-:Y:S05]  /*12640*/  ENDCOLLECTIVE ;  /* 0x000000000000791b */ /* 0x003fea0003800000 */
.L_x_466:
[----:B------:R-:W-:Y:S02]  /*12650*/  IMAD.MOV.U32 R32, RZ, RZ, 0x8 ;  /* 0x00000008ff207424 */ /* 0x000fe400078e00ff */
[----:B------:R-:W-:-:S07]  /*12660*/  IMAD.MOV.U32 R11, RZ, RZ, R35 ;  /* 0x000000ffff0b7224 */ /* 0x000fce00078e0023 */
[----:B------:R-:W-:Y:S05]  /*12670*/  WARPSYNC.COLLECTIVE R34, `(.L_x_467) ;  /* 0x0000000022087348 */ /* 0x000fea0003c00000 */
[----:B------:R0:W1:Y:S02]  /*12680*/  SHFL.IDX P1, R35, R33, R32, R31 ;  /* 0x0000002021237389 */ /* 0x000064000002001f */
[----:B01----:R-:W-:Y:S05]  /*12690*/  ENDCOLLECTIVE ;  /* 0x000000000000791b */ /* 0x003fea0003800000 */
.L_x_467:
[----:B------:R0:W-:Y:S01]  /*126a0*/  STL.128 [R1+0x620], R8 ;  /* 0x0006200801007387 */ /* 0x0001e20000100c00 */
[----:B------:R-:W-:Y:S01]  /*126b0*/  IMAD.MOV.U32 R32, RZ, RZ, 0x9 ;  /* 0x00000009ff207424 */ /* 0x000fe200078e00ff */
[----:B------:R-:W-:-:S07]  /*126c0*/  MOV R16, R35 ;  /* 0x0000002300107202 */ /* 0x000fce0000000f00 */
[----:B0-----:R-:W-:Y:S05]  /*126d0*/  WARPSYNC.COLLECTIVE R34, `(.L_x_468) ;  /* 0x0000000022087348 */ /* 0x001fea0003c00000 */
[----:B------:R1:W2:Y:S02]  /*126e0*/  SHFL.IDX P1, R35, R33, R32, R31 ;  /* 0x0000002021237389 */ /* 0x0002a4000002001f */
[----:B012---:R-:W-:Y:S05]  /*126f0*/  ENDCOLLECTIVE ;  /* 0x000000000000791b */ /* 0x007fea0003800000 */
.L_x_468:
[----:B------:R-:W-:Y:S02]  /*12700*/  HFMA2 R32, -RZ, RZ, 0, 5.9604644775390625e-07 ;  /* 0x0000000aff207431 */ /* 0x000fe400000001ff */
[----:B------:R-:W-:-:S07]  /*12710*/  IMAD.MOV.U32 R17, RZ, RZ, R35 ;  /* 0x000000ffff117224 */ /* 0x000fce00078e0023 */
[----:B------:R-:W-:Y:S05]  /*12720*/  WARPSYNC.COLLECTIVE R34, `(.L_x_469) ;  /* 0x0000000022087348 */ /* 0x000fea0003c00000 */
[----:B------:R0:W1:Y:S02]  /*12730*/  SHFL.IDX P1, R35, R33, R32, R31 ;  /* 0x0000002021237389 */ /* 0x000064000002001f */
[----:B01----:R-:W-:Y:S05]  /*12740*/  ENDCOLLECTIVE ;  /* 0x000000000000791b */ /* 0x003fea0003800000 */
.L_x_469:
[----:B------:R-:W-:Y:S02]  /*12750*/  IMAD.MOV.U32 R32, RZ, RZ, 0xb ;  /* 0x0000000bff207424 */ /* 0x000fe400078e00ff */
[----:B------:R-:W-:-:S07]  /*12760*/  IMAD.MOV.U32 R18, RZ, RZ, R35 ;  /* 0x000000ffff127224 */ /* 0x000fce00078e0023 */
[----:B------:R-:W-:Y:S05]  /*12770*/  WARPSYNC.COLLECTIVE R34, `(.L_x_470) ;  /* 0x0000000022087348 */ /* 0x000fea0003c00000 */
[----:B------:R0:W1:Y:S02]  /*12780*/  SHFL.IDX P1, R35, R33, R32, R31 ;  /* 0x0000002021237389 */ /* 0x000064000002001f */
[----:B01----:R-:W-:Y:S05]  /*12790*/  ENDCOLLECTIVE ;  /* 0x000000000000791b */ /* 0x003fea0003800000 */
.L_x_470:
[----:B------:R-:W-:Y:S01]  /*127a0*/  IMAD.MOV.U32 R32, RZ, RZ, 0xc ;  /* 0x0000000cff207424 */ /* 0x000fe200078e00ff */
[----:B------:R-:W-:-:S07]  /*127b0*/  MOV R19, R35 ;  /* 0x0000002300137202 */ /* 0x000fce0000000f00 */
[----:B------:R-:W-:Y:S05]  /*127c0*/  WARPSYNC.COLLECTIVE R34, `(.L_x_471) ;  /* 0x0000000022087348 */ /* 0x000fea0003c00000 */
[----:B------:R0:W1:Y:S02]  /*127d0*/  SHFL.IDX P1, R35, R33, R32, R31 ;  /* 0x0000002021237389 */ /* 0x000064000002001f */
[----:B01----:R-:W-:Y:S05]  /*127e0*/  ENDCOLLECTIVE ;  /* 0x000000000000791b */ /* 0x003fea0003800000 */
.L_x_471:
[----:B------:R0:W-:Y:S01]  /*127f0*/  STL.128 [R1+0x630], R16 ;  /* 0x0006301001007387 */ /* 0x0001e20000100c00 */
[----:B------:R-:W-:Y:S02]  /*12800*/  HFMA2 R32, -RZ, RZ, 0, 7.74860382080078125e-07 ;  /* 0x0000000dff207431 */ /* 0x000fe400000001ff */
[----:B------:R-:W-:-:S07]  /*12810*/  IMAD.MOV.U32 R4, RZ, RZ, R35 ;  /* 0x000000ffff047224 */ /* 0x000fce00078e0023 */
[----:B0-----:R-:W-:Y:S05]  /*12820*/  WARPSYNC.COLLECTIVE R34, `(.L_x_472) ;  /* 0x0000000022087348 */ /* 0x001fea0003c00000 */
[----:B------:R1:W2:Y:S02]  /*12830*/  SHFL.IDX P1, R35, R33, R32, R31 ;  /* 0x0000002021237389 */ /* 0x0002a4000002001f */
[----:B012---:R-:W-:Y:S05]  /*12840*/  ENDCOLLECTIVE ;  /* 0x000000000000791b */ /* 0x007fea0003800000 */
.L_x_472:
[----:B------:R-:W-:Y:S02]  /*12850*/  IMAD.MOV.U32 R32, RZ, RZ, 0xe ;  /* 0x0000000eff207424 */ /* 0x000fe400078e00ff */
[----:B------:R-:W-:-:S07]  /*12860*/  IMAD.MOV.U32 R5, RZ, RZ, R35 ;  /* 0x000000ffff057224 */ /* 0x000fce00078e0023 */
[----:B------:R-:W-:Y:S05]  /*12870*/  WARPSYNC.COLLECTIVE R34, `(.L_x_473) ;  /* 0x0000000022087348 */ /* 0x000fea0003c00000 */
[----:B------:R0:W1:Y:S02]  /*12880*/  SHFL.IDX P1, R35, R33, R32, R31 ;  /* 0x0000002021237389 */ /* 0x000064000002001f */
[----:B01----:R-:W-:Y:S05]  /*12890*/  ENDCOLLECTIVE ;  /* 0x000000000000791b */ /* 0x003fea0003800000 */
.L_x_473:
[----:B------:R-:W-:Y:S01]  /*128a0*/  IMAD.MOV.U32 R32, RZ, RZ, 0xf ;  /* 0x0000000fff207424 */ /* 0x000fe200078e00ff */
[----:B------:R-:W-:-:S07]  /*128b0*/  MOV R6, R35 ;  /* 0x0000002300067202 */ /* 0x000fce0000000f00 */
[----:B------:R-:W-:Y:S05]  /*128c0*/  WARPSYNC.COLLECTIVE R34, `(.L_x_474) ;  /* 0x0000000022087348 */ /* 0x000fea0003c00000 */
[----:B------:R0:W1:Y:S02]  /*128d0*/  SHFL.IDX P1, R35, R33, R32, R31 ;  /* 0x0000002021237389 */ /* 0x000064000002001f */
[----:B01----:R-:W-:Y:S05]  /*128e0*/  ENDCOLLECTIVE ;  /* 0x000000000000791b */ /* 0x003fea0003800000 */
.L_x_474:
[----:B------:R-:W-:Y:S02]  /*128f0*/  HFMA2 R32, -RZ, RZ, 0, 9.5367431640625e-07 ;  /* 0x00000010ff207431 */ /* 0x000fe400000001ff */
[----:B------:R-:W-:-:S07]  /*12900*/  IMAD.MOV.U32 R7, RZ, RZ, R35 ;  /* 0x000000ffff077224 */ /* 0x000fce00078e0023 */
[----:B------:R-:W-:Y:S05]  /*12910*/  WARPSYNC.COLLECTIVE R34, `(.L_x_475) ;  /* 0x0000000022087348 */ /* 0x000fea0003c00000 */
[----:B------:R0:W1:Y:S02]  /*12920*/  SHFL.IDX P1, R35, R33, R32, R31 ;  /* 0x0000002021237389 */ /* 0x000064000002001f */
[----:B01----:R-:W-:Y:S05]  /*12930*/  ENDCOLLECTIVE ;  /* 0x000000000000791b */ /* 0x003fea0003800000 */
.L_x_475:
[----:B------:R0:W-:Y:S01]  /*12940*/  STL.128 [R1+0x640], R4 ;  /* 0x0006400401007387 */ /* 0x0001e20000100c00 */
[----:B------:R-:W-:Y:S02]  /*12950*/  IMAD.MOV.U32 R32, RZ, RZ, 0x11 ;  /* 0x00000011ff207424 */ /* 0x000fe400078e00ff */
[----:B------:R-:W-:-:S07]  /*12960*/  IMAD.MOV.U32 R20, RZ, RZ, R35 ;  /* 0x000000ffff147224 */ /* 0x000fce00078e0023 */
[----:B0-----:R-:W-:Y:S05]  /*12970*/  WARPSYNC.COLLECTIVE R34, `(.L_x_476) ;  /* 0x0000000022087348 */ /* 0x001fea0003c00000 */
[----:B------:R1:W2:Y:S02]  /*12980*/  SHFL.IDX P1, R35, R33, R32, R31 ;  /* 0x0000002021237389 */ /* 0x0002a4000002001f */
[----:B012---:R-:W-:Y:S05]  /*12990*/  ENDCOLLECTIVE ;  /* 0x000000000000791b */ /* 0x007fea0003800000 */
.L_x_476:
[----:B------:R-:W-:Y:S01]  /*129a0*/  IMAD.MOV.U32 R32, RZ, RZ, 0x12 ;  /* 0x00000012ff207424 */ /* 0x000fe200078e00ff */
[----:B------:R-:W-:-:S07]  /*129b0*/  MOV R21, R35 ;  /* 0x0000002300157202 */ /* 0x000fce0000000f00 */
[----:B------:R-:W-:Y:S05]  /*129c0*/  WARPSYNC.COLLECTIVE R34, `(.L_x_477) ;  /* 0x0000000022087348 */ /* 0x000fea0003c00000 */
[----:B------:R0:W1:Y:S02]  /*129d0*/  SHFL.IDX P1, R35, R33, R32, R31 ;  /* 0x0000002021237389 */ /* 0x000064000002001f */
[----:B01----:R-:W-:Y:S05]  /*129e0*/  ENDCOLLECTIVE ;  /* 0x000000000000791b */ /* 0x003fea0003800000 */
.L_x_477:
[----:B------:R-:W-:Y:S02]  /*129f0*/  HFMA2 R32, -RZ, RZ, 0, 1.132488250732421875e-06 ;  /* 0x00000013ff207431 */ /* 0x000fe400000001ff */
[----:B------:R-:W-:-:S07]  /*12a00*/  IMAD.MOV.U32 R22, RZ, RZ, R35 ;  /* 0x000000ffff167224 */ /* 0x000fce00078e0023 */
[----:B------:R-:W-:Y:S05]  /*12a10*/  WARPSYNC.COLLECTIVE R34, `(.L_x_478) ;  /* 0x0000000022087348 */ /* 0x000fea0003c00000 */
[----:B------:R0:W1:Y:S02]  /*12a20*/  SHFL.IDX P1, R35, R33, R32, R31 ;  /* 0x0000002021237389 */ /* 0x000064000002001f */
[----:B01----:R-:W-:Y:S05]  /*12a30*/  ENDCOLLECTIVE ;  /* 0x000000000000791b */ /* 0x003fea0003800000 */
.L_x_478:
[----:B------:R-:W-:Y:S02]  /*12a40*/  IMAD.MOV.U32 R32, RZ, RZ, 0x14 ;  /* 0x00000014ff207424 */ /* 0x000fe400078e00ff */
[----:B------:R-:W-:-:S07]  /*12a50*/  IMAD.MOV.U32 R23, RZ, RZ, R35 ;  /* 0x000000ffff177224 */ /* 0x000fce00078e0023 */
[----:B------:R-:W-:Y:S05]  /*12a60*/  WARPSYNC.COLLECTIVE R34, `(.L_x_479) ;  /* 0x0000000022087348 */ /* 0x000fea0003c00000 */
[----:B------:R0:W1:Y:S02]  /*12a70*/  SHFL.IDX P1, R35, R33, R32, R31 ;  /* 0x0000002021237389 */ /* 0x000064000002001f */
[----:B01----:R-:W-:Y:S05]  /*12a80*/  ENDCOLLECTIVE ;  /* 0x000000000000791b */ /* 0x003fea0003800000 */
.L_x_479:
[----:B------:R0:W-:Y:S01]  /*12a90*/  STL.128 [R1+0x650], R20 ;  /* 0x0006501401007387 */ /* 0x0001e20000100c00 */
[----:B------:R-:W-:Y:S01]  /*12aa0*/  IMAD.MOV.U32 R32, RZ, RZ, 0x15 ;  /* 0x00000015ff207424 */ /* 0x000fe200078e00ff */
[----:B------:R-:W-:-:S07]  /*12ab0*/  MOV R24, R35 ;  /* 0x0000002300187202 */ /* 0x000fce0000000f00 */
[----:B0-----:R-:W-:Y:S05]  /*12ac0*/  WARPSYNC.COLLECTIVE R34, `(.L_x_480) ;  /* 0x0000000022087348 */ /* 0x001fea0003c00000 */
[----:B------:R1:W2:Y:S02]  /*12ad0*/  SHFL.IDX P1, R35, R33, R32, R31 ;  /* 0x0000002021237389 */ /* 0x0002a4000002001f */
[----:B012---:R-:W-:Y:S05]  /*12ae0*/  ENDCOLLECTIVE ;  /* 0x000000000000791b */ /* 0x007fea0003800000 */
.L_x_480:
[----:B------:R-:W-:Y:S02]  /*12af0*/  HFMA2 R32, -RZ, RZ, 0, 1.31130218505859375e-06 ;  /* 0x00000016ff207431 */ /* 0x000fe400000001ff */
[----:B------:R-:W-:-:S07]  /*12b00*/  IMAD.MOV.U32 R25, RZ, RZ, R35 ;  /* 0x000000ffff197224 */ /* 0x000fce00078e0023 */
[----:B------:R-:W-:Y:S05]  /*12b10*/  WARPSYNC.COLLECTIVE R34, `(.L_x_481) ;  /* 0x0000000022087348 */ /* 0x000fea0003c00000 */
[----:B------:R0:W1:Y:S02]  /*12b20*/  SHFL.IDX P1, R35, R33, R32, R31 ;  /* 0x0000002021237389 */ /* 0x000064000002001f */
[----:B01----:R-:W-:Y:S05]  /*12b30*/  ENDCOLLECTIVE ;  /* 0x000000000000791b */ /* 0x003fea0003800000 */
.L_x_481:
[----:B------:R-:W-:Y:S02]  /*12b40*/  IMAD.MOV.U32 R32, RZ, RZ, 0x17 ;  /* 0x00000017ff207424 */ /* 0x000fe400078e00ff */
[----:B------:R-:W-:-:S07]  /*12b50*/  IMAD.MOV.U32 R26, RZ, RZ, R35 ;  /* 0x000000ffff1a7224 */ /* 0x000fce00078e0023 */
[----:B------:R-:W-:Y:S05]  /*12b60*/  WARPSYNC.COLLECTIVE R34, `(.L_x_482) ;  /* 0x0000000022087348 */ /* 0x000fea0003c00000 */
[----:B------:R0:W1:Y:S02]  /*12b70*/  SHFL.IDX P1, R35, R33, R32, R31 ;  /* 0x0000002021237389 */ /* 0x000064000002001f */
[----:B01----:R-:W-:Y:S05]  /*12b80*/  ENDCOLLECTIVE ;  /* 0x000000000000791b */ /* 0x003fea0003800000 */
.L_x_482:
[----:B------:R-:W-:Y:S01]  /*12b90*/  IMAD.MOV.U32 R32, RZ, RZ, 0x18 ;  /* 0x00000018ff207424 */ /* 0x000fe200078e00ff */
[----:B------:R-:W-:-:S07]  /*12ba0*/  MOV R27, R35 ;  /* 0x00000023001b7202 */ /* 0x000fce0000000f00 */
[----:B------:R-:W-:Y:S05]  /*12bb0*/  WARPSYNC.COLLECTIVE R34, `(.L_x_483) ;  /* 0x0000000022087348 */ /* 0x000fea0003c00000 */
[----:B------:R0:W1:Y:S02]  /*12bc0*/  SHFL.IDX P1, R35, R33, R32, R31 ;  /* 0x0000002021237389 */ /* 0x000064000002001f */
[----:B01----:R-:W-:Y:S05]  /*12bd0*/  ENDCOLLECTIVE ;  /* 0x000000000000791b */ /* 0x003fea0003800000 */
.L_x_483:
[----:B------:R0:W-:Y:S01]  /*12be0*/  STL.128 [R1+0x660], R24 ;  /* 0x0006601801007387 */ /* 0x0001e20000100c00 */
[----:B------:R-:W-:Y:S02]  /*12bf0*/  HFMA2 R32, -RZ, RZ, 0, 1.490116119384765625e-06 ;  /* 0x00000019ff207431 */ /* 0x000fe400000001ff */
[----:B------:R-:W-:-:S07]  /*12c00*/  IMAD.MOV.U32 R4, RZ, RZ, R35 ;  /* 0x000000ffff047224 */ /* 0x000fce00078e0023 */
[----:B0-----:R-:W-:Y:S05]  /*12c10*/  WARPSYNC.COLLECTIVE R34, `(.L_x_484) ;  /* 0x0000000022087348 */ /* 0x001fea0003c00000 */
[----:B------:R1:W2:Y:S02]  /*12c20*/  SHFL.IDX P1, R35, R33, R32, R31 ;  /* 0x0000002021237389 */ /* 0x0002a4000002001f */
[----:B012---:R-:W-:Y:S05]  /*12c30*/  ENDCOLLECTIVE ;  /* 0x000000000000791b */ /* 0x007fea0003800000 */
.L_x_484:
[----:B------:R-:W-:Y:S02]  /*12c40*/  IMAD.MOV.U32 R32, RZ, RZ, 0x1a ;  /* 0x0000001aff207424 */ /* 0x000fe400078e00ff */
[----:B------:R-:W-:-:S07]  /*12c50*/  IMAD.MOV.U32 R5, RZ, RZ, R35 ;  /* 0x000000ffff057224 */ /* 0x000fce00078e0023 */
[----:B------:R-:W-:Y:S05]  /*12c60*/  WARPSYNC.COLLECTIVE R34, `(.L_x_485) ;  /* 0x0000000022087348 */ /* 0x000fea0003c00000 */
[----:B------:R0:W1:Y:S02]  /*12c70*/  SHFL.IDX P1, R35, R33, R32, R31 ;  /* 0x0000002021237389 */ /* 0x000064000002001f */
[----:B01----:R-:W-:Y:S05]  /*12c80*/  ENDCOLLECTIVE ;  /* 0x000000000000791b */ /* 0x003fea0003800000 */
.L_x_485:
[----:B------:R-:W-:Y:S01]  /*12c90*/  IMAD.MOV.U32 R32, RZ, RZ, 0x1b ;  /* 0x0000001bff207424 */ /* 0x000fe200078e00ff */
[----:B------:R-:W-:-:S07]  /*12ca0*/  MOV R6, R35 ;  /* 0x0000002300067202 */ /* 0x000fce0000000f00 */
[----:B------:R-:W-:Y:S05]  /*12cb0*/  WARPSYNC.COLLECTIVE R34, `(.L_x_486) ;  /* 0x0000000022087348 */ /* 0x000fea0003c00000 */
[----:B------:R0:W1:Y:S02]  /*12cc0*/  SHFL.IDX P1, R35, R33, R32, R31 ;  /* 0x0000002021237389 */ /* 0x000064000002001f */
[----:B01----:R-:W-:Y:S05]  /*12cd0*/  ENDCOLLECTIVE ;  /* 0x000000000000791b */ /* 0x003fea0003800000 */
.L_x_486:
[----:B------:R-:W-:Y:S02]  /*12ce0*/  HFMA2 R32, -RZ, RZ, 0, 1.6689300537109375e-06 ;  /* 0x0000001cff207431 */ /* 0x000fe400000001ff */
[----:B------:R-:W-:-:S07]  /*12cf0*/  IMAD.MOV.U32 R7, RZ, RZ, R35 ;  /* 0x000000ffff077224 */ /* 0x000fce00078e0023 */
[----:B------:R-:W-:Y:S05]  /*12d00*/  WARPSYNC.COLLECTIVE R34, `(.L_x_487) ;  /* 0x0000000022087348 */ /* 0x000fea0003c00000 */
[----:B------:R0:W1:Y:S02]  /*12d10*/  SHFL.IDX P1, R35, R33, R32, R31 ;  /* 0x0000002021237389 */ /* 0x000064000002001f */
[----:B01----:R-:W-:Y:S05]  /*12d20*/  ENDCOLLECTIVE ;  /* 0x000000000000791b */ /* 0x003fea0003800000 */
.L_x_487:
[----:B------:R0:W-:Y:S01]  /*12d30*/  STL.128 [R1+0x670], R4 ;  /* 0x0006700401007387 */ /* 0x0001e20000100c00 */
[----:B------:R-:W-:Y:S02]  /*12d40*/  IMAD.MOV.U32 R32, RZ, RZ, 0x1d ;  /* 0x0000001dff207424 */ /* 0x000fe400078e00ff */
[----:B------:R-:W-:-:S07]  /*12d50*/  IMAD.MOV.U32 R8, RZ, RZ, R35 ;  /* 0x000000ffff087224 */ /* 0x000fce00078e0023 */
[----:B0-----:R-:W-:Y:S05]  /*12d60*/  WARPSYNC.COLLECTIVE R34, `(.L_x_488) ;  /* 0x0000000022087348 */ /* 0x001fea0003c00000 */
[----:B------:R1:W2:Y:S02]  /*12d70*/  SHFL.IDX P1, R35, R33, R32, R31 ;  /* 0x0000002021237389 */ /* 0x0002a4000002001f */
[----:B012---:R-:W-:Y:S05]  /*12d80*/  ENDCOLLECTIVE ;  /* 0x000000000000791b */ /* 0x007fea0003800000 */
.L_x_488:
[----:B------:R-:W-:Y:S01]  /*12d90*/  IMAD.MOV.U32 R32, RZ, RZ, 0x1e ;  /* 0x0000001eff207424 */ /* 0x000fe200078e00ff */
[----:B------:R-:W-:-:S07]  /*12da0*/  MOV R9, R35 ;  /* 0x0000002300097202 */ /* 0x000fce0000000f00 */
[----:B------:R-:W-:Y:S05]  /*12db0*/  WARPSYNC.COLLECTIVE R34, `(.L_x_489) ;  /* 0x0000000022087348 */ /* 0x000fea0003c00000 */
[----:B------:R0:W1:Y:S02]  /*12dc0*/  SHFL.IDX P1, R35, R33, R32, R31 ;  /* 0x0000002021237389 */ /* 0x000064000002001f */
[----:B01----:R-:W-:Y:S05]  /*12dd0*/  ENDCOLLECTIVE ;  /* 0x000000000000791b */ /* 0x003fea0003800000 */
.L_x_489:
[----:B------:R-:W-:Y:S02]  /*12de0*/  HFMA2 R32, -RZ, RZ, 0, 1.847743988037109375e-06 ;  /* 0x0000001fff207431 */ /* 0x000fe400000001ff */
[----:B------:R-:W-:-:S07]  /*12df0*/  IMAD.MOV.U32 R10, RZ, RZ, R35 ;  /* 0x000000ffff0a7224 */ /* 0x000fce00078e0023 */
[----:B------:R-:W-:Y:S05]  /*12e00*/  WARPSYNC.COLLECTIVE R34, `(.L_x_490) ;  /* 0x0000000022087348 */ /* 0x000fea0003c00000 */
[----:B------:R0:W1:Y:S02]  /*12e10*/  SHFL.IDX P1, R35, R33, R32, R31 ;  /* 0x0000002021237389 */ /* 0x000064000002001f */
[----:B01----:R-:W-:Y:S05]  /*12e20*/  ENDCOLLECTIVE ;  /* 0x000000000000791b */ /* 0x003fea0003800000 */
.L_x_490:
[----:B------:R-:W-:Y:S01]  /*12e30*/  IMAD.MOV.U32 R33, RZ, RZ, R29 ;  /* 0x000000ffff217224 */ /* 0x000fe200078e001d */
[----:B------:R-:W-:Y:S01]  /*12e40*/  MOV R32, RZ ;  /* 0x000000ff00207202 */ /* 0x000fe20000000f00 */
[----:B------:R-:W-:-:S07]  /*12e50*/  IMAD.MOV.U32 R11, RZ, RZ, R35 ;  /* 0x000000ffff0b7224 */ /* 0x000fce00078e0023 */
[----:B------:R-:W-:Y:S05]  /*12e60*/  WARPSYNC.COLLECTIVE R34, `(.L_x_491) ;  /* 0x0000000022087348 */ /* 0x000fea0003c00000 */
[----:B------:R0:W1:Y:S02]  /*12e70*/  SHFL.IDX P1, R35, R33, R32, R31 ;  /* 0x0000002021237389 */ /* 0x000064000002001f */
[----:B01----:R-:W-:Y:S05]  /*12e80*/  ENDCOLLECTIVE ;  /* 0x000000000000791b */ /* 0x003fea0003800000 */
.L_x_491:
[----:B------:R0:W-:Y:S01]  /*12e90*/  STL.128 [R1+0x680], R8 ;  /* 0x0006800801007387 */ /* 0x0001e20000100c00 */
[----:B------:R-:W-:Y:S02]  /*12ea0*/  IMAD.MOV.U32 R32, RZ, RZ, 0x1 ;  /* 0x00000001ff207424 */ /* 0x000fe400078e00ff */
[----:B------:R-:W-:-:S07]  /*12eb0*/  IMAD.MOV.U32 R16, RZ, RZ, R35 ;  /* 0x000000ffff107224 */ /* 0x000fce00078e0023 */
[----:B0-----:R-:W-:Y:S05]  /*12ec0*/  WARPSYNC.COLLECTIVE R34, `(.L_x_492) ;  /* 0x0000000022087348 */ /* 0x001fea0003c00000 */
[----:B------:R1:W2:Y:S02]  /*12ed0*/  SHFL.IDX P1, R35, R33, R32, R31 ;  /* 0x0000002021237389 */ /* 0x0002a4000002001f */
[----:B012---:R-:W-:Y:S05]  /*12ee0*/  ENDCOLLECTIVE ;  /* 0x000000000000791b */ /* 0x007fea0003800000 */
.L_x_492:
[----:B------:R-:W-:Y:S01]  /*12ef0*/  IMAD.MOV.U32 R32, RZ, RZ, 0x2 ;  /* 0x00000002ff207424 */ /* 0x000fe200078e00ff */
[----:B------:R-:W-:-:S07]  /*12f00*/  MOV R17, R35 ;  /* 0x0000002300117202 */ /* 0x000fce0000000f00 */
[----:B------:R-:W-:Y:S05]  /*12f10*/  WARPSYNC.COLLECTIVE R34, `(.L_x_493) ;  /* 0x0000000022087348 */ /* 0x000fea0003c00000 */
[----:B------:R0:W1:Y:S02]  /*12f20*/  SHFL.IDX P1, R35, R33, R32, R31 ;  /* 0x0000002021237389 */ /* 0x000064000002001f */
[----:B01----:R-:W-:Y:S05]  /*12f30*/  ENDCOLLECTIVE ;  /* 0x000000000000791b */ /* 0x003fea0003800000 */
.L_x_493:
[----:B------:R-:W-:Y:S02]  /*12f40*/  HFMA2 R32, -RZ, RZ, 0, 1.78813934326171875e-07 ;  /* 0x00000003ff207431 */ /* 0x000fe400000001ff */
[----:B------:R-:W-:-:S07]  /*12f50*/  IMAD.MOV.U32 R18, RZ, RZ, R35 ;  /* 0x000000ffff127224 */ /* 0x000fce00078e0023 */
[----:B------:R-:W-:Y:S05]  /*12f60*/  WARPSYNC.COLLECTIVE R34, `(.L_x_494) ;  /* 0x0000000022087348 */ /* 0x000fea0003c00000 */
[----:B------:R0:W1:Y:S02]  /*12f70*/  SHFL.IDX P1, R35, R33, R32, R31 ;  /* 0x0000002021237389 */ /* 0x000064000002001f */
[----:B01----:R-:W-:Y:S05]  /*12f80*/  ENDCOLLECTIVE ;  /* 0x000000000000791b */ /* 0x003fea0003800000 */
.L_x_494:
[----:B------:R-:W-:Y:S02]  /*12f90*/  IMAD.MOV.U32 R32, RZ, RZ, 0x4 ;  /* 0x00000004ff207424 */ /* 0x000fe400078e00ff */
[----:B------:R-:W-:-:S07]  /*12fa0*/  IMAD.MOV.U32 R19, RZ, RZ, R35 ;  /* 0x000000ffff137224 */ /* 0x000fce00078e0023 */
[----:B------:R-:W-:Y:S05]  /*12fb0*/  WARPSYNC.COLLECTIVE R34, `(.L_x_495) ;  /* 0x0000000022087348 */ /* 0x000fea0003c00000 */
[----:B------:R0:W1:Y:S02]  /*12fc0*/  SHFL.IDX P1, R35, R33, R32, R31 ;  /* 0x0000002021237389 */ /* 0x000064000002001f */
[----:B01----:R-:W-:Y:S05]  /*12fd0*/  ENDCOLLECTIVE ;  /* 0x000000000000791b */ /* 0x003fea0003800000 */
.L_x_495:
[----:B------:R0:W-:Y:S01]  /*12fe0*/  STL.128 [R1+0x690], R16 ;  /* 0x0006901001007387 */ /* 0x0001e20000100c00 */
[----:B------:R-:W-:Y:S01]  /*12ff0*/  IMAD.MOV.U32 R32, RZ, RZ, 0x5 ;  /* 0x00000005ff207424 */ /* 0x000fe200078e00ff */
[----:B------:R-:W-:-:S07]  /*13000*/  MOV R20, R35 ;  /* 0x0000002300147202 */ /* 0x000fce0000000f00 */
[----:B0-----:R-:W-:Y:S05]  /*13010*/  WARPSYNC.COLLECTIVE R34, `(.L_x_496) ;  /* 0x0000000022087348 */ /* 0x001fea0003c00000 */
[----:B------:R1:W2:Y:S02]  /*13020*/  SHFL.IDX P1, R35, R33, R32, R31 ;  /* 0x0000002021237389 */ /* 0x0002a4000002001f */
[----:B012---:R-:W-:Y:S05]  /*13030*/  ENDCOLLECTIVE ;  /* 0x000000000000791b */ /* 0x007fea0003800000 */
.L_x_496:
[----:B------:R-:W-:Y:S02]  /*13040*/  HFMA2 R32, -RZ, RZ, 0, 3.5762786865234375e-07 ;  /* 0x00000006ff207431 */ /* 0x000fe400000001ff */
[----:B------:R-:W-:-:S07]  /*13050*/  IMAD.MOV.U32 R21, RZ, RZ, R35 ;  /* 0x000000ffff157224 */ /* 0x000fce00078e0023 */
[----:B------:R-:W-:Y:S05]  /*13060*/  WARPSYNC.COLLECTIVE R34, `(.L_x_497) ;  /* 0x0000000022087348 */ /* 0x000fea0003c00000 */
[----:B------:R0:W1:Y:S02]  /*13070*/  SHFL.IDX P1, R35, R33, R32, R31 ;  /* 0x0000002021237389 */ /* 0x000064000002001f */
[----:B01----:R-:W-:Y:S05]  /*13080*/  ENDCOLLECTIVE ;  /* 0x000000000000791b */ /* 0x003fea0003800000 */
.L_x_497:
[----:B------:R-:W-:Y:S02]  /*13090*/  IMAD.MOV.U32 R32, RZ, RZ, 0x7 ;  /* 0x00000007ff207424 */ /* 0x000fe400078e00ff */
[----:B------:R-:W-:-:S07]  /*130a0*/  IMAD.MOV.U32 R22, RZ, RZ, R35 ;  /* 0x000000ffff167224 */ /* 0x000fce00078e0023 */
[----:B------:R-:W-:Y:S05]  /*130b0*/  WARPSYNC.COLLECTIVE R34, `(.L_x_498) ;  /* 0x0000000022087348 */ /* 0x000fea0003c00000 */
[----:B------:R0:W1:Y:S02]  /*130c0*/  SHFL.IDX P1, R35, R33, R32, R31 ;  /* 0x0000002021237389 */ /* 0x000064000002001f */
[----:B01----:R-:W-:Y:S05]  /*130d0*/  ENDCOLLECTIVE ;  /* 0x000000000000791b */ /* 0x003fea0003800000 */
.L_x_498:
[----:B------:R-:W-:Y:S01]  /*130e0*/  IMAD.MOV.U32 R32, RZ, RZ, 0x8 ;  /* 0x00000008ff207424 */ /* 0x000fe200078e00ff */
[----:B------:R-:W-:-:S07]  /*130f0*/  MOV R23, R35 ;  /* 0x0000002300177202 */ /* 0x000fce0000000f00 */
[----:B------:R-:W-:Y:S05]  /*13100*/  WARPSYNC.COLLECTIVE R34, `(.L_x_499) ;  /* 0x0000000022087348 */ /* 0x000fea0003c00000 */
[----:B------:R0:W1:Y:S02]  /*13110*/  SHFL.IDX P1, R35, R33, R32, R31 ;  /* 0x0000002021237389 */ /* 0x000064000002001f */
[----:B01----:R-:W-:Y:S05]  /*13120*/  ENDCOLLECTIVE ;  /* 0x000000000000791b */ /* 0x003fea0003800000 */
.L_x_499:
[----:B------:R0:W-:Y:S01]  /*13130*/  STL.128 [R1+0x6a0], R20 ;  /* 0x0006a01401007387 */ /* 0x0001e20000100c00 */
[----:B------:R-:W-:Y:S02]  /*13140*/  HFMA2 R32, -RZ, RZ, 0, 5.36441802978515625e-07 ;  /* 0x00000009ff207431 */ /* 0x000fe400000001ff */
[----:B------:R-:W-:-:S07]  /*13150*/  IMAD.MOV.U32 R4, RZ, RZ, R35 ;  /* 0x000000ffff047224 */ /* 0x000fce00078e0023 */
[----:B0-----:R-:W-:Y:S05]  /*13160*/  WARPSYNC.COLLECTIVE R34, `(.L_x_500) ;  /* 0x0000000022087348 */ /* 0x001fea0003c00000 */
[----:B------:R1:W2:Y:S02]  /*13170*/  SHFL.IDX P1, R35, R33, R32, R31 ;  /* 0x0000002021237389 */ /* 0x0002a4000002001f */
[----:B012---:R-:W-:Y:S05]  /*13180*/  ENDCOLLECTIVE ;  /* 0x000000000000791b */ /* 0x007fea0003800000 */
.L_x_500:
[----:B------:R-:W-:Y:S02]  /*13190*/  IMAD.MOV.U32 R32, RZ, RZ, 0xa ;  /* 0x0000000aff207424 */ /* 0x000fe400078e00ff */
[----:B------:R-:W-:-:S07]  /*131a0*/  IMAD.MOV.U32 R5, RZ, RZ, R35 ;  /* 0x000000ffff057224 */ /* 0x000fce00078e0023 */
[----:B------:R-:W-:Y:S05]  /*131b0*/  WARPSYNC.COLLECTIVE R34, `(.L_x_501) ;  /* 0x0000000022087348 */ /* 0x000fea0003c00000 */
[----:B------:R0:W1:Y:S02]  /*131c0*/  SHFL.IDX P1, R35, R33, R32, R31 ;  /* 0x0000002021237389 */ /* 0x000064000002001f */
[----:B01----:R-:W-:Y:S05]  /*131d0*/  ENDCOLLECTIVE ;  /* 0x000000000000791b */ /* 0x003fea0003800000 */
.L_x_501:
[----:B------:R-:W-:Y:S01]  /*131e0*/  IMAD.MOV.U32 R32, RZ, RZ, 0xb ;  /* 0x0000000bff207424 */ /* 0x000fe200078e00ff */
[----:B------:R-:W-:-:S07]  /*131f0*/  MOV R6, R35 ;  /* 0x0000002300067202 */ /* 0x000fce0000000f00 */
[----:B------:R-:W-:Y:S05]  /*13200*/  WARPSYNC.COLLECTIVE R34, `(.L_x_502) ;  /* 0x0000000022087348 */ /* 0x000fea0003c00000 */
[----:B------:R0:W1:Y:S02]  /*13210*/  SHFL.IDX P1, R35, R33, R32, R31 ;  /* 0x0000002021237389 */ /* 0x000064000002001f */
[----:B01----:R-:W-:Y:S05]  /*13220*/  ENDCOLLECTIVE ;  /* 0x000000000000791b */ /* 0x003fea0003800000 */
.L_x_502:
[----:B------:R-:W-:Y:S02]  /*13230*/  HFMA2 R32, -RZ, RZ, 0, 7.152557373046875e-07 ;  /* 0x0000000cff207431 */ /* 0x000fe400000001ff */
[----:B------:R-:W-:-:S07]  /*13240*/  IMAD.MOV.U32 R7, RZ, RZ, R35 ;  /* 0x000000ffff077224 */ /* 0x000fce00078e0023 */
[----:B------:R-:W-:Y:S05]  /*13250*/  WARPSYNC.COLLECTIVE R34, `(.L_x_503) ;  /* 0x0000000022087348 */ /* 0x000fea0003c00000 */
[----:B------:R0:W1:Y:S02]  /*13260*/  SHFL.IDX P1, R35, R33, R32, R31 ;  /* 0x0000002021237389 */ /* 0x000064000002001f */
[----:B01----:R-:W-:Y:S05]  /*13270*/  ENDCOLLECTIVE ;  /* 0x000000000000791b */ /* 0x003fea0003800000 */
.L_x_503:
[----:B------:R0:W-:Y:S01]  /*13280*/  STL.128 [R1+0x6b0], R4 ;  /* 0x0006b00401007387 */ /* 0x0001e20000100c00 */
[----:B------:R-:W-:Y:S02]  /*13290*/  IMAD.MOV.U32 R32, RZ, RZ, 0xd ;  /* 0x0000000dff207424 */ /* 0x000fe400078e00ff */
[----:B------:R-:W-:-:S07]  /*132a0*/  IMAD.MOV.U32 R8, RZ, RZ, R35 ;  /* 0x000000ffff087224 */ /* 0x000fce00078e0023 */
[----:B0-----:R-:W-:Y:S05]  /*132b0*/  WARPSYNC.COLLECTIVE R34, `(.L_x_504) ;  /* 0x0000000022087348 */ /* 0x001fea0003c00000 */
[----:B------:R1:W2:Y:S02]  /*132c0*/  SHFL.IDX P1, R35, R33, R32, R31 ;  /* 0x0000002021237389 */ /* 0x0002a4000002001f */
[----:B012---:R-:W-:Y:S05]  /*132d0*/  ENDCOLLECTIVE ;  /* 0x000000000000791b */ /* 0x007fea0003800000 */
.L_x_504:
[----:B------:R-:W-:Y:S01]  /*132e0*/  IMAD.MOV.U32 R32, RZ, RZ, 0xe ;  /* 0x0000000eff207424 */ /* 0x000fe200078e00ff */
[----:B------:R-:W-:-:S07]  /*132f0*/  MOV R9, R35 ;  /* 0x0000002300097202 */ /* 0x000fce0000000f00 */
[----:B------:R-:W-:Y:S05]  /*13300*/  WARPSYNC.COLLECTIVE R34, `(.L_x_505) ;  /* 0x0000000022087348 */ /* 0x000fea0003c00000 */
[----:B------:R0:W1:Y:S02]  /*13310*/  SHFL.IDX P1, R35, R33, R32, R31 ;  /* 0x0000002021237389 */ /* 0x000064000002001f */
[----:B01----:R-:W-:Y:S05]  /*13320*/  ENDCOLLECTIVE ;  /* 0x000000000000791b */ /* 0x003fea0003800000 */
.L_x_505:
[----:B------:R-:W-:Y:S02]  /*13330*/  HFMA2 R32, -RZ, RZ, 0, 8.94069671630859375e-07 ;  /* 0x0000000fff207431 */ /* 0x000fe400000001ff */
[----:B------:R-:W-:-:S07]  /*13340*/  IMAD.MOV.U32 R10, RZ, RZ, R35 ;  /* 0x000000ffff0a7224 */ /* 0x000fce00078e0023 */
[----:B------:R-:W-:Y:S05]  /*13350*/  WARPSYNC.COLLECTIVE R34, `(.L_x_506) ;  /* 0x0000000022087348 */ /* 0x000fea0003c00000 */
[----:B------:R0:W1:Y:S02]  /*13360*/  SHFL.IDX P1, R35, R33, R32, R31 ;  /* 0x0000002021237389 */ /* 0x000064000002001f */
[----:B01----:R-:W-:Y:S05]  /*13370*/  ENDCOLLECTIVE ;  /* 0x000000000000791b */ /* 0x003fea0003800000 */
.L_x_506:
[----:B------:R-:W-:Y:S02]  /*13380*/  IMAD.MOV.U32 R32, RZ, RZ, 0x10 ;  /* 0x00000010ff207424 */ /* 0x000fe400078e00ff */
[----:B------:R-:W-:-:S07]  /*13390*/  IMAD.MOV.U32 R11, RZ, RZ, R35 ;  /* 0x000000ffff0b7224 */ /* 0x000fce00078e0023 */
[----:B------:R-:W-:Y:S05]  /*133a0*/  WARPSYNC.COLLECTIVE R34, `(.L_x_507) ;  /* 0x0000000022087348 */ /* 0x000fea0003c00000 */
[----:B------:R0:W1:Y:S02]  /*133b0*/  SHFL.IDX P1, R35, R33, R32, R31 ;  /* 0x0000002021237389 */ /* 0x000064000002001f */
[----:B01----:R-:W-:Y:S05]  /*133c0*/  ENDCOLLECTIVE ;  /* 0x000000000000791b */ /* 0x003fea0003800000 */
.L_x_507:
[----:B------:R0:W-:Y:S01]  /*133d0*/  STL.128 [R1+0x6c0], R8 ;  /* 0x0006c00801007387 */ /* 0x0001e20000100c00 */
[----:B------:R-:W-:Y:S01]  /*133e0*/  IMAD.MOV.U32 R32, RZ, RZ, 0x11 ;  /* 0x00000011ff207424 */ /* 0x000fe200078e00ff */
[----:B------:R-:W-:-:S07]  /*133f0*/  MOV R16, R35 ;  /* 0x0000002300107202 */ /* 0x000fce0000000f00 */
[----:B0-----:R-:W-:Y:S05]  /*13400*/  WARPSYNC.COLLECTIVE R34, `(.L_x_508) ;  /* 0x0000000022087348 */ /* 0x001fea0003c00000 */
[----:B------:R1:W2:Y:S02]  /*13410*/  SHFL.IDX P1, R35, R33, R32, R31 ;  /* 0x0000002021237389 */ /* 0x0002a4000002001f */
[----:B012---:R-:W-:Y:S05]  /*13420*/  ENDCOLLECTIVE ;  /* 0x000000000000791b */ /* 0x007fea0003800000 */
.L_x_508:
[----:B------:R-:W-:Y:S02]  /*13430*/  HFMA2 R32, -RZ, RZ, 0, 1.07288360595703125e-06 ;  /* 0x00000012ff207431 */ /* 0x000fe400000001ff */
[----:B------:R-:W-:-:S07]  /*13440*/  IMAD.MOV.U32 R17, RZ, RZ, R35 ;  /* 0x000000ffff117224 */ /* 0x000fce00078e0023 */
[----:B------:R-:W-:Y:S05]  /*13450*/  WARPSYNC.COLLECTIVE R34, `(.L_x_509) ;  /* 0x0000000022087348 */ /* 0x000fea0003c00000 */
[----:B------:R0:W1:Y:S02]  /*13460*/  SHFL.IDX P1, R35, R33, R32, R31 ;  /* 0x0000002021237389 */ /* 0x000064000002001f */
[----:B01----:R-:W-:Y:S05]  /*13470*/  ENDCOLLECTIVE ;  /* 0x000000000000791b */ /* 0x003fea0003800000 */
.L_x_509:
[----:B------:R-:W-:Y:S02]  /*13480*/  IMAD.MOV.U32 R32, RZ, RZ, 0x13 ;  /* 0x00000013ff207424 */ /* 0x000fe400078e00ff */
[----:B------:R-:W-:-:S07]  /*13490*/  IMAD.MOV.U32 R18, RZ, RZ, R35 ;  /* 0x000000ffff127224 */ /* 0x000fce00078e0023 */
[----:B------:R-:W-:Y:S05]  /*134a0*/  WARPSYNC.COLLECTIVE R34, `(.L_x_510) ;  /* 0x0000000022087348 */ /* 0x000fea0003c00000 */
[----:B------:R0:W1:Y:S02]  /*134b0*/  SHFL.IDX P1, R35, R33, R32, R31 ;  /* 0x0000002021237389 */ /* 0x000064000002001f */
[----:B01----:R-:W-:Y:S05]  /*134c0*/  ENDCOLLECTIVE ;  /* 0x000000000000791b */ /* 0x003fea0003800000 */
.L_x_510:
[----:B------:R-:W-:Y:S01]  /*134d0*/  IMAD.MOV.U32 R32, RZ, RZ, 0x14 ;  /* 0x00000014ff207424 */ /* 0x000fe200078e00ff */
[----:B------:R-:W-:-:S07]  /*134e0*/  MOV R19, R35 ;  /* 0x0000002300137202 */ /* 0x000fce0000000f00 */
[----:B------:R-:W-:Y:S05]  /*134f0*/  WARPSYNC.COLLECTIVE R34, `(.L_x_511) ;  /* 0x0000000022087348 */ /* 0x000fea0003c00000 */
[----:B------:R0:W1:Y:S02]  /*13500*/  SHFL.IDX P1, R35, R33, R32, R31 ;  /* 0x0000002021237389 */ /* 0x000064000002001f */
[----:B01----:R-:W-:Y:S05]  /*13510*/  ENDCOLLECTIVE ;  /* 0x000000000000791b */ /* 0x003fea0003800000 */
.L_x_511:
[----:B------:R0:W-:Y:S01]  /*13520*/  STL.128 [R1+0x6d0], R16 ;  /* 0x0006d01001007387 */ /* 0x0001e20000100c00 */
[----:B------:R-:W-:Y:S02]  /*13530*/  HFMA2 R32, -RZ, RZ, 0, 1.251697540283203125e-06 ;  /* 0x00000015ff207431 */ /* 0x000fe400000001ff */
[----:B------:R-:W-:-:S07]  /*13540*/  IMAD.MOV.U32 R20, RZ, RZ, R35 ;  /* 0x000000ffff147224 */ /* 0x000fce00078e0023 */
[----:B0-----:R-:W-:Y:S05]  /*13550*/  WARPSYNC.COLLECTIVE R34, `(.L_x_512) ;  /* 0x0000000022087348 */ /* 0x001fea0003c00000 */
[----:B------:R1:W2:Y:S02]  /*13560*/  SHFL.IDX P1, R35, R33, R32, R31 ;  /* 0x0000002021237389 */ /* 0x0002a4000002001f */
[----:B012---:R-:W-:Y:S05]  /*13570*/  ENDCOLLECTIVE ;  /* 0x000000000000791b */ /* 0x007fea0003800000 */
.L_x_512:
[----:B------:R-:W-:Y:S02]  /*13580*/  IMAD.MOV.U32 R32, RZ, RZ, 0x16 ;  /* 0x00000016ff207424 */ /* 0x000fe400078e00ff */
[----:B------:R-:W-:-:S07]  /*13590*/  IMAD.MOV.U32 R21, RZ, RZ, R35 ;  /* 0x000000ffff157224 */ /* 0x000fce00078e0023 */
[----:B------:R-:W-:Y:S05]  /*135a0*/  WARPSYNC.COLLECTIVE R34, `(.L_x_513) ;  /* 0x0000000022087348 */ /* 0x000fea0003c00000 */
[----:B------:R0:W1:Y:S02]  /*135b0*/  SHFL.IDX P1, R35, R33, R32, R31 ;  /* 0x0000002021237389 */ /* 0x000064000002001f */
[----:B01----:R-:W-:Y:S05]  /*135c0*/  ENDCOLLECTIVE ;  /* 0x000000000000791b */ /* 0x003fea0003800000 */
.L_x_513:
[----:B------:R-:W-:Y:S01]  /*135d0*/  IMAD.MOV.U32 R32, RZ, RZ, 0x17 ;  /* 0x00000017ff207424 */ /* 0x000fe200078e00ff */
[----:B------:R-:W-:-:S07]  /*135e0*/  MOV R22, R35 ;  /* 0x0000002300167202 */ /* 0x000fce0000000f00 */
[----:B------:R-:W-:Y:S05]  /*135f0*/  WARPSYNC.COLLECTIVE R34, `(.L_x_514) ;  /* 0x0000000022087348 */ /* 0x000fea0003c00000 */
[----:B------:R0:W1:Y:S02]  /*13600*/  SHFL.IDX P1, R35, R33, R32, R31 ;  /* 0x0000002021237389 */ /* 0x000064000002001f */
[----:B01----:R-:W-:Y:S05]  /*13610*/  ENDCOLLECTIVE ;  /* 0x000000000000791b */ /* 0x003fea0003800000 */
.L_x_514:
[----:B------:R-:W-:Y:S02]  /*13620*/  HFMA2 R32, -RZ, RZ, 0, 1.430511474609375e-06 ;  /* 0x00000018ff207431 */ /* 0x000fe400000001ff */
[----:B------:R-:W-:-:S07]  /*13630*/  IMAD.MOV.U32 R23, RZ, RZ, R35 ;  /* 0x000000ffff177224 */ /* 0x000fce00078e0023 */
[----:B------:R-:W-:Y:S05]  /*13640*/  WARPSYNC.COLLECTIVE R34, `(.L_x_515) ;  /* 0x0000000022087348 */ /* 0x000fea0003c00000 */
[----:B------:R0:W1:Y:S02]  /*13650*/  SHFL.IDX P1, R35, R33, R32, R31 ;  /* 0x0000002021237389 */ /* 0x000064000002001f */
[----:B01----:R-:W-:Y:S05]  /*13660*/  ENDCOLLECTIVE ;  /* 0x000000000000791b */ /* 0x003fea0003800000 */
.L_x_515:
[----:B------:R0:W-:Y:S01]  /*13670*/  STL.128 [R1+0x6e0], R20 ;  /* 0x0006e01401007387 */ /* 0x0001e20000100c00 */
[----:B------:R-:W-:Y:S02]  /*13680*/  IMAD.MOV.U32 R32, RZ, RZ, 0x19 ;  /* 0x00000019ff207424 */ /* 0x000fe400078e00ff */
[----:B------:R-:W-:-:S07]  /*13690*/  IMAD.MOV.U32 R4, RZ, RZ, R35 ;  /* 0x000000ffff047224 */ /* 0x000fce00078e0023 */
[----:B0-----:R-:W-:Y:S05]  /*136a0*/  WARPSYNC.COLLECTIVE R34, `(.L_x_516) ;  /* 0x0000000022087348 */ /* 0x001fea0003c00000 */
[----:B------:R1:W2:Y:S02]  /*136b0*/  SHFL.IDX P1, R35, R33, R32, R31 ;  /* 0x0000002021237389 */ /* 0x0002a4000002001f */
[----:B012---:R-:W-:Y:S05]  /*136c0*/  ENDCOLLECTIVE ;  /* 0x000000000000791b */ /* 0x007fea0003800000 */
.L_x_516:
[----:B------:R-:W-:Y:S01]  /*136d0*/  IMAD.MOV.U32 R32, RZ, RZ, 0x1a ;  /* 0x0000001aff207424 */ /* 0x000fe200078e00ff */
[----:B------:R-:W-:-:S07]  /*136e0*/  MOV R5, R35 ;  /* 0x0000002300057202 */ /* 0x000fce0000000f00 */
[----:B------:R-:W-:Y:S05]  /*136f0*/  WARPSYNC.COLLECTIVE R34, `(.L_x_517) ;  /* 0x0000000022087348 */ /* 0x000fea0003c00000 */
[----:B------:R0:W1:Y:S02]  /*13700*/  SHFL.IDX P1, R35, R33, R32, R31 ;  /* 0x0000002021237389 */ /* 0x000064000002001f */
[----:B01----:R-:W-:Y:S05]  /*13710*/  ENDCOLLECTIVE ;  /* 0x000000000000791b */ /* 0x003fea0003800000 */
.L_x_517:
[----:B------:R-:W-:Y:S02]  /*13720*/  HFMA2 R32, -RZ, RZ, 0, 1.609325408935546875e-06 ;  /* 0x0000001bff207431 */ /* 0x000fe400000001ff */
[----:B------:R-:W-:-:S07]  /*13730*/  IMAD.MOV.U32 R6, RZ, RZ, R35 ;  /* 0x000000ffff067224 */ /* 0x000fce00078e0023 */
[----:B------:R-:W-:Y:S05]  /*13740*/  WARPSYNC.COLLECTIVE R34, `(.L_x_518) ;  /* 0x0000000022087348 */ /* 0x000fea0003c00000 */
[----:B------:R0:W1:Y:S02]  /*13750*/  SHFL.IDX P1, R35, R33, R32, R31 ;  /* 0x0000002021237389 */ /* 0x000064000002001f */
[----:B01----:R-:W-:Y:S05]  /*13760*/  ENDCOLLECTIVE ;  /* 0x000000000000791b */ /* 0x003fea0003800000 */
.L_x_518:
[----:B------:R-:W-:Y:S02]  /*13770*/  IMAD.MOV.U32 R32, RZ, RZ, 0x1c ;  /* 0x0000001cff207424 */ /* 0x000fe400078e00ff */
[----:B------:R-:W-:-:S07]  /*13780*/  IMAD.MOV.U32 R7, RZ, RZ, R35 ;  /* 0x000000ffff077224 */ /* 0x000fce00078e0023 */
[----:B------:R-:W-:Y:S05]  /*13790*/  WARPSYNC.COLLECTIVE R34, `(.L_x_519) ;  /* 0x0000000022087348 */ /* 0x000fea0003c00000 */
[----:B------:R0:W1:Y:S02]  /*137a0*/  SHFL.IDX P1, R35, R33, R32, R31 ;  /* 0x0000002021237389 */ /* 0x000064000002001f */
[----:B01----:R-:W-:Y:S05]  /*137b0*/  ENDCOLLECTIVE ;  /* 0x000000000000791b */ /* 0x003fea0003800000 */
.L_x_519:
[----:B------:R0:W-:Y:S01]  /*137c0*/  STL.128 [R1+0x6f0], R4 ;  /* 0x0006f00401007387 */ /* 0x0001e20000100c00 */
[----:B------:R-:W-:Y:S01]  /*137d0*/  IMAD.MOV.U32 R32, RZ, RZ, 0x1d ;  /* 0x0000001dff207424 */ /* 0x000fe200078e00ff */
[----:B------:R-:W-:-:S07]  /*137e0*/  MOV R8, R35 ;  /* 0x0000002300087202 */ /* 0x000fce0000000f00 */
[----:B0-----:R-:W-:Y:S05]  /*137f0*/  WARPSYNC.COLLECTIVE R34, `(.L_x_520) ;  /* 0x0000000022087348 */ /* 0x001fea0003c00000 */
[----:B------:R1:W2:Y:S02]  /*13800*/  SHFL.IDX P1, R35, R33, R32, R31 ;  /* 0x0000002021237389 */ /* 0x0002a4000002001f */
[----:B012---:R-:W-:Y:S05]  /*13810*/  ENDCOLLECTIVE ;  /* 0x000000000000791b */ /* 0x007fea0003800000 */
.L_x_520:
[----:B------:R-:W-:Y:S02]  /*13820*/  HFMA2 R32, -RZ, RZ, 0, 1.78813934326171875e-06 ;  /* 0x0000001eff207431 */ /* 0x000fe400000001ff */
[----:B------:R-:W-:-:S07]  /*13830*/  IMAD.MOV.U32 R9, RZ, RZ, R35 ;  /* 0x000000ffff097224 */ /* 0x000fce00078e0023 */
[----:B------:R-:W-:Y:S05]  /*13840*/  WARPSYNC.COLLECTIVE R34, `(.L_x_521) ;  /* 0x0000000022087348 */ /* 0x000fea0003c00000 */
[----:B------:R0:W1:Y:S02]  /*13850*/  SHFL.IDX P1, R35, R33, R32, R31 ;  /* 0x0000002021237389 */ /* 0x000064000002001f */
[----:B01----:R-:W-:Y:S05]  /*13860*/  ENDCOLLECTIVE ;  /* 0x000000000000791b */ /* 0x003fea0003800000 */
.L_x_521:
[----:B------:R-:W-:Y:S02]  /*13870*/  IMAD.MOV.U32 R32, RZ, RZ, 0x1f ;  /* 0x0000001fff207424 */ /* 0x000fe400078e00ff */
[----:B------:R-:W-:-:S07]  /*13880*/  IMAD.MOV.U32 R10, RZ, RZ, R35 ;  /* 0x000000ffff0a7224 */ /* 0x000fce00078e0023 */
[----:B------:R-:W-:Y:S05]  /*13890*/  WARPSYNC.COLLECTIVE R34, `(.L_x_522) ;  /* 0x0000000022087348 */ /* 0x000fea0003c00000 */
[----:B------:R0:W1:Y:S02]  /*138a0*/  SHFL.IDX P1, R35, R33, R32, R31 ;  /* 0x0000002021237389 */ /* 0x000064000002001f */
[----:B01----:R-:W-:Y:S05]  /*138b0*/  ENDCOLLECTIVE ;  /* 0x000000000000791b */ /* 0x003fea0003800000 */
.L_x_522:
[----:B------:R-:W-:Y:S02]  /*138c0*/  IMAD.MOV.U32 R33, RZ, RZ, R28 ;  /* 0x000000ffff217224 */ /* 0x000fe400078e001c */
[----:B------:R-:W-:Y:S01]  /*138d0*/  IMAD.MOV.U32 R32, RZ, RZ, RZ ;  /* 0x000000ffff207224 */ /* 0x000fe200078e00ff */
[----:B------:R-:W-:-:S07]  /*138e0*/  MOV R11, R35 ;  /* 0x00000023000b7202 */ /* 0x000fce0000000f00 */
[----:B------:R-:W-:Y:S05]  /*138f0*/  WARPSYNC.COLLECTIVE R34, `(.L_x_523) ;  /* 0x0000000022087348 */ /* 0x000fea0003c00000 */
[----:B------:R0:W1:Y:S02]  /*13900*/  SHFL.IDX P1, R35, R33, R32, R31 ;  /* 0x0000002021237389 */ /* 0x000064000002001f */
[----:B01----:R-:W-:Y:S05]  /*13910*/  ENDCOLLECTIVE ;  /* 0x000000000000791b */ /* 0x003fea0003800000 */
.L_x_523:
[----:B------:R0:W-:Y:S01]  /*13920*/  STL.128 [R1+0x700], R8 ;  /* 0x0007000801007387 */ /* 0x0001e20000100c00 */
[----:B------:R-:W-:Y:S01]  /*13930*/  IMAD.MOV.U32 R32, RZ, RZ, 0x1 ;  /* 0x00000001ff207424 */ /* 0x000fe200078e00ff */
[----:B------:R-:W-:-:S07]  /*13940*/  MOV R16, R35 ;  /* 0x0000002300107202 */ /* 0x000fce0000000f00 */
[----:B0-----:R-:W-:Y:S05]  /*13950*/  WARPSYNC.COLLECTIVE R34, `(.L_x_524) ;  /* 0x0000000022087348 */ /* 0x001fea0003c00000 */
[----:B------:R1:W2:Y:S02]  /*13960*/  SHFL.IDX P1, R35, R33, R32, R31 ;  /* 0x0000002021237389 */ /* 0x0002a4000002001f */
[----:B012---:R-:W-:Y:S05]  /*13970*/  ENDCOLLECTIVE ;  /* 0x000000000000791b */ /* 0x007fea0003800000 */
.L_x_524:
[----:B------:R-:W-:Y:S02]  /*13980*/  HFMA2 R32, -RZ, RZ, 0, 1.1920928955078125e-07 ;  /* 0x00000002ff207431 */ /* 0x000fe400000001ff */
[----:B------:R-:W-:-:S07]  /*13990*/  IMAD.MOV.U32 R17, RZ, RZ, R35 ;  /* 0x000000ffff117224 */ /* 0x000fce00078e0023 */
[----:B------:R-:W-:Y:S05]  /*139a0*/  WARPSYNC.COLLECTIVE R34, `(.L_x_525) ;  /* 0x0000000022087348 */ /* 0x000fea0003c00000 */
[----:B------:R0:W1:Y:S02]  /*139b0*/  SHFL.IDX P1, R35, R33, R32, R31 ;  /* 0x0000002021237389 */ /* 0x000064000002001f */
[----:B01----:R-:W-:Y:S05]  /*139c0*/  ENDCOLLECTIVE ;  /* 0x000000000000791b */ /* 0x003fea0003800000 */
.L_x_525:
[----:B------:R-:W-:Y:S02]  /*139d0*/  IMAD.MOV.U32 R32, RZ, RZ, 0x3 ;  /* 0x00000003ff207424 */ /* 0x000fe400078e00ff */
[----:B------:R-:W-:-:S07]  /*139e0*/  IMAD.MOV.U32 R18, RZ, RZ, R35 ;  /* 0x000000ffff127224 */ /* 0x000fce00078e0023 */
[----:B------:R-:W-:Y:S05]  /*139f0*/  WARPSYNC.COLLECTIVE R34, `(.L_x_526) ;  /* 0x0000000022087348 */ /* 0x000fea0003c00000 */
[----:B------:R0:W1:Y:S02]  /*13a00*/  SHFL.IDX P1, R35, R33, R32, R31 ;  /* 0x0000002021237389 */ /* 0x000064000002001f */
[----:B01----:R-:W-:Y:S05]  /*13a10*/  ENDCOLLECTIVE ;  /* 0x000000000000791b */ /* 0x003fea0003800000 */
.L_x_526:
[----:B------:R-:W-:Y:S01]  /*13a20*/  IMAD.MOV.U32 R32, RZ, RZ, 0x4 ;  /* 0x00000004ff207424 */ /* 0x000fe200078e00ff */
[----:B------:R-:W-:-:S07]  /*13a30*/  MOV R19, R35 ;  /* 0x0000002300137202 */ /* 0x000fce0000000f00 */
[----:B------:R-:W-:Y:S05]  /*13a40*/  WARPSYNC.COLLECTIVE R34, `(.L_x_527) ;  /* 0x0000000022087348 */ /* 0x000fea0003c00000 */
[----:B------:R0:W1:Y:S02]  /*13a50*/  SHFL.IDX P1, R35, R33, R32, R31 ;  /* 0x0000002021237389 */ /* 0x000064000002001f */
[----:B01----:R-:W-:Y:S05]  /*13a60*/  ENDCOLLECTIVE ;  /* 0x000000000000791b */ /* 0x003fea0003800000 */
.L_x_527:
[----:B------:R0:W-:Y:S01]  /*13a70*/  STL.128 [R1+0x710], R16 ;  /* 0x0007101001007387 */ /* 0x0001e20000100c00 */
[----:B------:R-:W-:Y:S02]  /*13a80*/  HFMA2 R32, -RZ, RZ, 0, 2.98023223876953125e-07 ;  /* 0x00000005ff207431 */ /* 0x000fe400000001ff */
[----:B------:R-:W-:-:S07]  /*13a90*/  IMAD.MOV.U32 R20, RZ, RZ, R35 ;  /* 0x000000ffff147224 */ /* 0x000fce00078e0023 */
[----:B0-----:R-:W-:Y:S05]  /*13aa0*/  WARPSYNC.COLLECTIVE R34, `(.L_x_528) ;  /* 0x0000000022087348 */ /* 0x001fea0003c00000 */
[----:B------:R1:W2:Y:S02]  /*13ab0*/  SHFL.IDX P1, R35, R33, R32, R31 ;  /* 0x0000002021237389 */ /* 0x0002a4000002001f */
[----:B012---:R-:W-:Y:S05]  /*13ac0*/  ENDCOLLECTIVE ;  /* 0x000000000000791b */ /* 0x007fea0003800000 */
.L_x_528:
[----:B------:R-:W-:Y:S02]  /*13ad0*/  IMAD.MOV.U32 R32, RZ, RZ, 0x6 ;  /* 0x00000006ff207424 */ /* 0x000fe400078e00ff */
[----:B------:R-:W-:-:S07]  /*13ae0*/  IMAD.MOV.U32 R21, RZ, RZ, R35 ;  /* 0x000000ffff157224 */ /* 0x000fce00078e0023 */
[----:B------:R-:W-:Y:S05]  /*13af0*/  WARPSYNC.COLLECTIVE R34, `(.L_x_529) ;  /* 0x0000000022087348 */ /* 0x000fea0003c00000 */
[----:B------:R0:W1:Y:S02]  /*13b00*/  SHFL.IDX P1, R35, R33, R32, R31 ;  /* 0x0000002021237389 */ /* 0x000064000002001f */
[----:B01----:R-:W-:Y:S05]  /*13b10*/  ENDCOLLECTIVE ;  /* 0x000000000000791b */ /* 0x003fea0003800000 */
.L_x_529:
[----:B------:R-:W-:Y:S01]  /*13b20*/  IMAD.MOV.U32 R32, RZ, RZ, 0x7 ;  /* 0x00000007ff207424 */ /* 0x000fe200078e00ff */
[----:B------:R-:W-:-:S07]  /*13b30*/  MOV R22, R35 ;  /* 0x0000002300167202 */ /* 0x000fce0000000f00 */
[----:B------:R-:W-:Y:S05]  /*13b40*/  WARPSYNC.COLLECTIVE R34, `(.L_x_530) ;  /* 0x0000000022087348 */ /* 0x000fea0003c00000 */
[----:B------:R0:W1:Y:S02]  /*13b50*/  SHFL.IDX P1, R35, R33, R32, R31 ;  /* 0x0000002021237389 */ /* 0x000064000002001f */
[----:B01----:R-:W-:Y:S05]  /*13b60*/  ENDCOLLECTIVE ;  /* 0x000000000000791b */ /* 0x003fea0003800000 */
.L_x_530:
[----:B------:R-:W-:Y:S02]  /*13b70*/  HFMA2 R32, -RZ, RZ, 0, 4.76837158203125e-07 ;  /* 0x00000008ff207431 */ /* 0x000fe400000001ff */
[----:B------:R-:W-:-:S07]  /*13b80*/  IMAD.MOV.U32 R23, RZ, RZ, R35 ;  /* 0x000000ffff177224 */ /* 0x000fce00078e0023 */
[----:B------:R-:W-:Y:S05]  /*13b90*/  WARPSYNC.COLLECTIVE R34, `(.L_x_531) ;  /* 0x0000000022087348 */ /* 0x000fea0003c00000 */
[----:B------:R0:W1:Y:S02]  /*13ba0*/  SHFL.IDX P1, R35, R33, R32, R31 ;  /* 0x0000002021237389 */ /* 0x000064000002001f */
[----:B01----:R-:W-:Y:S05]  /*13bb0*/  ENDCOLLECTIVE ;  /* 0x000000000000791b */ /* 0x003fea0003800000 */
.L_x_531:
[----:B------:R0:W-:Y:S01]  /*13bc0*/  STL.128 [R1+0x720], R20 ;  /* 0x0007201401007387 */ /* 0x0001e20000100c00 */
[----:B------:R-:W-:Y:S02]  /*13bd0*/  IMAD.MOV.U32 R32, RZ, RZ, 0x9 ;  /* 0x00000009ff207424 */ /* 0x000fe400078e00ff */
[----:B------:R-:W-:-:S07]  /*13be0*/  IMAD.MOV.U32 R4, RZ, RZ, R35 ;  /* 0x000000ffff047224 */ /* 0x000fce00078e0023 */
[----:B0-----:R-:W-:Y:S05]  /*13bf0*/  WARPSYNC.COLLECTIVE R34, `(.L_x_532) ;  /* 0x0000000022087348 */ /* 0x001fea0003c00000 */
[----:B------:R1:W2:Y:S02]  /*13c00*/  SHFL.IDX P1, R35, R33, R32, R31 ;  /* 0x0000002021237389 */ /* 0x0002a4000002001f */
[----:B012---:R-:W-:Y:S05]  /*13c10*/  ENDCOLLECTIVE ;  /* 0x000000000000791b */ /* 0x007fea0003800000 */
.L_x_532:
[----:B------:R-:W-:Y:S01]  /*13c20*/  IMAD.MOV.U32 R32, RZ, RZ, 0xa ;  /* 0x0000000aff207424 */ /* 0x000fe200078e00ff */
[----:B------:R-:W-:-:S07]  /*13c30*/  MOV R5, R35 ;  /* 0x0000002300057202 */ /* 0x000fce0000000f00 */
[----:B------:R-:W-:Y:S05]  /*13c40*/  WARPSYNC.COLLECTIVE R34, `(.L_x_533) ;  /* 0x0000000022087348 */ /* 0x000fea0003c00000 */
[----:B------:R0:W1:Y:S02]  /*13c50*/  SHFL.IDX P1, R35, R33, R32, R31 ;  /* 0x0000002021237389 */ /* 0x000064000002001f */
[----:B01----:R-:W-:Y:S05]  /*13c60*/  ENDCOLLECTIVE ;  /* 0x000000000000791b */ /* 0x003fea0003800000 */
.L_x_533:
[----:B------:R-:W-:Y:S02]  /*13c70*/  HFMA2 R32, -RZ, RZ, 0, 6.55651092529296875e-07 ;  /* 0x0000000bff207431 */ /* 0x000fe400000001ff */
[----:B------:R-:W-:-:S07]  /*13c80*/  IMAD.MOV.U32 R6, RZ, RZ, R35 ;  /* 0x000000ffff067224 */ /* 0x000fce00078e0023 */
[----:B------:R-:W-:Y:S05]  /*13c90*/  WARPSYNC.COLLECTIVE R34, `(.L_x_534) ;  /* 0x0000000022087348 */ /* 0x000fea0003c00000 */
[----:B------:R0:W1:Y:S02]  /*13ca0*/  SHFL.IDX P1, R35, R33, R32, R31 ;  /* 0x0000002021237389 */ /* 0x000064000002001f */
[----:B01----:R-:W-:Y:S05]  /*13cb0*/  ENDCOLLECTIVE ;  /* 0x000000000000791b */ /* 0x003fea0003800000 */
.L_x_534:
[----:B------:R-:W-:Y:S02]  /*13cc0*/  IMAD.MOV.U32 R32, RZ, RZ, 0xc ;  /* 0x0000000cff207424 */ /* 0x000fe400078e00ff */
[----:B------:R-:W-:-:S07]  /*13cd0*/  IMAD.MOV.U32 R7, RZ, RZ, R35 ;  /* 0x000000ffff077224 */ /* 0x000fce00078e0023 */
[----:B------:R-:W-:Y:S05]  /*13ce0*/  WARPSYNC.COLLECTIVE R34, `(.L_x_535) ;  /* 0x0000000022087348 */ /* 0x000fea0003c00000 */
[----:B------:R0:W1:Y:S02]  /*13cf0*/  SHFL.IDX P1, R35, R33, R32, R31 ;  /* 0x0000002021237389 */ /* 0x000064000002001f */
[----:B01----:R-:W-:Y:S05]  /*13d00*/  ENDCOLLECTIVE ;  /* 0x000000000000791b */ /* 0x003fea0003800000 */
.L_x_535:
[----:B------:R0:W-:Y:S01]  /*13d10*/  STL.128 [R1+0x730], R4 ;  /* 0x0007300401007387 */ /* 0x0001e20000100c00 */
[----:B------:R-:W-:Y:S01]  /*13d20*/  IMAD.MOV.U32 R32, RZ, RZ, 0xd ;  /* 0x0000000dff207424 */ /* 0x000fe200078e00ff */
[----:B------:R-:W-:-:S07]  /*13d30*/  MOV R8, R35 ;  /* 0x0000002300087202 */ /* 0x000fce0000000f00 */
[----:B0-----:R-:W-:Y:S05]  /*13d40*/  WARPSYNC.COLLECTIVE R34, `(.L_x_536) ;  /* 0x0000000022087348 */ /* 0x001fea0003c00000 */
[----:B------:R1:W2:Y:S02]  /*13d50*/  SHFL.IDX P1, R35, R33, R32, R31 ;  /* 0x0000002021237389 */ /* 0x0002a4000002001f */
[----:B012---:R-:W-:Y:S05]  /*13d60*/  ENDCOLLECTIVE ;  /* 0x000000000000791b */ /* 0x007fea0003800000 */
.L_x_536:
[----:B------:R-:W-:Y:S02]  /*13d70*/  HFMA2 R32, -RZ, RZ, 0, 8.3446502685546875e-07 ;  /* 0x0000000eff207431 */ /* 0x000fe400000001ff */
[----:B------:R-:W-:-:S07]  /*13d80*/  IMAD.MOV.U32 R9, RZ, RZ, R35 ;  /* 0x000000ffff097224 */ /* 0x000fce00078e0023 */
[----:B------:R-:W-:Y:S05]  /*13d90*/  WARPSYNC.COLLECTIVE R34, `(.L_x_537) ;  /* 0x0000000022087348 */ /* 0x000fea0003c00000 */
[----:B------:R0:W1:Y:S02]  /*13da0*/  SHFL.IDX P1, R35, R33, R32, R31 ;  /* 0x0000002021237389 */ /* 0x000064000002001f */
[----:B01----:R-:W-:Y:S05]  /*13db0*/  ENDCOLLECTIVE ;  /* 0x000000000000791b */ /* 0x003fea0003800000 */
.L_x_537:
[----:B------:R-:W-:Y:S02]  /*13dc0*/  IMAD.MOV.U32 R32, RZ, RZ, 0xf ;  /* 0x0000000fff207424 */ /* 0x000fe400078e00ff */
[----:B------:R-:W-:-:S07]  /*13dd0*/  IMAD.MOV.U32 R10, RZ, RZ, R35 ;  /* 0x000000ffff0a7224 */ /* 0x000fce00078e0023 */
[----:B------:R-:W-:Y:S05]  /*13de0*/  WARPSYNC.COLLECTIVE R34, `(.L_x_538) ;  /* 0x0000000022087348 */ /* 0x000fea0003c00000 */
[----:B------:R0:W1:Y:S02]  /*13df0*/  SHFL.IDX P1, R35, R33, R32, R31 ;  /* 0x0000002021237389 */ /* 0x000064000002001f */
[----:B01----:R-:W-:Y:S05]  /*13e00*/  ENDCOLLECTIVE ;  /* 0x000000000000791b */ /* 0x003fea0003800000 */
.L_x_538:
[----:B------:R-:W-:Y:S01]  /*13e10*/  IMAD.MOV.U32 R32, RZ, RZ, 0x10 ;  /* 0x00000010ff207424 */ /* 0x000fe200078e00ff */
[----:B------:R-:W-:-:S07]  /*13e20*/  MOV R11, R35 ;  /* 0x00000023000b7202 */ /* 0x000fce0000000f00 */
[----:B------:R-:W-:Y:S05]  /*13e30*/  WARPSYNC.COLLECTIVE R34, `(.L_x_539) ;  /* 0x0000000022087348 */ /* 0x000fea0003c00000 */
[----:B------:R0:W1:Y:S02]  /*13e40*/  SHFL.IDX P1, R35, R33, R32, R31 ;  /* 0x0000002021237389 */ /* 0x000064000002001f */
[----:B01----:R-:W-:Y:S05]  /*13e50*/  ENDCOLLECTIVE ;  /* 0x000000000000791b */ /* 0x003fea0003800000 */
.L_x_539:
[----:B------:R0:W-:Y:S01]  /*13e60*/  STL.128 [R1+0x740], R8 ;  /* 0x0007400801007387 */ /* 0x0001e20000100c00 */
[----:B------:R-:W-:Y:S02]  /*13e70*/  HFMA2 R32, -RZ, RZ, 0, 1.013278961181640625e-06 ;  /* 0x00000011ff207431 */ /* 0x000fe400000001ff */
[----:B------:R-:W-:-:S07]  /*13e80*/  IMAD.MOV.U32 R16, RZ, RZ, R35 ;  /* 0x000000ffff107224 */ /* 0x000fce00078e0023 */
[----:B0-----:R-:W-:Y:S05]  /*13e90*/  WARPSYNC.COLLECTIVE R34, `(.L_x_540) ;  /* 0x0000000022087348 */ /* 0x001fea0003c00000 */
[----:B------:R1:W2:Y:S02]  /*13ea0*/  SHFL.IDX P1, R35, R33, R32, R31 ;  /* 0x0000002021237389 */ /* 0x0002a4000002001f */
[----:B012---:R-:W-:Y:S05]  /*13eb0*/  ENDCOLLECTIVE ;  /* 0x000000000000791b */ /* 0x007fea0003800000 */
.L_x_540:
[----:B------:R-:W-:Y:S02]  /*13ec0*/  IMAD.MOV.U32 R32, RZ, RZ, 0x12 ;  /* 0x00000012ff207424 */ /* 0x000fe400078e00ff */
[----:B------:R-:W-:-:S07]  /*13ed0*/  IMAD.MOV.U32 R17, RZ, RZ, R35 ;  /* 0x000000ffff117224 */ /* 0x000fce00078e0023 */
[----:B------:R-:W-:Y:S05]  /*13ee0*/  WARPSYNC.COLLECTIVE R34, `(.L_x_541) ;  /* 0x0000000022087348 */ /* 0x000fea0003c00000 */
[----:B------:R0:W1:Y:S02]  /*13ef0*/  SHFL.IDX P1, R35, R33, R32, R31 ;  /* 0x0000002021237389 */ /* 0x000064000002001f */
[----:B01----:R-:W-:Y:S05]  /*13f00*/  ENDCOLLECTIVE ;  /* 0x000000000000791b */ /* 0x003fea0003800000 */
.L_x_541:
[----:B------:R-:W-:Y:S01]  /*13f10*/  IMAD.MOV.U32 R32, RZ, RZ, 0x13 ;  /* 0x00000013ff207424 */ /* 0x000fe200078e00ff */
[----:B------:R-:W-:-:S07]  /*13f20*/  MOV R18, R35 ;  /* 0x0000002300127202 */ /* 0x000fce0000000f00 */
[----:B------:R-:W-:Y:S05]  /*13f30*/  WARPSYNC.COLLECTIVE R34, `(.L_x_542) ;  /* 0x0000000022087348 */ /* 0x000fea0003c00000 */
[----:B------:R0:W1:Y:S02]  /*13f40*/  SHFL.IDX P1, R35, R33, R32, R31 ;  /* 0x0000002021237389 */ /* 0x000064000002001f */
[----:B01----:R-:W-:Y:S05]  /*13f50*/  ENDCOLLECTIVE ;  /* 0x000000000000791b */ /* 0x003fea0003800000 */
.L_x_542:
[----:B------:R-:W-:Y:S02]  /*13f60*/  HFMA2 R32, -RZ, RZ, 0, 1.1920928955078125e-06 ;  /* 0x00000014ff207431 */ /* 0x000fe400000001ff */
[----:B------:R-:W-:-:S07]  /*13f70*/  IMAD.MOV.U32 R19, RZ, RZ, R35 ;  /* 0x000000ffff137224 */ /* 0x000fce00078e0023 */
[----:B------:R-:W-:Y:S05]  /*13f80*/  WARPSYNC.COLLECTIVE R34, `(.L_x_543) ;  /* 0x0000000022087348 */ /* 0x000fea0003c00000 */
[----:B------:R0:W1:Y:S02]  /*13f90*/  SHFL.IDX P1, R35, R33, R32, R31 ;  /* 0x0000002021237389 */ /* 0x000064000002001f */
[----:B01----:R-:W-:Y:S05]  /*13fa0*/  ENDCOLLECTIVE ;  /* 0x000000000000791b */ /* 0x003fea0003800000 */
.L_x_543:
[----:B------:R0:W-:Y:S01]  /*13fb0*/  STL.128 [R1+0x750], R16 ;  /* 0x0007501001007387 */ /* 0x0001e20000100c00 */
[----:B------:R-:W-:Y:S02]  /*13fc0*/  IMAD.MOV.U32 R32, RZ, RZ, 0x15 ;  /* 0x00000015ff207424 */ /* 0x000fe400078e00ff */
[----:B------:R-:W-:-:S07]  /*13fd0*/  IMAD.MOV.U32 R20, RZ, RZ, R35 ;  /* 0x000000ffff147224 */ /* 0x000fce00078e0023 */
[----:B0-----:R-:W-:Y:S05]  /*13fe0*/  WARPSYNC.COLLECTIVE R34, `(.L_x_544) ;  /* 0x0000000022087348 */ /* 0x001fea0003c00000 */
[----:B------:R1:W2:Y:S02]  /*13ff0*/  SHFL.IDX P1, R35, R33, R32, R31 ;  /* 0x0000002021237389 */ /* 0x0002a4000002001f */
[----:B012---:R-:W-:Y:S05]  /*14000*/  ENDCOLLECTIVE ;  /* 0x000000000000791b */ /* 0x007fea0003800000 */
.L_x_544:
[----:B------:R-:W-:Y:S01]  /*14010*/  IMAD.MOV.U32 R32, RZ, RZ, 0x16 ;  /* 0x00000016ff207424 */ /* 0x000fe200078e00ff */
[----:B------:R-:W-:-:S07]  /*14020*/  MOV R21, R35 ;  /* 0x0000002300157202 */ /* 0x000fce0000000f00 */
[----:B------:R-:W-:Y:S05]  /*14030*/  WARPSYNC.COLLECTIVE R34, `(.L_x_545) ;  /* 0x0000000022087348 */ /* 0x000fea0003c00000 */
[----:B------:R0:W1:Y:S02]  /*14040*/  SHFL.IDX P1, R35, R33, R32, R31 ;  /* 0x0000002021237389 */ /* 0x000064000002001f */
[----:B01----:R-:W-:Y:S05]  /*14050*/  ENDCOLLECTIVE ;  /* 0x000000000000791b */ /* 0x003fea0003800000 */
.L_x_545:
[----:B------:R-:W-:Y:S02]  /*14060*/  HFMA2 R32, -RZ, RZ, 0, 1.370906829833984375e-06 ;  /* 0x00000017ff207431 */ /* 0x000fe400000001ff */
[----:B------:R-:W-:-:S07]  /*14070*/  IMAD.MOV.U32 R22, RZ, RZ, R35 ;  /* 0x000000ffff167224 */ /* 0x000fce00078e0023 */
[----:B------:R-:W-:Y:S05]  /*14080*/  WARPSYNC.COLLECTIVE R34, `(.L_x_546) ;  /* 0x0000000022087348 */ /* 0x000fea0003c00000 */
[----:B------:R0:W1:Y:S02]  /*14090*/  SHFL.IDX P1, R35, R33, R32, R31 ;  /* 0x0000002021237389 */ /* 0x000064000002001f */
[----:B01----:R-:W-:Y:S05]  /*140a0*/  ENDCOLLECTIVE ;  /* 0x000000000000791b */ /* 0x003fea0003800000 */
.L_x_546:
[----:B------:R-:W-:Y:S02]  /*140b0*/  IMAD.MOV.U32 R32, RZ, RZ, 0x18 ;  /* 0x00000018ff207424 */ /* 0x000fe400078e00ff */
[----:B------:R-:W-:-:S07]  /*140c0*/  IMAD.MOV.U32 R23, RZ, RZ, R35 ;  /* 0x000000ffff177224 */ /* 0x000fce00078e0023 */
[----:B------:R-:W-:Y:S05]  /*140d0*/  WARPSYNC.COLLECTIVE R34, `(.L_x_547) ;  /* 0x0000000022087348 */ /* 0x000fea0003c00000 */
[----:B------:R0:W1:Y:S02]  /*140e0*/  SHFL.IDX P1, R35, R33, R32, R31 ;  /* 0x0000002021237389 */ /* 0x000064000002001f */
[----:B01----:R-:W-:Y:S05]  /*140f0*/  ENDCOLLECTIVE ;  /* 0x000000000000791b */ /* 0x003fea0003800000 */
.L_x_547:
[----:B------:R0:W-:Y:S01]  /*14100*/  STL.128 [R1+0x760], R20 ;  /* 0x0007601401007387 */ /* 0x0001e20000100c00 */
[----:B------:R-:W-:Y:S01]  /*14110*/  IMAD.MOV.U32 R32, RZ, RZ, 0x19 ;  /* 0x00000019ff207424 */ /* 0x000fe200078e00ff */
[----:B------:R-:W-:-:S07]  /*14120*/  MOV R4, R35 ;  /* 0x0000002300047202 */ /* 0x000fce0000000f00 */
[----:B0-----:R-:W-:Y:S05]  /*14130*/  WARPSYNC.COLLECTIVE R34, `(.L_x_548) ;  /* 0x0000000022087348 */ /* 0x001fea0003c00000 */
[----:B------:R1:W2:Y:S02]  /*14140*/  SHFL.IDX P1, R35, R33, R32, R31 ;  /* 0x0000002021237389 */ /* 0x0002a4000002001f */
[----:B012---:R-:W-:Y:S05]  /*14150*/  ENDCOLLECTIVE ;  /* 0x000000000000791b */ /* 0x007fea0003800000 */
.L_x_548:
[----:B------:R-:W-:Y:S02]  /*14160*/  HFMA2 R32, -RZ, RZ, 0, 1.54972076416015625e-06 ;  /* 0x0000001aff207431 */ /* 0x000fe400000001ff */
[----:B------:R-:W-:-:S07]  /*14170*/  IMAD.MOV.U32 R5, RZ, RZ, R35 ;  /* 0x000000ffff057224 */ /* 0x000fce00078e0023 */
[----:B------:R-:W-:Y:S05]  /*14180*/  WARPSYNC.COLLECTIVE R34, `(.L_x_549) ;  /* 0x0000000022087348 */ /* 0x000fea0003c00000 */
[----:B------:R0:W1:Y:S02]  /*14190*/  SHFL.IDX P1, R35, R33, R32, R31 ;  /* 0x0000002021237389 */ /* 0x000064000002001f */
[----:B01----:R-:W-:Y:S05]  /*141a0*/  ENDCOLLECTIVE ;  /* 0x000000000000791b */ /* 0x003fea0003800000 */
.L_x_549:
[----:B------:R-:W-:Y:S02]  /*141b0*/  IMAD.MOV.U32 R32, RZ, RZ, 0x1b ;  /* 0x0000001bff207424 */ /* 0x000fe400078e00ff */
[----:B------:R-:W-:-:S07]  /*141c0*/  IMAD.MOV.U32 R6, RZ, RZ, R35 ;  /* 0x000000ffff067224 */ /* 0x000fce00078e0023 */
[----:B------:R-:W-:Y:S05]  /*141d0*/  WARPSYNC.COLLECTIVE R34, `(.L_x_550) ;  /* 0x0000000022087348 */ /* 0x000fea0003c00000 */
[----:B------:R0:W1:Y:S02]  /*141e0*/  SHFL.IDX P1, R35, R33, R32, R31 ;  /* 0x0000002021237389 */ /* 0x000064000002001f */
[----:B01----:R-:W-:Y:S05]  /*141f0*/  ENDCOLLECTIVE ;  /* 0x000000000000791b */ /* 0x003fea0003800000 */
.L_x_550:
[----:B------:R-:W-:Y:S01]  /*14200*/  IMAD.MOV.U32 R32, RZ, RZ, 0x1c ;  /* 0x0000001cff207424 */ /* 0x000fe200078e00ff */
[----:B------:R-:W-:-:S07]  /*14210*/  MOV R7, R35 ;  /* 0x0000002300077202 */ /* 0x000fce0000000f00 */
[----:B------:R-:W-:Y:S05]  /*14220*/  WARPSYNC.COLLECTIVE R34, `(.L_x_551) ;  /* 0x0000000022087348 */ /* 0x000fea0003c00000 */
[----:B------:R0:W1:Y:S02]  /*14230*/  SHFL.IDX P1, R35, R33, R32, R31 ;  /* 0x0000002021237389 */ /* 0x000064000002001f */
[----:B01----:R-:W-:Y:S05]  /*14240*/  ENDCOLLECTIVE ;  /* 0x000000000000791b */ /* 0x003fea0003800000 */
.L_x_551:
[----:B------:R0:W-:Y:S01]  /*14250*/  STL.128 [R1+0x770], R4 ;  /* 0x0007700401007387 */ /* 0x0001e20000100c00 */
[----:B------:R-:W-:Y:S02]  /*14260*/  HFMA2 R32, -RZ, RZ, 0, 1.728534698486328125e-06 ;  /* 0x0000001dff207431 */ /* 0x000fe400000001ff */
[----:B------:R-:W-:-:S07]  /*14270*/  IMAD.MOV.U32 R8, RZ, RZ, R35 ;  /* 0x000000ffff087224 */ /* 0x000fce00078e0023 */
[----:B0-----:R-:W-:Y:S05]  /*14280*/  WARPSYNC.COLLECTIVE R34, `(.L_x_552) ;  /* 0x0000000022087348 */ /* 0x001fea0003c00000 */
[----:B------:R1:W2:Y:S02]  /*14290*/  SHFL.IDX P1, R35, R33, R32, R31 ;  /* 0x0000002021237389 */ /* 0x0002a4000002001f */
[----:B012---:R-:W-:Y:S05]  /*142a0*/  ENDCOLLECTIVE ;  /* 0x000000000000791b */ /* 0x007fea0003800000 */
.L_x_552:
[----:B------:R-:W-:Y:S02]  /*142b0*/  IMAD.MOV.U32 R32, RZ, RZ, 0x1e ;  /* 0x0000001eff207424 */ /* 0x000fe400078e00ff */
[----:B------:R-:W-:-:S07]  /*142c0*/  IMAD.MOV.U32 R9, RZ, RZ, R35 ;  /* 0x000000ffff097224 */ /* 0x000fce00078e0023 */
[----:B------:R-:W-:Y:S05]  /*142d0*/  WARPSYNC.COLLECTIVE R34, `(.L_x_553) ;  /* 0x0000000022087348 */ /* 0x000fea0003c00000 */
[----:B------:R0:W1:Y:S02]  /*142e0*/  SHFL.IDX P1, R35, R33, R32, R31 ;  /* 0x0000002021237389 */ /* 0x000064000002001f */
[----:B01----:R-:W-:Y:S05]  /*142f0*/  ENDCOLLECTIVE ;  /* 0x000000000000791b */ /* 0x003fea0003800000 */
.L_x_553:
[----:B------:R-:W-:Y:S01]  /*14300*/  IMAD.MOV.U32 R32, RZ, RZ, 0x1f ;  /* 0x0000001fff207424 */ /* 0x000fe200078e00ff */
[----:B------:R-:W-:-:S07]  /*14310*/  MOV R10, R35 ;  /* 0x00000023000a7202 */ /* 0x000fce0000000f00 */
[----:B------:R-:W-:Y:S05]  /*14320*/  WARPSYNC.COLLECTIVE R34, `(.L_x_554) ;  /* 0x0000000022087348 */ /* 0x000fea0003c00000 */
[----:B------:R0:W1:Y:S02]  /*14330*/  SHFL.IDX P1, R35, R33, R32, R31 ;  /* 0x0000002021237389 */ /* 0x000064000002001f */
[----:B01----:R-:W-:Y:S05]  /*14340*/  ENDCOLLECTIVE ;  /* 0x000000000000791b */ /* 0x003fea0003800000 */
.L_x_554:
[----:B------:R-:W-:Y:S01]  /*14350*/  MOV R33, R15 ;  /* 0x0000000f00217202 */ /* 0x000fe20000000f00 */
[----:B------:R-:W-:Y:S02]  /*14360*/  IMAD.MOV.U32 R32, RZ, RZ, RZ ;  /* 0x000000ffff207224 */ /* 0x000fe400078e00ff */
[----:B------:R-:W-:-:S07]  /*14370*/  IMAD.MOV.U32 R11, RZ, RZ, R35 ;  /* 0x000000ffff0b7224 */ /* 0x000fce00078e0023 */
[----:B------:R-:W-:Y:S05]  /*14380*/  WARPSYNC.COLLECTIVE R34, `(.L_x_555) ;  /* 0x0000000022087348 */ /* 0x000fea0003c00000 */
[----:B------:R0:W1:Y:S02]  /*14390*/  SHFL.IDX P1, R35, R33, R32, R31 ;  /* 0x0000002021237389 */ /* 0x000064000002001f */
[----:B01----:R-:W-:Y:S05]  /*143a0*/  ENDCOLLECTIVE ;  /* 0x000000000000791b */ /* 0x003fea0003800000 */
.L_x_555:
[----:B------:R0:W-:Y:S01]  /*143b0*/  STL.128 [R1+0x780], R8 ;  /* 0x0007800801007387 */ /* 0x0001e20000100c00 */
[----:B------:R-:W-:Y:S02]  /*143c0*/  HFMA2 R32, -RZ, RZ, 0, 5.9604644775390625e-08 ;  /* 0x00000001ff207431 */ /* 0x000fe400000001ff */
[----:B------:R-:W-:-:S07]  /*143d0*/  IMAD.MOV.U32 R16, RZ, RZ, R35 ;  /* 0x000000ffff107224 */ /* 0x000fce00078e0023 */
[----:B0-----:R-:W-:Y:S05]  /*143e0*/  WARPSYNC.COLLECTIVE R34, `(.L_x_556) ;  /* 0x0000000022087348 */ /* 0x001fea0003c00000 */
[----:B------:R1:W2:Y:S02]  /*143f0*/  SHFL.IDX P1, R35, R33, R32, R31 ;  /* 0x0000002021237389 */ /* 0x0002a4000002001f */
[----:B012---:R-:W-:Y:S05]  /*14400*/  ENDCOLLECTIVE ;  /* 0x000000000000791b */ /* 0x007fea0003800000 */
.L_x_556:
[----:B------:R-:W-:Y:S02]  /*14410*/  IMAD.MOV.U32 R32, RZ, RZ, 0x2 ;  /* 0x00000002ff207424 */ /* 0x000fe400078e00ff */
[----:B------:R-:W-:-:S07]  /*14420*/  IMAD.MOV.U32 R17, RZ, RZ, R35 ;  /* 0x000000ffff117224 */ /* 0x000fce00078e0023 */
[----:B------:R-:W-:Y:S05]  /*14430*/  WARPSYNC.COLLECTIVE R34, `(.L_x_557) ;  /* 0x0000000022087348 */ /* 0x000fea0003c00000 */
[----:B------:R0:W1:Y:S02]  /*14440*/  SHFL.IDX P1, R35, R33, R32, R31 ;  /* 0x0000002021237389 */ /* 0x000064000002001f */
[----:B01----:R-:W-:Y:S05]  /*14450*/  ENDCOLLECTIVE ;  /* 0x000000000000791b */ /* 0x003fea0003800000 */
.L_x_557:
[----:B------:R-:W-:Y:S01]  /*14460*/  IMAD.MOV.U32 R32, RZ, RZ, 0x3 ;  /* 0x00000003ff207424 */ /* 0x000fe200078e00ff */
[----:B------:R-:W-:-:S07]  /*14470*/  MOV R18, R35 ;  /* 0x0000002300127202 */ /* 0x000fce0000000f00 */
[----:B------:R-:W-:Y:S05]  /*14480*/  WARPSYNC.COLLECTIVE R34, `(.L_x_558) ;  /* 0x0000000022087348 */ /* 0x000fea0003c00000 */
[----:B------:R0:W1:Y:S02]  /*14490*/  SHFL.IDX P1, R35, R33, R32, R31 ;  /* 0x0000002021237389 */ /* 0x000064000002001f */
[----:B01----:R-:W-:Y:S05]  /*144a0*/  ENDCOLLECTIVE ;  /* 0x000000000000791b */ /* 0x003fea0003800000 */
.L_x_558:
[----:B------:R-:W-:Y:S02]  /*144b0*/  HFMA2 R32, -RZ, RZ, 0, 2.384185791015625e-07 ;  /* 0x00000004ff207431 */ /* 0x000fe400000001ff */
[----:B------:R-:W-:-:S07]  /*144c0*/  IMAD.MOV.U32 R19, RZ, RZ, R35 ;  /* 0x000000ffff137224 */ /* 0x000fce00078e0023 */
[----:B------:R-:W-:Y:S05]  /*144d0*/  WARPSYNC.COLLECTIVE R34, `(.L_x_559) ;  /* 0x0000000022087348 */ /* 0x000fea0003c00000 */
[----:B------:R0:W1:Y:S02]  /*144e0*/  SHFL.IDX P1, R35, R33, R32, R31 ;  /* 0x0000002021237389 */ /* 0x000064000002001f */
[----:B01----:R-:W-:Y:S05]  /*144f0*/  ENDCOLLECTIVE ;  /* 0x000000000000791b */ /* 0x003fea0003800000 */
.L_x_559:
[----:B------:R0:W-:Y:S01]  /*14500*/  STL.128 [R1+0x790], R16 ;  /* 0x0007901001007387 */ /* 0x0001e20000100c00 */
[----:B------:R-:W-:Y:S02]  /*14510*/  IMAD.MOV.U32 R32, RZ, RZ, 0x5 ;  /* 0x00000005ff207424 */ /* 0x000fe400078e00ff */
[----:B------:R-:W-:-:S07]  /*14520*/  IMAD.MOV.U32 R20, RZ, RZ, R35 ;  /* 0x000000ffff147224 */ /* 0x000fce00078e0023 */
[----:B0-----:R-:W-:Y:S05]  /*14530*/  WARPSYNC.COLLECTIVE R34, `(.L_x_560) ;  /* 0x0000000022087348 */ /* 0x001fea0003c00000 */
[----:B------:R1:W2:Y:S02]  /*14540*/  SHFL.IDX P1, R35, R33, R32, R31 ;  /* 0x0000002021237389 */ /* 0x0002a4000002001f */
[----:B012---:R-:W-:Y:S05]  /*14550*/  ENDCOLLECTIVE ;  /* 0x000000000000791b */ /* 0x007fea0003800000 */
.L_x_560:
[----:B------:R-:W-:Y:S01]  /*14560*/  IMAD.MOV.U32 R32, RZ, RZ, 0x6 ;  /* 0x00000006ff207424 */ /* 0x000fe200078e00ff */
[----:B------:R-:W-:-:S07]  /*14570*/  MOV R21, R35 ;  /* 0x0000002300157202 */ /* 0x000fce0000000f00 */
[----:B------:R-:W-:Y:S05]  /*14580*/  WARPSYNC.COLLECTIVE R34, `(.L_x_561) ;  /* 0x0000000022087348 */ /* 0x000fea0003c00000 */
[----:B------:R0:W1:Y:S02]  /*14590*/  SHFL.IDX P1, R35, R33, R32, R31 ;  /* 0x0000002021237389 */ /* 0x000064000002001f */
[----:B01----:R-:W-:Y:S05]  /*145a0*/  ENDCOLLECTIVE ;  /* 0x000000000000791b */ /* 0x003fea0003800000 */
.L_x_561:
[----:B------:R-:W-:Y:S02]  /*145b0*/  HFMA2 R32, -RZ, RZ, 0, 4.17232513427734375e-07 ;  /* 0x00000007ff207431 */ /* 0x000fe400000001ff */
[----:B------:R-:W-:-:S07]  /*145c0*/  IMAD.MOV.U32 R22, RZ, RZ, R35 ;  /* 0x000000ffff167224 */ /* 0x000fce00078e0023 */
[----:B------:R-:W-:Y:S05]  /*145d0*/  WARPSYNC.COLLECTIVE R34, `(.L_x_562) ;  /* 0x0000000022087348 */ /* 0x000fea0003c00000 */
[----:B------:R0:W1:Y:S02]  /*145e0*/  SHFL.IDX P1, R35, R33, R32, R31 ;  /* 0x0000002021237389 */ /* 0x000064000002001f */
[----:B01----:R-:W-:Y:S05]  /*145f0*/  ENDCOLLECTIVE ;  /* 0x000000000000791b */ /* 0x003fea0003800000 */
.L_x_562:
[----:B------:R-:W-:Y:S02]  /*14600*/  IMAD.MOV.U32 R32, RZ, RZ, 0x8 ;  /* 0x00000008ff207424 */ /* 0x000fe400078e00ff */
[----:B------:R-:W-:-:S07]  /*14610*/  IMAD.MOV.U32 R23, RZ, RZ, R35 ;  /* 0x000000ffff177224 */ /* 0x000fce00078e0023 */
[----:B------:R-:W-:Y:S05]  /*14620*/  WARPSYNC.COLLECTIVE R34, `(.L_x_563) ;  /* 0x0000000022087348 */ /* 0x000fea0003c00000 */
[----:B------:R0:W1:Y:S02]  /*14630*/  SHFL.IDX P1, R35, R33, R32, R31 ;  /* 0x0000002021237389 */ /* 0x000064000002001f */
[----:B01----:R-:W-:Y:S05]  /*14640*/  ENDCOLLECTIVE ;  /* 0x000000000000791b */ /* 0x003fea0003800000 */
.L_x_563:
[----:B------:R0:W-:Y:S01]  /*14650*/  STL.128 [R1+0x7a0], R20 ;  /* 0x0007a01401007387 */ /* 0x0001e20000100c00 */
[----:B------:R-:W-:Y:S01]  /*14660*/  IMAD.MOV.U32 R32, RZ, RZ, 0x9 ;  /* 0x00000009ff207424 */ /* 0x000fe200078e00ff */
[----:B------:R-:W-:-:S07]  /*14670*/  MOV R4, R35 ;  /* 0x0000002300047202 */ /* 0x000fce0000000f00 */
[----:B0-----:R-:W-:Y:S05]  /*14680*/  WARPSYNC.COLLECTIVE R34, `(.L_x_564) ;  /* 0x0000000022087348 */ /* 0x001fea0003c00000 */
[----:B------:R1:W2:Y:S02]  /*14690*/  SHFL.IDX P1, R35, R33, R32, R31 ;  /* 0x0000002021237389 */ /* 0x0002a4000002001f */
[----:B012---:R-:W-:Y:S05]  /*146a0*/  ENDCOLLECTIVE ;  /* 0x000000000000791b */ /* 0x007fea0003800000 */
.L_x_564:
[----:B------:R-:W-:Y:S02]  /*146b0*/  HFMA2 R32, -RZ, RZ, 0, 5.9604644775390625e-07 ;  /* 0x0000000aff207431 */ /* 0x000fe400000001ff */
[----:B------:R-:W-:-:S07]  /*146c0*/  IMAD.MOV.U32 R5, RZ, RZ, R35 ;  /* 0x000000ffff057224 */ /* 0x000fce00078e0023 */
[----:B------:R-:W-:Y:S05]  /*146d0*/  WARPSYNC.COLLECTIVE R34, `(.L_x_565) ;  /* 0x0000000022087348 */ /* 0x000fea0003c00000 */
[----:B------:R0:W1:Y:S02]  /*146e0*/  SHFL.IDX P1, R35, R33, R32, R31 ;  /* 0x0000002021237389 */ /* 0x000064000002001f */
[----:B01----:R-:W-:Y:S05]  /*146f0*/  ENDCOLLECTIVE ;  /* 0x000000000000791b */ /* 0x003fea0003800000 */
.L_x_565:
[----:B------:R-:W-:Y:S02]  /*14700*/  IMAD.MOV.U32 R32, RZ, RZ, 0xb ;  /* 0x0000000bff207424 */ /* 0x000fe400078e00ff */
[----:B------:R-:W-:-:S07]  /*14710*/  IMAD.MOV.U32 R6, RZ, RZ, R35 ;  /* 0x000000ffff067224 */ /* 0x000fce00078e0023 */
[----:B------:R-:W-:Y:S05]  /*14720*/  WARPSYNC.COLLECTIVE R34, `(.L_x_566) ;  /* 0x0000000022087348 */ /* 0x000fea0003c00000 */
[----:B------:R0:W1:Y:S02]  /*14730*/  SHFL.IDX P1, R35, R33, R32, R31 ;  /* 0x0000002021237389 */ /* 0x000064000002001f */
[----:B01----:R-:W-:Y:S05]  /*14740*/  ENDCOLLECTIVE ;  /* 0x000000000000791b */ /* 0x003fea0003800000 */
.L_x_566:
[----:B------:R-:W-:Y:S01]  /*14750*/  IMAD.MOV.U32 R32, RZ, RZ, 0xc ;  /* 0x0000000cff207424 */ /* 0x000fe200078e00ff */
[----:B------:R-:W-:-:S07]  /*14760*/  MOV R7, R35 ;  /* 0x0000002300077202 */ /* 0x000fce0000000f00 */
[----:B------:R-:W-:Y:S05]  /*14770*/  WARPSYNC.COLLECTIVE R34, `(.L_x_567) ;  /* 0x0000000022087348 */ /* 0x000fea0003c00000 */
[----:B------:R0:W1:Y:S02]  /*14780*/  SHFL.IDX P1, R35, R33, R32, R31 ;  /* 0x0000002021237389 */ /* 0x000064000002001f */
[----:B01----:R-:W-:Y:S05]  /*14790*/  ENDCOLLECTIVE ;  /* 0x000000000000791b */ /* 0x003fea0003800000 */
.L_x_567:
[----:B------:R0:W-:Y:S01]  /*147a0*/  STL.128 [R1+0x7b0], R4 ;  /* 0x0007b00401007387 */ /* 0x0001e20000100c00 */
[----:B------:R-:W-:Y:S02]  /*147b0*/  HFMA2 R32, -RZ, RZ, 0, 7.74860382080078125e-07 ;  /* 0x0000000dff207431 */ /* 0x000fe400000001ff */
[----:B------:R-:W-:-:S07]  /*147c0*/  IMAD.MOV.U32 R8, RZ, RZ, R35 ;  /* 0x000000ffff087224 */ /* 0x000fce00078e0023 */
[----:B0-----:R-:W-:Y:S05]  /*147d0*/  WARPSYNC.COLLECTIVE R34, `(.L_x_568) ;  /* 0x0000000022087348 */ /* 0x001fea0003c00000 */
[----:B------:R1:W2:Y:S02]  /*147e0*/  SHFL.IDX P1, R35, R33, R32, R31 ;  /* 0x0000002021237389 */ /* 0x0002a4000002001f */
[----:B012---:R-:W-:Y:S05]  /*147f0*/  ENDCOLLECTIVE ;  /* 0x000000000000791b */ /* 0x007fea0003800000 */
.L_x_568:
[----:B------:R-:W-:Y:S02]  /*14800*/  IMAD.MOV.U32 R32, RZ, RZ, 0xe ;  /* 0x0000000eff207424 */ /* 0x000fe400078e00ff */
[----:B------:R-:W-:-:S07]  /*14810*/  IMAD.MOV.U32 R9, RZ, RZ, R35 ;  /* 0x000000ffff097224 */ /* 0x000fce00078e0023 */
[----:B------:R-:W-:Y:S05]  /*14820*/  WARPSYNC.COLLECTIVE R34, `(.L_x_569) ;  /* 0x0000000022087348 */ /* 0x000fea0003c00000 */
[----:B------:R0:W1:Y:S02]  /*14830*/  SHFL.IDX P1, R35, R33, R32, R31 ;  /* 0x0000002021237389 */ /* 0x000064000002001f */
[----:B01----:R-:W-:Y:S05]  /*14840*/  ENDCOLLECTIVE ;  /* 0x000000000000791b */ /* 0x003fea0003800000 */
.L_x_569:
[----:B------:R-:W-:Y:S01]  /*14850*/  IMAD.MOV.U32 R32, RZ, RZ, 0xf ;  /* 0x0000000fff207424 */ /* 0x000fe200078e00ff */
[----:B------:R-:W-:-:S07]  /*14860*/  MOV R10, R35 ;  /* 0x00000023000a7202 */ /* 0x000fce0000000f00 */
[----:B------:R-:W-:Y:S05]  /*14870*/  WARPSYNC.COLLECTIVE R34, `(.L_x_570) ;  /* 0x0000000022087348 */ /* 0x000fea0003c00000 */
[----:B------:R0:W1:Y:S02]  /*14880*/  SHFL.IDX P1, R35, R33, R32, R31 ;  /* 0x0000002021237389 */ /* 0x000064000002001f */
[----:B01----:R-:W-:Y:S05]  /*14890*/  ENDCOLLECTIVE ;  /* 0x000000000000791b */ /* 0x003fea0003800000 */
.L_x_570:
[----:B------:R-:W-:Y:S02]  /*148a0*/  HFMA2 R32, -RZ, RZ, 0, 9.5367431640625e-07 ;  /* 0x00000010ff207431 */ /* 0x000fe400000001ff */
[----:B------:R-:W-:-:S07]  /*148b0*/  IMAD.MOV.U32 R11, RZ, RZ, R35 ;  /* 0x000000ffff0b7224 */ /* 0x000fce00078e0023 */
[----:B------:R-:W-:Y:S05]  /*148c0*/  WARPSYNC.COLLECTIVE R34, `(.L_x_571) ;  /* 0x0000000022087348 */ /* 0x000fea0003c00000 */
[----:B------:R0:W1:Y:S02]  /*148d0*/  SHFL.IDX P1, R35, R33, R32, R31 ;  /* 0x0000002021237389 */ /* 0x000064000002001f */
[----:B01----:R-:W-:Y:S05]  /*148e0*/  ENDCOLLECTIVE ;  /* 0x000000000000791b */ /* 0x003fea0003800000 */
.L_x_571:
[----:B------:R0:W-:Y:S01]  /*148f0*/  STL.128 [R1+0x7c0], R8 ;  /* 0x0007c00801007387 */ /* 0x0001e20000100c00 */
[----:B------:R-:W-:Y:S02]  /*14900*/  IMAD.MOV.U32 R32, RZ, RZ, 0x11 ;  /* 0x00000011ff207424 */ /* 0x000fe400078e00ff */
[----:B------:R-:W-:-:S07]  /*14910*/  IMAD.MOV.U32 R4, RZ, RZ, R35 ;  /* 0x000000ffff047224 */ /* 0x000fce00078e0023 */
[----:B0-----:R-:W-:Y:S05]  /*14920*/  WARPSYNC.COLLECTIVE R34, `(.L_x_572) ;  /* 0x0000000022087348 */ /* 0x001fea0003c00000 */
[----:B------:R1:W2:Y:S02]  /*14930*/  SHFL.IDX P1, R35, R33, R32, R31 ;  /* 0x0000002021237389 */ /* 0x0002a4000002001f */
[----:B012---:R-:W-:Y:S05]  /*14940*/  ENDCOLLECTIVE ;  /* 0x000000000000791b */ /* 0x007fea0003800000 */
.L_x_572:
[----:B------:R-:W-:Y:S01]  /*14950*/  IMAD.MOV.U32 R32, RZ, RZ, 0x12 ;  /* 0x00000012ff207424 */ /* 0x000fe200078e00ff */
[----:B------:R-:W-:-:S07]  /*14960*/  MOV R5, R35 ;  /* 0x0000002300057202 */ /* 0x000fce0000000f00 */
[----:B------:R-:W-:Y:S05]  /*14970*/  WARPSYNC.COLLECTIVE R34, `(.L_x_573) ;  /* 0x0000000022087348 */ /* 0x000fea0003c00000 */
[----:B------:R0:W1:Y:S02]  /*14980*/  SHFL.IDX P1, R35, R33, R32, R31 ;  /* 0x0000002021237389 */ /* 0x000064000002001f */
[----:B01----:R-:W-:Y:S05]  /*14990*/  ENDCOLLECTIVE ;  /* 0x000000000000791b */ /* 0x003fea0003800000 */
.L_x_573:
[----:B------:R-:W-:Y:S02]  /*149a0*/  HFMA2 R32, -RZ, RZ, 0, 1.132488250732421875e-06 ;  /* 0x00000013ff207431 */ /* 0x000fe400000001ff */
[----:B------:R-:W-:-:S07]  /*149b0*/  IMAD.MOV.U32 R6, RZ, RZ, R35 ;  /* 0x000000ffff067224 */ /* 0x000fce00078e0023 */
[----:B------:R-:W-:Y:S05]  /*149c0*/  WARPSYNC.COLLECTIVE R34, `(.L_x_574) ;  /* 0x0000000022087348 */ /* 0x000fea0003c00000 */
[----:B------:R0:W1:Y:S02]  /*149d0*/  SHFL.IDX P1, R35, R33, R32, R31 ;  /* 0x0000002021237389 */ /* 0x000064000002001f */
[----:B01----:R-:W-:Y:S05]  /*149e0*/  ENDCOLLECTIVE ;  /* 0x000000000000791b */ /* 0x003fea0003800000 */
.L_x_574:
[----:B------:R-:W-:Y:S02]  /*149f0*/  IMAD.MOV.U32 R32, RZ, RZ, 0x14 ;  /* 0x00000014ff207424 */ /* 0x000fe400078e00ff */
[----:B------:R-:W-:-:S07]  /*14a00*/  IMAD.MOV.U32 R7, RZ, RZ, R35 ;  /* 0x000000ffff077224 */ /* 0x000fce00078e0023 */
[----:B------:R-:W-:Y:S05]  /*14a10*/  WARPSYNC.COLLECTIVE R34, `(.L_x_575) ;  /* 0x0000000022087348 */ /* 0x000fea0003c00000 */
[----:B------:R0:W1:Y:S02]  /*14a20*/  SHFL.IDX P1, R35, R33, R32, R31 ;  /* 0x0000002021237389 */ /* 0x000064000002001f */
[----:B01----:R-:W-:Y:S05]  /*14a30*/  ENDCOLLECTIVE ;  /* 0x000000000000791b */ /* 0x003fea0003800000 */
.L_x_575:
[----:B------:R0:W-:Y:S01]  /*14a40*/  STL.128 [R1+0x7d0], R4 ;  /* 0x0007d00401007387 */ /* 0x0001e20000100c00 */
[----:B------:R-:W-:Y:S01]  /*14a50*/  IMAD.MOV.U32 R32, RZ, RZ, 0x15 ;  /* 0x00000015ff207424 */ /* 0x000fe200078e00ff */
[----:B------:R-:W-:-:S07]  /*14a60*/  MOV R16, R35 ;  /* 0x0000002300107202 */ /* 0x000fce0000000f00 */
[----:B0-----:R-:W-:Y:S05]  /*14a70*/  WARPSYNC.COLLECTIVE R34, `(.L_x_576) ;  /* 0x0000000022087348 */ /* 0x001fea0003c00000 */
[----:B------:R1:W2:Y:S02]  /*14a80*/  SHFL.IDX P1, R35, R33, R32, R31 ;  /* 0x0000002021237389 */ /* 0x0002a4000002001f */
[----:B012---:R-:W-:Y:S05]  /*14a90*/  ENDCOLLECTIVE ;  /* 0x000000000000791b */ /* 0x007fea0003800000 */
.L_x_576:
[----:B------:R-:W-:Y:S02]  /*14aa0*/  HFMA2 R32, -RZ, RZ, 0, 1.31130218505859375e-06 ;  /* 0x00000016ff207431 */ /* 0x000fe400000001ff */
[----:B------:R-:W-:-:S07]  /*14ab0*/  IMAD.MOV.U32 R17, RZ, RZ, R35 ;  /* 0x000000ffff117224 */ /* 0x000fce00078e0023 */
[----:B------:R-:W-:Y:S05]  /*14ac0*/  WARPSYNC.COLLECTIVE R34, `(.L_x_577) ;  /* 0x0000000022087348 */ /* 0x000fea0003c00000 */
[----:B------:R0:W1:Y:S02]  /*14ad0*/  SHFL.IDX P1, R35, R33, R32, R31 ;  /* 0x0000002021237389 */ /* 0x000064000002001f */
[----:B01----:R-:W-:Y:S05]  /*14ae0*/  ENDCOLLECTIVE ;  /* 0x000000000000791b */ /* 0x003fea0003800000 */
.L_x_577:
[----:B------:R-:W-:Y:S02]  /*14af0*/  IMAD.MOV.U32 R32, RZ, RZ, 0x17 ;  /* 0x00000017ff207424 */ /* 0x000fe400078e00ff */
[----:B------:R-:W-:-:S07]  /*14b00*/  IMAD.MOV.U32 R18, RZ, RZ, R35 ;  /* 0x000000ffff127224 */ /* 0x000fce00078e0023 */
[----:B------:R-:W-:Y:S05]  /*14b10*/  WARPSYNC.COLLECTIVE R34, `(.L_x_578) ;  /* 0x0000000022087348 */ /* 0x000fea0003c00000 */
[----:B------:R0:W1:Y:S02]  /*14b20*/  SHFL.IDX P1, R35, R33, R32, R31 ;  /* 0x0000002021237389 */ /* 0x000064000002001f */
[----:B01----:R-:W-:Y:S05]  /*14b30*/  ENDCOLLECTIVE ;  /* 0x000000000000791b */ /* 0x003fea0003800000 */
.L_x_578:
[----:B------:R-:W-:Y:S01]  /*14b40*/  IMAD.MOV.U32 R32, RZ, RZ, 0x18 ;  /* 0x00000018ff207424 */ /* 0x000fe200078e00ff */
[----:B------:R-:W-:-:S07]  /*14b50*/  MOV R19, R35 ;  /* 0x0000002300137202 */ /* 0x000fce0000000f00 */
[----:B------:R-:W-:Y:S05]  /*14b60*/  WARPSYNC.COLLECTIVE R34, `(.L_x_579) ;  /* 0x0000000022087348 */ /* 0x000fea0003c00000 */
[----:B------:R0:W1:Y:S02]  /*14b70*/  SHFL.IDX P1, R35, R33, R32, R31 ;  /* 0x0000002021237389 */ /* 0x000064000002001f */
[----:B01----:R-:W-:Y:S05]  /*14b80*/  ENDCOLLECTIVE ;  /* 0x000000000000791b */ /* 0x003fea0003800000 */
.L_x_579:
[----:B------:R0:W-:Y:S01]  /*14b90*/  STL.128 [R1+0x7e0], R16 ;  /* 0x0007e01001007387 */ /* 0x0001e20000100c00 */
[----:B------:R-:W-:Y:S02]  /*14ba0*/  HFMA2 R32, -RZ, RZ, 0, 1.490116119384765625e-06 ;  /* 0x00000019ff207431 */ /* 0x000fe400000001ff */
[----:B------:R-:W-:-:S07]  /*14bb0*/  IMAD.MOV.U32 R20, RZ, RZ, R35 ;  /* 0x000000ffff147224 */ /* 0x000fce00078e0023 */
[----:B0-----:R-:W-:Y:S05]  /*14bc0*/  WARPSYNC.COLLECTIVE R34, `(.L_x_580) ;  /* 0x0000000022087348 */ /* 0x001fea0003c00000 */
[----:B------:R1:W2:Y:S02]  /*14bd0*/  SHFL.IDX P1, R35, R33, R32, R31 ;  /* 0x0000002021237389 */ /* 0x0002a4000002001f */
[----:B012---:R-:W-:Y:S05]  /*14be0*/  ENDCOLLECTIVE ;  /* 0x000000000000791b */ /* 0x007fea0003800000 */
.L_x_580:
[----:B------:R-:W-:Y:S02]  /*14bf0*/  IMAD.MOV.U32 R32, RZ, RZ, 0x1a ;  /* 0x0000001aff207424 */ /* 0x000fe400078e00ff */
[----:B------:R-:W-:-:S07]  /*14c00*/  IMAD.MOV.U32 R21, RZ, RZ, R35 ;  /* 0x000000ffff157224 */ /* 0x000fce00078e0023 */
[----:B------:R-:W-:Y:S05]  /*14c10*/  WARPSYNC.COLLECTIVE R34, `(.L_x_581) ;  /* 0x0000000022087348 */ /* 0x000fea0003c00000 */
[----:B------:R0:W1:Y:S02]  /*14c20*/  SHFL.IDX P1, R35, R33, R32, R31 ;  /* 0x0000002021237389 */ /* 0x000064000002001f */
[----:B01----:R-:W-:Y:S05]  /*14c30*/  ENDCOLLECTIVE ;  /* 0x000000000000791b */ /* 0x003fea0003800000 */
.L_x_581:
[----:B------:R-:W-:Y:S01]  /*14c40*/  IMAD.MOV.U32 R32, RZ, RZ, 0x1b ;  /* 0x0000001bff207424 */ /* 0x000fe200078e00ff */
[----:B------:R-:W-:-:S07]  /*14c50*/  MOV R22, R35 ;  /* 0x0000002300167202 */ /* 0x000fce0000000f00 */
[----:B------:R-:W-:Y:S05]  /*14c60*/  WARPSYNC.COLLECTIVE R34, `(.L_x_582) ;  /* 0x0000000022087348 */ /* 0x000fea0003c00000 */
[----:B------:R0:W1:Y:S02]  /*14c70*/  SHFL.IDX P1, R35, R33, R32, R31 ;  /* 0x0000002021237389 */ /* 0x000064000002001f */
[----:B01----:R-:W-:Y:S05]  /*14c80*/  ENDCOLLECTIVE ;  /* 0x000000000000791b */ /* 0x003fea0003800000 */
.L_x_582:
[----:B------:R-:W-:Y:S02]  /*14c90*/  HFMA2 R32, -RZ, RZ, 0, 1.6689300537109375e-06 ;  /* 0x0000001cff207431 */ /* 0x000fe400000001ff */
[----:B------:R-:W-:-:S07]  /*14ca0*/  IMAD.MOV.U32 R23, RZ, RZ, R35 ;  /* 0x000000ffff177224 */ /* 0x000fce00078e0023 */
[----:B------:R-:W-:Y:S05]  /*14cb0*/  WARPSYNC.COLLECTIVE R34, `(.L_x_583) ;  /* 0x0000000022087348 */ /* 0x000fea0003c00000 */
[----:B------:R0:W1:Y:S02]  /*14cc0*/  SHFL.IDX P1, R35, R33, R32, R31 ;  /* 0x0000002021237389 */ /* 0x000064000002001f */
[----:B01----:R-:W-:Y:S05]  /*14cd0*/  ENDCOLLECTIVE ;  /* 0x000000000000791b */ /* 0x003fea0003800000 */
.L_x_583:
[----:B------:R0:W-:Y:S01]  /*14ce0*/  STL.128 [R1+0x7f0], R20 ;  /* 0x0007f01401007387 */ /* 0x0001e20000100c00 */
[----:B------:R-:W-:Y:S02]  /*14cf0*/  IMAD.MOV.U32 R32, RZ, RZ, 0x1d ;  /* 0x0000001dff207424 */ /* 0x000fe400078e00ff */
[----:B------:R-:W-:-:S07]  /*14d00*/  IMAD.MOV.U32 R4, RZ, RZ, R35 ;  /* 0x000000ffff047224 */ /* 0x000fce00078e0023 */
[----:B0-----:R-:W-:Y:S05]  /*14d10*/  WARPSYNC.COLLECTIVE R34, `(.L_x_584) ;  /* 0x0000000022087348 */ /* 0x001fea0003c00000 */
[----:B------:R1:W2:Y:S02]  /*14d20*/  SHFL.IDX P1, R35, R33, R32, R31 ;  /* 0x0000002021237389 */ /* 0x0002a4000002001f */
[----:B012---:R-:W-:Y:S05]  /*14d30*/  ENDCOLLECTIVE ;  /* 0x000000000000791b */ /* 0x007fea0003800000 */
.L_x_584:
[----:B------:R-:W-:Y:S01]  /*14d40*/  IMAD.MOV.U32 R32, RZ, RZ, 0x1e ;  /* 0x0000001eff207424 */ /* 0x000fe200078e00ff */
[----:B------:R-:W-:-:S07]  /*14d50*/  MOV R5, R35 ;  /* 0x0000002300057202 */ /* 0x000fce0000000f00 */
[----:B------:R-:W-:Y:S05]  /*14d60*/  WARPSYNC.COLLECTIVE R34, `(.L_x_585) ;  /* 0x0000000022087348 */ /* 0x000fea0003c00000 */
[----:B------:R0:W1:Y:S02]  /*14d70*/  SHFL.IDX P1, R35, R33, R32, R31 ;  /* 0x0000002021237389 */ /* 0x000064000002001f */
[----:B01----:R-:W-:Y:S05]  /*14d80*/  ENDCOLLECTIVE ;  /* 0x000000000000791b */ /* 0x003fea0003800000 */
.L_x_585:
[----:B------:R-:W-:Y:S02]  /*14d90*/  HFMA2 R32, -RZ, RZ, 0, 1.847743988037109375e-06 ;  /* 0x0000001fff207431 */ /* 0x000fe400000001ff */
[----:B------:R-:W-:-:S07]  /*14da0*/  IMAD.MOV.U32 R6, RZ, RZ, R35 ;  /* 0x000000ffff067224 */ /* 0x000fce00078e0023 */
[----:B------:R-:W-:Y:S05]  /*14db0*/  WARPSYNC.COLLECTIVE R34, `(.L_x_586) ;  /* 0x0000000022087348 */ /* 0x000fea0003c00000 */
[----:B------:R0:W1:Y:S02]  /*14dc0*/  SHFL.IDX P1, R35, R33, R32, R31 ;  /* 0x0000002021237389 */ /* 0x000064000002001f */
[----:B01----:R-:W-:Y:S05]  /*14dd0*/  ENDCOLLECTIVE ;  /* 0x000000000000791b */ /* 0x003fea0003800000 */
.L_x_586:
[----:B------:R-:W-:Y:S01]  /*14de0*/  IMAD.MOV.U32 R7, RZ, RZ, R35 ;  /* 0x000000ffff077224 */ /* 0x000fe200078e0023 */
[----:B------:R-:W-:Y:S06]  /*14df0*/  BRA `(.L_x_587) ;  /* 0xfffffee800f47947 */ /* 0x000fec000383ffff */
.L_x_588:
        /* <DEDUP_REMOVED lines=16> */
.L_x_1060:


//--------------------- .text._Z22spmm4_full_full_8_1024PKhPKfPfPKiS5_ii --------------------------
	.section	.text._Z22spmm4_full_full_8_1024PKhPKfPfPKiS5_ii,"ax",@progbits
	.align	128
        .global         _Z22spmm4_full_full_8_1024PKhPKfPfPKiS5_ii
        .type           _Z22spmm4_full_full_8_1024PKhPKfPfPKiS5_ii,@function
        .size           _Z22spmm4_full_full_8_1024PKhPKfPfPKiS5_ii,(.L_x_1061 - _Z22spmm4_full_full_8_1024PKhPKfPfPKiS5_ii)
        .other          _Z22spmm4_full_full_8_1024PKhPKfPfPKiS5_ii,@"STO_CUDA_ENTRY STV_DEFAULT"
_Z22spmm4_full_full_8_1024PKhPKfPfPKiS5_ii:
.text._Z22spmm4_full_full_8_1024PKhPKfPfPKiS5_ii:
[----:B------:R-:W-:Y:S08]  /*0000*/  LDC R1, c[0x0][0x37c] ;  /* 0x0000df00ff017b82 */ /* 0x000ff00000000800 */
[----:B------:R-:W-:Y:S01]  /*0010*/  S2UR UR4, SR_CTAID.X ;  /* 0x00000000000479c3 */ /* 0x000fe20000002500 */
[----:B------:R-:W0:Y:S01]  /*0020*/  S2R R41, SR_TID.X ;  /* 0x0000000000297919 */ /* 0x000e220000002100 */
[----:B------:R-:W1:Y:S01]  /*0030*/  LDCU UR5, c[0x0][0x370] ;  /* 0x00006e00ff0577ac */ /* 0x000e620008000800 */
[----:B------:R-:W2:Y:S05]  /*0040*/  LDCU UR6, c[0x0][0x374] ;  /* 0x00006e80ff0677ac */ /* 0x000eaa0008000800 */
[----:B------:R-:W1:Y:S01]  /*0050*/  S2UR UR7, SR_CTAID.Y ;  /* 0x00000000000779c3 */ /* 0x000e620000002600 */
[----:B------:R-:W3:Y:S07]  /*0060*/  LDCU UR9, c[0x0][0x3a8] ;  /* 0x00007500ff0977ac */ /* 0x000eee0008000800 */
[----:B------:R-:W2:Y:S01]  /*0070*/  S2UR UR8, SR_CTAID.Z ;  /* 0x00000000000879c3 */ /* 0x000ea20000002700 */
[----:B-1----:R-:W-:Y:S01]  /*0080*/  UIMAD UR4, UR4, UR5, UR7 ;  /* 0x00000005040472a4 */ /* 0x002fe2000f8e0207 */
[----:B0-----:R-:W-:-:S03]  /*0090*/  SHF.R.U32.HI R41, RZ, 0x8, R41 ;  /* 0x00000008ff297819 */ /* 0x001fc60000011629 */
[----:B--2---:R-:W-:-:S04]  /*00a0*/  UIMAD UR4, UR4, UR6, UR8 ;  /* 0x00000006040472a4 */ /* 0x004fc8000f8e0208 */
[----:B------:R-:W-:-:S06]  /*00b0*/  USHF.L.U32 UR4, UR4, 0x2, URZ ;  /* 0x0000000204047899 */ /* 0x000fcc00080006ff */
[----:B------:R-:W-:-:S04]  /*00c0*/  LOP3.LUT R41, R41, UR4, RZ, 0xfc, !PT ;  /* 0x0000000429297c12 */ /* 0x000fc8000f8efcff */
[----:B---3--:R-:W-:-:S13]  /*00d0*/  ISETP.GE.AND P0, PT, R41, UR9, PT ;  /* 0x0000000929007c0c */ /* 0x008fda000bf06270 */
[----:B------:R-:W-:Y:S05]  /*00e0*/  @P0 EXIT ;  /* 0x000000000000094d */ /* 0x000fea0003800000 */
[----:B------:R-:W0:Y:S01]  /*00f0*/  LDC.64 R2, c[0x0][0x398] ;  /* 0x0000e600ff027b82 */ /* 0x000e220000000a00 */
[----:B------:R-:W1:Y:S01]  /*0100*/  LDCU.64 UR4, c[0x0][0x358] ;  /* 0x00006b00ff0477ac */ /* 0x000e620008000a00 */
[----:B0-----:R-:W-:-:S05]  /*0110*/  IMAD.WIDE R2, R41, 0x4, R2 ;  /* 0x0000000429027825 */ /* 0x001fca00078e0202 */
[----:B-1----:R-:W2:Y:S04]  /*0120*/  LDG.E.CONSTANT R39, desc[UR4][R2.64] ;  /* 0x0000000402277981 */ /* 0x002ea8000c1e9900 */
[----:B------:R-:W2:Y:S01]  /*0130*/  LDG.E.CONSTANT R40, desc[UR4][R2.64+0x4] ;  /* 0x0000040402287981 */ /* 0x000ea2000c1e9900 */
[----:B------:R-:W-:Y:S01]  /*0140*/  BSSY B0, `(.L_x_589) ;  /* 0x000033a000007945 */ /* 0x000fe20003800000 */
[----:B------:R-:W-:Y:S01]  /*0150*/  IMAD.MOV.U32 R38, RZ, RZ, RZ ;  /* 0x000000ffff267224 */ /* 0x000fe200078e00ff */
[----:B------:R-:W-:Y:S01]  /*0160*/  CS2R R44, SRZ ;  /* 0x00000000002c7805 */ /* 0x000fe2000001ff00 */
[----:B------:R-:W0:Y:S01]  /*0170*/  S2R R36, SR_LANEID ;  /* 0x0000000000247919 */ /* 0x000e220000000000 */
[----:B------:R-:W-:Y:S02]  /*0180*/  IMAD.MOV.U32 R42, RZ, RZ, RZ ;  /* 0x000000ffff2a7224 */ /* 0x000fe400078e00ff */
[----:B--2---:R-:W-:-:S05]  /*0190*/  IMAD.IADD R40, R40, 0x1, -R39 ;  /* 0x0000000128287824 */ /* 0x004fca00078e0a27 */
[----:B------:R-:W-:-:S13]  /*01a0*/  ISETP.GE.AND P0, PT, R40, 0x1, PT ;  /* 0x000000012800780c */ /* 0x000fda0003f06270 */
[----:B0-----:R-:W-:Y:S05]  /*01b0*/  @!P0 BRA `(.L_x_590) ;  /* 0x0000003000c88947 */ /* 0x001fea0003800000 */
[----:B------:R-:W0:Y:S01]  /*01c0*/  LDC.64 R2, c[0x0][0x3a0] ;  /* 0x0000e800ff027b82 */ /* 0x000e220000000a00 */
[----:B------:R-:W-:Y:S01]  /*01d0*/  SHF.R.U32.HI R37, RZ, 0x2, R36 ;  /* 0x00000002ff257819 */ /* 0x000fe20000011624 */
[----:B------:R-:W-:Y:S02]  /*01e0*/  IMAD.MOV.U32 R35, RZ, RZ, RZ ;  /* 0x000000ffff237224 */ /* 0x000fe400078e00ff */
[----:B------:R-:W-:Y:S02]  /*01f0*/  IMAD.MOV.U32 R38, RZ, RZ, RZ ;  /* 0x000000ffff267224 */ /* 0x000fe400078e00ff */
[----:B0-----:R-:W-:-:S04]  /*0200*/  IMAD.WIDE R2, R39, 0x4, R2 ;  /* 0x0000000427027825 */ /* 0x001fc800078e0202 */
[----:B------:R-:W-:Y:S01]  /*0210*/  IMAD.SHL.U32 R39, R39, 0x4, RZ ;  /* 0x0000000427277824 */ /* 0x000fe200078e00ff */
[----:B------:R-:W-:-:S05]  /*0220*/  IADD3 R30, P0, PT, R2, 0x10, RZ ;  /* 0x00000010021e7810 */ /* 0x000fca0007f1e0ff */
[----:B------:R-:W-:-:S08]  /*0230*/  IMAD.X R31, RZ, RZ, R3, P0 ;  /* 0x000000ffff1f7224 */ /* 0x000fd000000e0603 */
.L_x_592:
[----:B------:R-:W-:-:S13]  /*0240*/  ISETP.GE.AND P3, PT, R35, R40, PT ;  /* 0x000000282300720c */ /* 0x000fda0003f66270 */
[----:B------:R-:W2:Y:S01]  /*0250*/  @!P3 LDG.E.CONSTANT R2, desc[UR4][R30.64+-0x10] ;  /* 0xfffff0041e02b981 */ /* 0x000ea2000c1e9900 */
[----:B------:R-:W-:Y:S01]  /*0260*/  VIADD R3, R35, 0x1 ;  /* 0x0000000123037836 */ /* 0x000fe20000000000 */
[----:B------:R-:W2:Y:S02]  /*0270*/  @!P3 LDC R7, c[0x0][0x3ac] ;  /* 0x0000eb00ff07bb82 */ /* 0x000ea40000000800 */
[----:B------:R-:W3:Y:S02]  /*0280*/  @!P3 LDG.E.CONSTANT R6, desc[UR4][R30.64+-0x10] ;  /* 0xfffff0041e06b981 */ /* 0x000ee4000c1e9900 */
[----:B------:R-:W-:Y:S02]  /*0290*/  ISETP.GE.AND P4, PT, R3, R40, PT ;  /* 0x000000280300720c */ /* 0x000fe40003f86270 */
[----:B------:R-:W4:Y:S02]  /*02a0*/  @!P3 LDG.E.CONSTANT R8, desc[UR4][R30.64+-0x10] ;  /* 0xfffff0041e08b981 */ /* 0x000f24000c1e9900 */
[----:B------:R-:W3:Y:S02]  /*02b0*/  @!P3 LDC R17, c[0x0][0x3ac] ;  /* 0x0000eb00ff11bb82 */ /* 0x000ee40000000800 */
[----:B------:R-:W4:Y:S01]  /*02c0*/  @!P3 LDG.E.CONSTANT R27, desc[UR4][R30.64+-0x10] ;  /* 0xfffff0041e1bb981 */ /* 0x000f22000c1e9900 */
[----:B------:R-:W0:Y:S01]  /*02d0*/  S2R R9, SR_TID.X ;  /* 0x0000000000097919 */ /* 0x000e220000002100 */
[----:B------:R-:W-:-:S04]  /*02e0*/  VIADD R3, R35, 0x2 ;  /* 0x0000000223037836 */ /* 0x000fc80000000000 */
[----:B------:R-:W1:Y:S01]  /*02f0*/  @!P3 LDC.64 R4, c[0x0][0x388] ;  /* 0x0000e200ff04bb82 */ /* 0x000e620000000a00 */
[----:B------:R-:W4:Y:S04]  /*0300*/  @!P4 LDG.E.CONSTANT R26, desc[UR4][R30.64+-0xc] ;  /* 0xfffff4041e1ac981 */ /* 0x000f28000c1e9900 */
[----:B------:R-:W4:Y:S01]  /*0310*/  @!P4 LDG.E.CONSTANT R25, desc[UR4][R30.64+-0xc] ;  /* 0xfffff4041e19c981 */ /* 0x000f22000c1e9900 */
[-C--:B------:R-:W-:Y:S02]  /*0320*/  ISETP.GE.AND P5, PT, R3, R40.reuse, PT ;  /* 0x000000280300720c */ /* 0x080fe40003fa6270 */
[----:B------:R-:W4:Y:S01]  /*0330*/  @!P3 LDC.64 R14, c[0x0][0x388] ;  /* 0x0000e200ff0ebb82 */ /* 0x000f220000000a00 */
[----:B------:R-:W4:Y:S04]  /*0340*/  @!P4 LDG.E.CONSTANT R23, desc[UR4][R30.64+-0xc] ;  /* 0xfffff4041e17c981 */ /* 0x000f28000c1e9900 */
[----:B------:R-:W4:Y:S01]  /*0350*/  @!P4 LDG.E.CONSTANT R24, desc[UR4][R30.64+-0xc] ;  /* 0xfffff4041e18c981 */ /* 0x000f22000c1e9900 */
[----:B------:R-:W1:Y:S01]  /*0360*/  S2R R52, SR_LANEID ;  /* 0x0000000000347919 */ /* 0x000e620000000000 */
[----:B------:R-:W-:Y:S01]  /*0370*/  VIADD R3, R35, 0x3 ;  /* 0x0000000323037836 */ /* 0x000fe20000000000 */
[----:B------:R-:W4:Y:S03]  /*0380*/  @!P3 LDC R46, c[0x0][0x3ac] ;  /* 0x0000eb00ff2ebb82 */ /* 0x000f260000000800 */
[----:B------:R-:W4:Y:S04]  /*0390*/  @!P5 LDG.E.CONSTANT R21, desc[UR4][R30.64+-0x8] ;  /* 0xfffff8041e15d981 */ /* 0x000f28000c1e9900 */
[----:B------:R-:W4:Y:S01]  /*03a0*/  @!P5 LDG.E.CONSTANT R22, desc[UR4][R30.64+-0x8] ;  /* 0xfffff8041e16d981 */ /* 0x000f22000c1e9900 */
[----:B------:R-:W-:Y:S01]  /*03b0*/  ISETP.GE.AND P0, PT, R3, R40, PT ;  /* 0x000000280300720c */ /* 0x000fe20003f06270 */
[----:B------:R-:W-:Y:S01]  /*03c0*/  IMAD.MOV.U32 R34, RZ, RZ, RZ ;  /* 0x000000ffff227224 */ /* 0x000fe200078e00ff */
[----:B------:R-:W4:Y:S01]  /*03d0*/  @!P4 LDC R51, c[0x0][0x3ac] ;  /* 0x0000eb00ff33cb82 */ /* 0x000f220000000800 */
[----:B------:R-:W4:Y:S04]  /*03e0*/  @!P5 LDG.E.CONSTANT R19, desc[UR4][R30.64+-0x8] ;  /* 0xfffff8041e13d981 */ /* 0x000f28000c1e9900 */
[----:B------:R-:W4:Y:S01]  /*03f0*/  @!P5 LDG.E.CONSTANT R20, desc[UR4][R30.64+-0x8] ;  /* 0xfffff8041e14d981 */ /* 0x000f22000c1e9900 */
[----:B0-----:R-:W-:-:S02]  /*0400*/  LOP3.LUT R43, R9, 0xe0, RZ, 0xc0, !PT ;  /* 0x000000e0092b7812 */ /* 0x001fc400078ec0ff */
[----:B------:R-:W0:Y:S03]  /*0410*/  @!P4 LDC R32, c[0x0][0x3ac] ;  /* 0x0000eb00ff20cb82 */ /* 0x000e260000000800 */
[----:B------:R-:W4:Y:S04]  /*0420*/  @!P0 LDG.E.CONSTANT R49, desc[UR4][R30.64+-0x4] ;  /* 0xfffffc041e318981 */ /* 0x000f28000c1e9900 */
[----:B------:R-:W4:Y:S01]  /*0430*/  @!P0 LDG.E.CONSTANT R48, desc[UR4][R30.64+-0x4] ;  /* 0xfffffc041e308981 */ /* 0x000f22000c1e9900 */
[----:B------:R-:W0:Y:S03]  /*0440*/  @!P3 LDC R47, c[0x0][0x3ac] ;  /* 0x0000eb00ff2fbb82 */ /* 0x000e260000000800 */
[----:B------:R-:W4:Y:S04]  /*0450*/  @!P0 LDG.E.CONSTANT R18, desc[UR4][R30.64+-0x4] ;  /* 0xfffffc041e128981 */ /* 0x000f28000c1e9900 */
[----:B------:R-:W4:Y:S01]  /*0460*/  @!P0 LDG.E.CONSTANT R0, desc[UR4][R30.64+-0x4] ;  /* 0xfffffc041e008981 */ /* 0x000f22000c1e9900 */
[----:B------:R-:W-:Y:S01]  /*0470*/  VIADD R3, R35, 0x4 ;  /* 0x0000000423037836 */ /* 0x000fe20000000000 */
[----:B------:R-:W0:Y:S04]  /*0480*/  @!P4 LDC R54, c[0x0][0x3ac] ;  /* 0x0000eb00ff36cb82 */ /* 0x000e280000000800 */
[----:B------:R-:W-:Y:S01]  /*0490*/  ISETP.GE.AND P2, PT, R3, R40, PT ;  /* 0x000000280300720c */ /* 0x000fe20003f46270 */
[----:B------:R-:W-:-:S03]  /*04a0*/  IMAD.MOV.U32 R29, RZ, RZ, RZ ;  /* 0x000000ffff1d7224 */ /* 0x000fc600078e00ff */
[----:B------:R-:W0:Y:S08]  /*04b0*/  @!P5 LDC R50, c[0x0][0x3ac] ;  /* 0x0000eb00ff32db82 */ /* 0x000e300000000800 */
[----:B------:R-:W0:Y:S01]  /*04c0*/  @!P5 LDC R53, c[0x0][0x3ac] ;  /* 0x0000eb00ff35db82 */ /* 0x000e220000000800 */
[----:B------:R-:W4:Y:S04]  /*04d0*/  @!P2 LDG.E.CONSTANT R33, desc[UR4][R30.64] ;  /* 0x000000041e21a981 */ /* 0x000f28000c1e9900 */
[----:B------:R-:W4:Y:S04]  /*04e0*/  @!P2 LDG.E.CONSTANT R13, desc[UR4][R30.64] ;  /* 0x000000041e0da981 */ /* 0x000f28000c1e9900 */
[----:B------:R-:W4:Y:S04]  /*04f0*/  @!P2 LDG.E.CONSTANT R12, desc[UR4][R30.64] ;  /* 0x000000041e0ca981 */ /* 0x000f28000c1e9900 */
[----:B------:R-:W4:Y:S01]  /*0500*/  @!P2 LDG.E.CONSTANT R11, desc[UR4][R30.64] ;  /* 0x000000041e0ba981 */ /* 0x000f22000c1e9900 */
[----:B------:R-:W-:-:S02]  /*0510*/  VIADD R3, R35, 0x5 ;  /* 0x0000000523037836 */ /* 0x000fc40000000000 */
[----:B-1----:R-:W-:-:S03]  /*0520*/  IMAD.IADD R43, R43, 0x1, R52 ;  /* 0x000000012b2b7824 */ /* 0x002fc600078e0234 */
[----:B------:R-:W-:-:S13]  /*0530*/  ISETP.GE.AND P1, PT, R3, R40, PT ;  /* 0x000000280300720c */ /* 0x000fda0003f26270 */
[----:B------:R-:W4:Y:S01]  /*0540*/  @!P1 LDG.E.CONSTANT R10, desc[UR4][R30.64+0x4] ;  /* 0x000004041e0a9981 */ /* 0x000f22000c1e9900 */
[----:B------:R-:W1:Y:S03]  /*0550*/  @!P1 LDC R55, c[0x0][0x3ac] ;  /* 0x0000eb00ff379b82 */ /* 0x000e660000000800 */
[----:B------:R-:W4:Y:S05]  /*0560*/  @!P1 LDG.E.CONSTANT R9, desc[UR4][R30.64+0x4] ;  /* 0x000004041e099981 */ /* 0x000f2a000c1e9900 */
[----:B------:R-:W1:Y:S01]  /*0570*/  @!P1 LDC R56, c[0x0][0x3ac] ;  /* 0x0000eb00ff389b82 */ /* 0x000e620000000800 */
[----:B--2---:R-:W-:-:S04]  /*0580*/  @!P3 IMAD R2, R2, R7, RZ ;  /* 0x000000070202b224 */ /* 0x004fc800078e02ff */
[----:B------:R-:W-:Y:S02]  /*0590*/  @!P3 IMAD R3, R2, 0x4, R43 ;  /* 0x000000040203b824 */ /* 0x000fe400078e022b */
[----:B---3--:R-:W-:Y:S02]  /*05a0*/  @!P3 IMAD R2, R6, R17, RZ ;  /* 0x000000110602b224 */ /* 0x008fe400078e02ff */
[----:B------:R-:W-:Y:S01]  /*05b0*/  @!P3 IMAD.WIDE.U32 R4, R3, 0x4, R4 ;  /* 0x000000040304b825 */ /* 0x000fe200078e0004 */
[----:B------:R-:W2:Y:S03]  /*05c0*/  @!P3 LDC.64 R6, c[0x0][0x388] ;  /* 0x0000e200ff06bb82 */ /* 0x000ea60000000a00 */
[----:B------:R-:W-:Y:S01]  /*05d0*/  @!P3 IMAD R2, R2, 0x4, R17 ;  /* 0x000000040202b824 */ /* 0x000fe200078e0211 */
[----:B------:R4:W5:Y:S03]  /*05e0*/  @!P3 LDG.E.CONSTANT R34, desc[UR4][R4.64] ;  /* 0x000000040422b981 */ /* 0x000966000c1e9900 */
[----:B------:R-:W-:-:S02]  /*05f0*/  @!P3 IMAD.IADD R17, R43, 0x1, R2 ;  /* 0x000000012b11b824 */ /* 0x000fc400078e0202 */
[----:B------:R-:W3:Y:S01]  /*0600*/  @!P3 LDC.64 R2, c[0x0][0x388] ;  /* 0x0000e200ff02bb82 */ /* 0x000ee20000000a00 */
[----:B----4-:R-:W-:Y:S02]  /*0610*/  @!P3 LEA R4, R8, 0x3, 0x2 ;  /* 0x000000030804b811 */ /* 0x010fe400078e10ff */
[----:B------:R-:W4:Y:S01]  /*0620*/  @!P1 LDG.E.CONSTANT R8, desc[UR4][R30.64+0x4] ;  /* 0x000004041e089981 */ /* 0x000f22000c1e9900 */
[----:B------:R-:W-:-:S04]  /*0630*/  @!P3 IMAD.WIDE.U32 R14, R17, 0x4, R14 ;  /* 0x00000004110eb825 */ /* 0x000fc800078e000e */
[----:B------:R-:W1:Y:S01]  /*0640*/  @!P4 LDC.64 R16, c[0x0][0x388] ;  /* 0x0000e200ff10cb82 */ /* 0x000e620000000a00 */
[----:B------:R-:W-:Y:S01]  /*0650*/  @!P3 LEA R28, R27, 0x2, 0x2 ;  /* 0x000000021b1cb811 */ /* 0x000fe200078e10ff */
[----:B------:R-:W-:Y:S01]  /*0660*/  @!P4 IMAD R26, R26, R51, RZ ;  /* 0x000000331a1ac224 */ /* 0x000fe200078e02ff */
[----:B------:R3:W5:Y:S01]  /*0670*/  @!P3 LDG.E.CONSTANT R29, desc[UR4][R14.64] ;  /* 0x000000040e1db981 */ /* 0x000762000c1e9900 */
[----:B0-----:R-:W-:Y:S02]  /*0680*/  @!P4 IMAD R25, R25, R32, RZ ;  /* 0x000000201919c224 */ /* 0x001fe400078e02ff */
[--C-:B------:R-:W-:Y:S02]  /*0690*/  @!P3 IMAD R27, R28, R46, R43.reuse ;  /* 0x0000002e1c1bb224 */ /* 0x100fe400078e022b */
[----:B------:R-:W-:Y:S01]  /*06a0*/  @!P3 IMAD R47, R4, R47, R43 ;  /* 0x0000002f042fb224 */ /* 0x000fe200078e022b */
[----:B------:R-:W0:Y:S01]  /*06b0*/  @!P4 LDC R46, c[0x0][0x3ac] ;  /* 0x0000eb00ff2ecb82 */ /* 0x000e220000000800 */
[----:B------:R-:W-:-:S02]  /*06c0*/  IMAD.MOV.U32 R28, RZ, RZ, RZ ;  /* 0x000000ffff1c7224 */ /* 0x000fc400078e00ff */
[----:B------:R-:W-:Y:S02]  /*06d0*/  @!P4 IMAD R32, R25, 0x4, R32 ;  /* 0x000000041920c824 */ /* 0x000fe400078e0220 */
[----:B---3--:R-:W-:-:S03]  /*06e0*/  @!P3 IMAD.WIDE.U32 R2, R27, 0x4, R2 ;  /* 0x000000041b02b825 */ /* 0x008fc600078e0002 */
[----:B------:R-:W3:Y:S01]  /*06f0*/  @!P4 LDC.64 R4, c[0x0][0x388] ;  /* 0x0000e200ff04cb82 */ /* 0x000ee20000000a00 */
[----:B------:R-:W-:Y:S01]  /*0700*/  @!P4 IMAD R15, R26, 0x4, R43 ;  /* 0x000000041a0fc824 */ /* 0x000fe200078e022b */
[----:B------:R0:W5:Y:S01]  /*0710*/  @!P3 LDG.E.CONSTANT R28, desc[UR4][R2.64] ;  /* 0x00000004021cb981 */ /* 0x000162000c1e9900 */
[----:B------:R-:W-:Y:S02]  /*0720*/  @!P4 IMAD.IADD R25, R43, 0x1, R32 ;  /* 0x000000012b19c824 */ /* 0x000fe400078e0220 */
[----:B--2---:R-:W-:Y:S01]  /*0730*/  @!P3 IMAD.WIDE.U32 R6, R47, 0x4, R6 ;  /* 0x000000042f06b825 */ /* 0x004fe200078e0006 */
[----:B------:R-:W2:Y:S02]  /*0740*/  @!P1 LDG.E.CONSTANT R32, desc[UR4][R30.64+0x4] ;  /* 0x000004041e209981 */ /* 0x000ea4000c1e9900 */
[----:B------:R-:W3:Y:S01]  /*0750*/  @!P5 LDC R47, c[0x0][0x3ac] ;  /* 0x0000eb00ff2fdb82 */ /* 0x000ee20000000800 */
[----:B-1----:R-:W-:-:S04]  /*0760*/  @!P4 IMAD.WIDE.U32 R16, R15, 0x4, R16 ;  /* 0x000000040f10c825 */ /* 0x002fc800078e0010 */
[----:B------:R-:W-:-:S03]  /*0770*/  IMAD.MOV.U32 R26, RZ, RZ, RZ ;  /* 0x000000ffff1a7224 */ /* 0x000fc600078e00ff */
[----:B0-----:R-:W0:Y:S03]  /*0780*/  @!P4 LDC.64 R2, c[0x0][0x388] ;  /* 0x0000e200ff02cb82 */ /* 0x001e260000000a00 */
[----:B------:R1:W5:Y:S05]  /*0790*/  @!P4 LDG.E.CONSTANT R26, desc[UR4][R16.64] ;  /* 0x00000004101ac981 */ /* 0x00036a000c1e9900 */
[----:B------:R-:W0:Y:S01]  /*07a0*/  @!P4 LDC.64 R14, c[0x0][0x388] ;  /* 0x0000e200ff0ecb82 */ /* 0x000e220000000a00 */
[----:B-1----:R-:W-:Y:S01]  /*07b0*/  VIADD R17, R35, 0x6 ;  /* 0x0000000623117836 */ /* 0x002fe20000000000 */
[----:B------:R-:W-:Y:S01]  /*07c0*/  @!P4 LEA R23, R23, 0x3, 0x2 ;  /* 0x000000031717c811 */ /* 0x000fe200078e10ff */
[----:B------:R-:W-:Y:S01]  /*07d0*/  IMAD.MOV.U32 R27, RZ, RZ, RZ ;  /* 0x000000ffff1b7224 */ /* 0x000fe200078e00ff */
[----:B------:R-:W-:-:S02]  /*07e0*/  @!P4 LEA R24, R24, 0x2, 0x2 ;  /* 0x000000021818c811 */ /* 0x000fc400078e10ff */
[----:B------:R-:W-:Y:S01]  /*07f0*/  ISETP.GE.AND P6, PT, R17, R40, PT ;  /* 0x000000281100720c */ /* 0x000fe20003fc6270 */
[----:B---3--:R-:W-:Y:S02]  /*0800*/  @!P4 IMAD.WIDE.U32 R4, R25, 0x4, R4 ;  /* 0x000000041904c825 */ /* 0x008fe400078e0004 */
[----:B------:R1:W5:Y:S02]  /*0810*/  @!P3 LDG.E.CONSTANT R27, desc[UR4][R6.64] ;  /* 0x00000004061bb981 */ /* 0x000364000c1e9900 */
[----:B------:R-:W-:Y:S02]  /*0820*/  IMAD.MOV.U32 R25, RZ, RZ, RZ ;  /* 0x000000ffff197224 */ /* 0x000fe400078e00ff */
[--C-:B------:R-:W-:Y:S02]  /*0830*/  @!P4 IMAD R23, R23, R54, R43.reuse ;  /* 0x000000361717c224 */ /* 0x100fe400078e022b */
[----:B------:R-:W-:Y:S01]  /*0840*/  @!P4 IMAD R51, R24, R46, R43 ;  /* 0x0000002e1833c224 */ /* 0x000fe200078e022b */
[----:B------:R-:W-:Y:S01]  /*0850*/  @!P5 LEA R20, R20, 0x2, 0x2 ;  /* 0x000000021414d811 */ /* 0x000fe200078e10ff */
[----:B------:R-:W-:Y:S01]  /*0860*/  @!P5 IMAD R21, R21, R50, RZ ;  /* 0x000000321515d224 */ /* 0x000fe200078e02ff */
[----:B------:R3:W5:Y:S01]  /*0870*/  @!P4 LDG.E.CONSTANT R25, desc[UR4][R4.64] ;  /* 0x000000040419c981 */ /* 0x000762000c1e9900 */
[----:B-1----:R-:W1:Y:S01]  /*0880*/  @!P5 LDC.64 R6, c[0x0][0x388] ;  /* 0x0000e200ff06db82 */ /* 0x002e620000000a00 */
[----:B0-----:R-:W-:-:S02]  /*0890*/  @!P4 IMAD.WIDE.U32 R2, R23, 0x4, R2 ;  /* 0x000000041702c825 */ /* 0x001fc400078e0002 */
[----:B------:R-:W2:Y:S02]  /*08a0*/  @!P6 LDG.E.CONSTANT R46, desc[UR4][R30.64+0x8] ;  /* 0x000008041e2ee981 */ /* 0x000ea4000c1e9900 */
[----:B------:R-:W-:Y:S02]  /*08b0*/  IMAD.MOV.U32 R24, RZ, RZ, RZ ;  /* 0x000000ffff187224 */ /* 0x000fe400078e00ff */
[----:B------:R-:W-:Y:S01]  /*08c0*/  IMAD.MOV.U32 R23, RZ, RZ, RZ ;  /* 0x000000ffff177224 */ /* 0x000fe200078e00ff */
[----:B------:R-:W0:Y:S01]  /*08d0*/  @!P0 LDC R54, c[0x0][0x3ac] ;  /* 0x0000eb00ff368b82 */ /* 0x000e220000000800 */
[----:B------:R-:W-:-:S04]  /*08e0*/  @!P4 IMAD.WIDE.U32 R14, R51, 0x4, R14 ;  /* 0x00000004330ec825 */ /* 0x000fc800078e000e */
[----:B------:R-:W-:Y:S01]  /*08f0*/  @!P5 IMAD R22, R22, R47, RZ ;  /* 0x0000002f1616d224 */ /* 0x000fe200078e02ff */
[----:B------:R3:W5:Y:S01]  /*0900*/  @!P4 LDG.E.CONSTANT R24, desc[UR4][R14.64] ;  /* 0x000000040e18c981 */ /* 0x000762000c1e9900 */
[----:B------:R-:W-:Y:S01]  /*0910*/  @!P5 IMAD R50, R21, 0x4, R50 ;  /* 0x000000041532d824 */ /* 0x000fe200078e0232 */
[----:B---3--:R-:W3:Y:S02]  /*0920*/  @!P5 LDC.64 R4, c[0x0][0x388] ;  /* 0x0000e200ff04db82 */ /* 0x008ee40000000a00 */
[----:B------:R-:W2:Y:S04]  /*0930*/  @!P6 LDG.E.CONSTANT R47, desc[UR4][R30.64+0x8] ;  /* 0x000008041e2fe981 */ /* 0x000ea8000c1e9900 */
[----:B------:R1:W5:Y:S02]  /*0940*/  @!P4 LDG.E.CONSTANT R23, desc[UR4][R2.64] ;  /* 0x000000040217c981 */ /* 0x000364000c1e9900 */
[----:B------:R-:W0:Y:S01]  /*0950*/  @!P5 LDC R51, c[0x0][0x3ac] ;  /* 0x0000eb00ff33db82 */ /* 0x000e220000000800 */
[----:B------:R-:W-:-:S07]  /*0960*/  @!P5 IMAD.IADD R15, R43, 0x1, R50 ;  /* 0x000000012b0fd824 */ /* 0x000fce00078e0232 */
[----:B-1----:R-:W1:Y:S08]  /*0970*/  @!P5 LDC.64 R2, c[0x0][0x388] ;  /* 0x0000e200ff02db82 */ /* 0x002e700000000a00 */
[----:B------:R-:W0:Y:S01]  /*0980*/  @!P0 LDC R50, c[0x0][0x3ac] ;  /* 0x0000eb00ff328b82 */ /* 0x000e220000000800 */
[----:B------:R-:W-:Y:S01]  /*0990*/  @!P5 IMAD R17, R22, 0x4, R43 ;  /* 0x000000041611d824 */ /* 0x000fe200078e022b */
[----:B------:R-:W-:Y:S01]  /*09a0*/  @!P5 LEA R14, R19, 0x3, 0x2 ;  /* 0x00000003130ed811 */ /* 0x000fe200078e10ff */
[----:B------:R-:W-:-:S02]  /*09b0*/  IMAD.MOV.U32 R22, RZ, RZ, RZ ;  /* 0x000000ffff167224 */ /* 0x000fc400078e00ff */
[----:B------:R-:W-:-:S03]  /*09c0*/  @!P5 IMAD.WIDE.U32 R6, R17, 0x4, R6 ;  /* 0x000000041106d825 */ /* 0x000fc600078e0006 */
[----:B------:R-:W0:Y:S01]  /*09d0*/  @!P5 LDC.64 R16, c[0x0][0x388] ;  /* 0x0000e200ff10db82 */ /* 0x000e220000000a00 */
[----:B---3--:R-:W-:Y:S01]  /*09e0*/  @!P5 IMAD.WIDE.U32 R4, R15, 0x4, R4 ;  /* 0x000000040f04d825 */ /* 0x008fe200078e0004 */
[----:B------:R0:W5:Y:S03]  /*09f0*/  @!P5 LDG.E.CONSTANT R22, desc[UR4][R6.64] ;  /* 0x000000040616d981 */ /* 0x000166000c1e9900 */
[----:B------:R-:W-:-:S04]  /*0a00*/  @!P5 IMAD R15, R14, R53, R43 ;  /* 0x000000350e0fd224 */ /* 0x000fc800078e022b */
[----:B-1----:R-:W-:Y:S02]  /*0a10*/  @!P5 IMAD.WIDE.U32 R2, R15, 0x4, R2 ;  /* 0x000000040f02d825 */ /* 0x002fe400078e0002 */
[----:B------:R-:W1:Y:S02]  /*0a20*/  @!P0 LDC.64 R14, c[0x0][0x388] ;  /* 0x0000e200ff0e8b82 */ /* 0x000e640000000a00 */
[----:B0-----:R-:W-:Y:S02]  /*0a30*/  @!P5 IMAD R7, R20, R51, R43 ;  /* 0x000000331407d224 */ /* 0x001fe400078e022b */
[----:B------:R-:W-:Y:S02]  /*0a40*/  @!P0 IMAD R50, R49, R50, RZ ;  /* 0x0000003231328224 */ /* 0x000fe400078e02ff */
[----:B------:R-:W3:Y:S02]  /*0a50*/  @!P6 LDG.E.CONSTANT R49, desc[UR4][R30.64+0x8] ;  /* 0x000008041e31e981 */ /* 0x000ee4000c1e9900 */
[----:B------:R-:W0:Y:S01]  /*0a60*/  @!P0 LDC R51, c[0x0][0x3ac] ;  /* 0x0000eb00ff338b82 */ /* 0x000e220000000800 */
[----:B------:R-:W-:-:S02]  /*0a70*/  IMAD.MOV.U32 R20, RZ, RZ, RZ ;  /* 0x000000ffff147224 */ /* 0x000fc400078e00ff */
[----:B------:R-:W-:Y:S02]  /*0a80*/  @!P0 IMAD R53, R50, 0x4, R43 ;  /* 0x0000000432358824 */ /* 0x000fe400078e022b */
[----:B------:R-:W-:Y:S01]  /*0a90*/  @!P5 IMAD.WIDE.U32 R16, R7, 0x4, R16 ;  /* 0x000000040710d825 */ /* 0x000fe200078e0010 */
[----:B------:R-:W-:Y:S02]  /*0aa0*/  @!P0 LEA R0, R0, 0x3, 0x2 ;  /* 0x0000000300008811 */ /* 0x000fe400078e10ff */
[----:B------:R-:W4:Y:S01]  /*0ab0*/  @!P0 LDC.64 R6, c[0x0][0x388] ;  /* 0x0000e200ff068b82 */ /* 0x000f220000000a00 */
[----:B------:R-:W-:Y:S01]  /*0ac0*/  IMAD.MOV.U32 R19, RZ, RZ, RZ ;  /* 0x000000ffff137224 */ /* 0x000fe200078e00ff */
[----:B------:R1:W5:Y:S05]  /*0ad0*/  @!P5 LDG.E.CONSTANT R20, desc[UR4][R16.64] ;  /* 0x000000041014d981 */ /* 0x00036a000c1e9900 */
[----:B------:R0:W5:Y:S01]  /*0ae0*/  @!P5 LDG.E.CONSTANT R19, desc[UR4][R2.64] ;  /* 0x000000040213d981 */ /* 0x000162000c1e9900 */
[----:B-1----:R-:W-:-:S02]  /*0af0*/  @!P0 IMAD.WIDE.U32 R14, R53, 0x4, R14 ;  /* 0x00000004350e8825 */ /* 0x002fc400078e000e */
[----:B------:R-:W1:Y:S01]  /*0b00*/  @!P0 LDC R53, c[0x0][0x3ac] ;  /* 0x0000eb00ff358b82 */ /* 0x000e620000000800 */
[----:B------:R-:W-:Y:S01]  /*0b10*/  @!P0 LEA R16, R18, 0x2, 0x2 ;  /* 0x0000000212108811 */ /* 0x000fe200078e10ff */
[----:B0-----:R-:W-:Y:S02]  /*0b20*/  @!P0 IMAD R48, R48, R51, RZ ;  /* 0x0000003330308224 */ /* 0x001fe400078e02ff */
[----:B------:R-:W-:Y:S02]  /*0b30*/  IMAD.MOV.U32 R18, RZ, RZ, RZ ;  /* 0x000000ffff127224 */ /* 0x000fe400078e00ff */
[----:B------:R-:W-:Y:S02]  /*0b40*/  @!P0 IMAD R48, R48, 0x4, R51 ;  /* 0x0000000430308824 */ /* 0x000fe400078e0233 */
[----:B------:R-:W-:Y:S01]  /*0b50*/  IMAD.MOV.U32 R21, RZ, RZ, RZ ;  /* 0x000000ffff157224 */ /* 0x000fe200078e00ff */
[----:B------:R-:W0:Y:S01]  /*0b60*/  @!P0 LDC.64 R50, c[0x0][0x388] ;  /* 0x0000e200ff328b82 */ /* 0x000e220000000a00 */
[----:B------:R-:W-:Y:S01]  /*0b70*/  @!P0 IMAD.IADD R3, R43, 0x1, R48 ;  /* 0x000000012b038824 */ /* 0x000fe200078e0230 */
[----:B------:R1:W5:Y:S04]  /*0b80*/  @!P0 LDG.E.CONSTANT R18, desc[UR4][R14.64] ;  /* 0x000000040e128981 */ /* 0x000368000c1e9900 */
[----:B------:R-:W3:Y:S04]  /*0b90*/  @!P6 LDG.E.CONSTANT R48, desc[UR4][R30.64+0x8] ;  /* 0x000008041e30e981 */ /* 0x000ee8000c1e9900 */
[----:B------:R1:W5:Y:S02]  /*0ba0*/  @!P5 LDG.E.CONSTANT R21, desc[UR4][R4.64] ;  /* 0x000000040415d981 */ /* 0x000364000c1e9900 */
[----:B-1----:R-:W-:-:S05]  /*0bb0*/  VIADD R15, R35, 0x7 ;  /* 0x00000007230f7836 */ /* 0x002fca0000000000 */
[----:B------:R-:W-:Y:S01]  /*0bc0*/  ISETP.GE.AND P3, PT, R15, R40, PT ;  /* 0x000000280f00720c */ /* 0x000fe20003f66270 */
[----:B------:R-:W1:Y:S01]  /*0bd0*/  @!P0 LDC.64 R4, c[0x0][0x388] ;  /* 0x0000e200ff048b82 */ /* 0x000e620000000a00 */
[--C-:B------:R-:W-:Y:S02]  /*0be0*/  @!P0 IMAD R17, R16, R54, R43.reuse ;  /* 0x0000003610118224 */ /* 0x100fe400078e022b */
[----:B------:R-:W-:-:S05]  /*0bf0*/  @!P0 IMAD R15, R0, R53, R43 ;  /* 0x00000035000f8224 */ /* 0x000fca00078e022b */
[----:B------:R-:W0:Y:S04]  /*0c00*/  @!P2 LDC R54, c[0x0][0x3ac] ;  /* 0x0000eb00ff36ab82 */ /* 0x000e280000000800 */
[----:B------:R-:W3:Y:S04]  /*0c10*/  @!P3 LDG.E.CONSTANT R0, desc[UR4][R30.64+0xc] ;  /* 0x00000c041e00b981 */ /* 0x000ee8000c1e9900 */
[----:B------:R-:W3:Y:S01]  /*0c20*/  @!P3 LDG.E.CONSTANT R53, desc[UR4][R30.64+0xc] ;  /* 0x00000c041e35b981 */ /* 0x000ee2000c1e9900 */
[----:B----4-:R-:W-:Y:S02]  /*0c30*/  @!P0 IMAD.WIDE.U32 R6, R3, 0x4, R6 ;  /* 0x0000000403068825 */ /* 0x010fe400078e0006 */
[----:B------:R-:W4:Y:S02]  /*0c40*/  @!P2 LDC.64 R2, c[0x0][0x388] ;  /* 0x0000e200ff02ab82 */ /* 0x000f240000000a00 */
[----:B-1----:R-:W-:Y:S01]  /*0c50*/  @!P0 IMAD.WIDE.U32 R4, R17, 0x4, R4 ;  /* 0x0000000411048825 */ /* 0x002fe200078e0004 */
[----:B------:R-:W-:-:S03]  /*0c60*/  CS2R R16, SRZ ;  /* 0x0000000000107805 */ /* 0x000fc6000001ff00 */
[----:B0-----:R-:W-:-:S03]  /*0c70*/  @!P0 IMAD.WIDE.U32 R50, R15, 0x4, R50 ;  /* 0x000000040f328825 */ /* 0x001fc600078e0032 */
[----:B------:R0:W5:Y:S01]  /*0c80*/  @!P0 LDG.E.CONSTANT R17, desc[UR4][R6.64] ;  /* 0x0000000406118981 */ /* 0x000162000c1e9900 */
[----:B------:R-:W-:Y:S02]  /*0c90*/  @!P2 IMAD R14, R33, R54, RZ ;  /* 0x00000036210ea224 */ /* 0x000fe400078e02ff */
[----:B------:R-:W1:Y:S01]  /*0ca0*/  @!P2 LDC R54, c[0x0][0x3ac] ;  /* 0x0000eb00ff36ab82 */ /* 0x000e620000000800 */
[----:B------:R4:W5:Y:S01]  /*0cb0*/  @!P0 LDG.E.CONSTANT R16, desc[UR4][R4.64] ;  /* 0x0000000404108981 */ /* 0x000962000c1e9900 */
[----:B0-----:R-:W-:Y:S01]  /*0cc0*/  @!P2 IMAD R7, R14, 0x4, R43 ;  /* 0x000000040e07a824 */ /* 0x001fe200078e022b */
[----:B------:R-:W-:-:S05]  /*0cd0*/  CS2R R14, SRZ ;  /* 0x00000000000e7805 */ /* 0x000fca000001ff00 */
[----:B------:R-:W0:Y:S01]  /*0ce0*/  @!P2 LDC R33, c[0x0][0x3ac] ;  /* 0x0000eb00ff21ab82 */ /* 0x000e220000000800 */
[----:B------:R-:W5:Y:S01]  /*0cf0*/  @!P0 LDG.E.CONSTANT R15, desc[UR4][R50.64] ;  /* 0x00000004320f8981 */ /* 0x000f62000c1e9900 */
[----:B------:R-:W-:-:S06]  /*0d00*/  @!P2 LEA R12, R12, 0x2, 0x2 ;  /* 0x000000020c0ca811 */ /* 0x000fcc00078e10ff */
[----:B----4-:R-:W4:Y:S01]  /*0d10*/  @!P2 LDC.64 R4, c[0x0][0x388] ;  /* 0x0000e200ff04ab82 */ /* 0x010f220000000a00 */
[----:B------:R-:W3:Y:S04]  /*0d20*/  @!P3 LDG.E.CONSTANT R50, desc[UR4][R30.64+0xc] ;  /* 0x00000c041e32b981 */ /* 0x000ee8000c1e9900 */
[----:B------:R-:W3:Y:S01]  /*0d30*/  @!P3 LDG.E.CONSTANT R51, desc[UR4][R30.64+0xc] ;  /* 0x00000c041e33b981 */ /* 0x000ee2000c1e9900 */
[----:B-1----:R-:W-:-:S04]  /*0d40*/  @!P2 IMAD R13, R13, R54, RZ ;  /* 0x000000360d0da224 */ /* 0x002fc800078e02ff */
[----:B------:R-:W-:Y:S02]  /*0d50*/  @!P2 IMAD R6, R13, 0x4, R54 ;  /* 0x000000040d06a824 */ /* 0x000fe400078e0236 */
[----:B------:R-:W-:-:S04]  /*0d60*/  @!P2 IMAD.WIDE.U32 R2, R7, 0x4, R2 ;  /* 0x000000040702a825 */ /* 0x000fc800078e0002 */
[----:B------:R-:W-:Y:S01]  /*0d70*/  @!P2 IMAD.IADD R13, R43, 0x1, R6 ;  /* 0x000000012b0da824 */ /* 0x000fe200078e0206 */
[----:B------:R0:W5:Y:S01]  /*0d80*/  @!P2 LDG.E.CONSTANT R14, desc[UR4][R2.64] ;  /* 0x00000004020ea981 */ /* 0x000162000c1e9900 */
[----:B------:R-:W1:Y:S01]  /*0d90*/  @!P2 LDC.64 R6, c[0x0][0x388] ;  /* 0x0000e200ff06ab82 */ /* 0x000e620000000a00 */
[----:B0-----:R-:W-:-:S07]  /*0da0*/  @!P2 IMAD R3, R12, R33, R43 ;  /* 0x000000210c03a224 */ /* 0x001fce00078e022b */
[----:B------:R-:W0:Y:S01]  /*0db0*/  @!P2 LDC R33, c[0x0][0x3ac] ;  /* 0x0000eb00ff21ab82 */ /* 0x000e220000000800 */
[----:B-1----:R-:W-:-:S07]  /*0dc0*/  @!P2 IMAD.WIDE.U32 R6, R3, 0x4, R6 ;  /* 0x000000040306a825 */ /* 0x002fce00078e0006 */
[----:B------:R-:W1:Y:S01]  /*0dd0*/  @!P2 LDC.64 R2, c[0x0][0x388] ;  /* 0x0000e200ff02ab82 */ /* 0x000e620000000a00 */
[----:B----4-:R-:W-:Y:S01]  /*0de0*/  @!P2 IMAD.WIDE.U32 R4, R13, 0x4, R4 ;  /* 0x000000040d04a825 */ /* 0x010fe200078e0004 */
[----:B------:R-:W-:-:S03]  /*0df0*/  @!P2 LEA R54, R11, 0x3, 0x2 ;  /* 0x000000030b36a811 */ /* 0x000fc600078e10ff */
[----:B------:R-:W-:Y:S02]  /*0e00*/  IMAD.MOV.U32 R13, RZ, RZ, RZ ;  /* 0x000000ffff0d7224 */ /* 0x000fe400078e00ff */
[----:B------:R-:W-:-:S04]  /*0e10*/  IMAD.MOV.U32 R11, RZ, RZ, RZ ;  /* 0x000000ffff0b7224 */ /* 0x000fc800078e00ff */
[----:B------:R0:W5:Y:S02]  /*0e20*/  @!P2 LDG.E.CONSTANT R13, desc[UR4][R4.64] ;  /* 0x00000004040da981 */ /* 0x000164000c1e9900 */
[----:B0-----:R-:W-:Y:S02]  /*0e30*/  @!P2 IMAD R5, R54, R33, R43 ;  /* 0x000000213605a224 */ /* 0x001fe400078e022b */
[----:B------:R-:W0:Y:S02]  /*0e40*/  @!P1 LDC R33, c[0x0][0x3ac] ;  /* 0x0000eb00ff219b82 */ /* 0x000e240000000800 */
[----:B-1----:R-:W-:-:S05]  /*0e50*/  @!P2 IMAD.WIDE.U32 R2, R5, 0x4, R2 ;  /* 0x000000040502a825 */ /* 0x002fca00078e0002 */
[----:B------:R1:W5:Y:S01]  /*0e60*/  @!P2 LDG.E.CONSTANT R11, desc[UR4][R2.64] ;  /* 0x00000004020ba981 */ /* 0x000362000c1e9900 */
[----:B------:R-:W4:Y:S08]  /*0e70*/  @!P1 LDC.64 R4, c[0x0][0x388] ;  /* 0x0000e200ff049b82 */ /* 0x000f300000000a00 */
[----:B-1----:R-:W1:Y:S01]  /*0e80*/  @!P1 LDC.64 R2, c[0x0][0x388] ;  /* 0x0000e200ff029b82 */ /* 0x002e620000000a00 */
[----:B------:R-:W-:Y:S01]  /*0e90*/  @!P1 IMAD R10, R10, R55, RZ ;  /* 0x000000370a0a9224 */ /* 0x000fe200078e02ff */
[----:B------:R-:W-:-:S03]  /*0ea0*/  @!P1 LEA R8, R8, 0x2, 0x2 ;  /* 0x0000000208089811 */ /* 0x000fc600078e10ff */
[----:B------:R-:W-:Y:S02]  /*0eb0*/  @!P1 IMAD R54, R10, 0x4, R55 ;  /* 0x000000040a369824 */ /* 0x000fe400078e0237 */
[----:B------:R-:W-:Y:S01]  /*0ec0*/  @!P1 IMAD R10, R9, R56, RZ ;  /* 0x00000038090a9224 */ /* 0x000fe200078e02ff */
[----:B--2---:R-:W-:Y:S01]  /*0ed0*/  @!P1 LEA R32, R32, 0x3, 0x2 ;  /* 0x0000000320209811 */ /* 0x004fe200078e10ff */
[--C-:B0-----:R-:W-:Y:S01]  /*0ee0*/  @!P1 IMAD R33, R8, R33, R43.reuse ;  /* 0x0000002108219224 */ /* 0x101fe200078e022b */
[----:B------:R-:W0:Y:S01]  /*0ef0*/  @!P6 LDC R55, c[0x0][0x3ac] ;  /* 0x0000eb00ff37eb82 */ /* 0x000e220000000800 */
[----:B------:R-:W-:Y:S02]  /*0f00*/  @!P1 IMAD R9, R10, 0x4, R43 ;  /* 0x000000040a099824 */ /* 0x000fe400078e022b */
[----:B------:R-:W-:Y:S02]  /*0f10*/  IMAD.MOV.U32 R12, RZ, RZ, RZ ;  /* 0x000000ffff0c7224 */ /* 0x000fe400078e00ff */
[----:B------:R-:W-:-:S02]  /*0f20*/  IMAD.MOV.U32 R10, RZ, RZ, RZ ;  /* 0x000000ffff0a7224 */ /* 0x000fc400078e00ff */
[----:B----4-:R-:W-:Y:S01]  /*0f30*/  @!P1 IMAD.WIDE.U32 R4, R9, 0x4, R4 ;  /* 0x0000000409049825 */ /* 0x010fe200078e0004 */
[----:B------:R-:W2:Y:S01]  /*0f40*/  @!P3 LDC R56, c[0x0][0x3ac] ;  /* 0x0000eb00ff38bb82 */ /* 0x000ea20000000800 */
[----:B------:R4:W5:Y:S04]  /*0f50*/  @!P2 LDG.E.CONSTANT R12, desc[UR4][R6.64] ;  /* 0x00000004060ca981 */ /* 0x000968000c1e9900 */
[----:B------:R0:W5:Y:S01]  /*0f60*/  @!P1 LDG.E.CONSTANT R10, desc[UR4][R4.64] ;  /* 0x00000004040a9981 */ /* 0x000162000c1e9900 */
[----:B-1----:R-:W-:Y:S02]  /*0f70*/  @!P1 IMAD.WIDE.U32 R2, R33, 0x4, R2 ;  /* 0x0000000421029825 */ /* 0x002fe400078e0002 */
[----:B------:R-:W1:Y:S08]  /*0f80*/  @!P1 LDC R33, c[0x0][0x3ac] ;  /* 0x0000eb00ff219b82 */ /* 0x000e700000000800 */
[----:B----4-:R-:W4:Y:S08]  /*0f90*/  @!P1 LDC.64 R6, c[0x0][0x388] ;  /* 0x0000e200ff069b82 */ /* 0x010f300000000a00 */
[----:B0-----:R-:W0:Y:S01]  /*0fa0*/  @!P1 LDC.64 R4, c[0x0][0x388] ;  /* 0x0000e200ff049b82 */ /* 0x001e220000000a00 */
[----:B------:R-:W-:-:S07]  /*0fb0*/  @!P1 IMAD.IADD R9, R43, 0x1, R54 ;  /* 0x000000012b099824 */ /* 0x000fce00078e0236 */
[----:B------:R-:W2:Y:S01]  /*0fc0*/  @!P6 LDC R54, c[0x0][0x3ac] ;  /* 0x0000eb00ff36eb82 */ /* 0x000ea20000000800 */
[----:B-1----:R-:W-:Y:S02]  /*0fd0*/  @!P1 IMAD R33, R32, R33, R43 ;  /* 0x0000002120219224 */ /* 0x002fe400078e022b */
[----:B----4-:R-:W-:Y:S01]  /*0fe0*/  @!P1 IMAD.WIDE.U32 R6, R9, 0x4, R6 ;  /* 0x0000000409069825 */ /* 0x010fe200078e0006 */
[----:B------:R-:W-:-:S06]  /*0ff0*/  CS2R R8, SRZ ;  /* 0x0000000000087805 */ /* 0x000fcc000001ff00 */
[----:B------:R1:W5:Y:S01]  /*1000*/  @!P1 LDG.E.CONSTANT R8, desc[UR4][R2.64] ;  /* 0x0000000402089981 */ /* 0x000362000c1e9900 */
[----:B0-----:R-:W-:Y:S02]  /*1010*/  @!P1 IMAD.WIDE.U32 R4, R33, 0x4, R4 ;  /* 0x0000000421049825 */ /* 0x001fe400078e0004 */
[----:B------:R-:W0:Y:S01]  /*1020*/  @!P6 LDC.64 R32, c[0x0][0x388] ;  /* 0x0000e200ff20eb82 */ /* 0x000e220000000a00 */
[----:B------:R4:W5:Y:S07]  /*1030*/  @!P1 LDG.E.CONSTANT R9, desc[UR4][R6.64] ;  /* 0x0000000406099981 */ /* 0x00096e000c1e9900 */
[----:B-1----:R-:W1:Y:S01]  /*1040*/  @!P6 LDC.64 R2, c[0x0][0x388] ;  /* 0x0000e200ff02eb82 */ /* 0x002e620000000a00 */
[----:B--2---:R-:W-:-:S02]  /*1050*/  @!P6 IMAD R47, R47, R54, RZ ;  /* 0x000000362f2fe224 */ /* 0x004fc400078e02ff */
[----:B------:R-:W-:Y:S01]  /*1060*/  @!P6 IMAD R46, R46, R55, RZ ;  /* 0x000000372e2ee224 */ /* 0x000fe200078e02ff */
[----:B----4-:R-:W-:Y:S01]  /*1070*/  CS2R R6, SRZ ;  /* 0x0000000000067805 */ /* 0x010fe2000001ff00 */
[----:B------:R-:W-:Y:S02]  /*1080*/  @!P6 IMAD R54, R47, 0x4, R54 ;  /* 0x000000042f36e824 */ /* 0x000fe400078e0236 */
[----:B------:R-:W-:Y:S01]  /*1090*/  @!P6 IMAD R47, R46, 0x4, R43 ;  /* 0x000000042e2fe824 */ /* 0x000fe200078e022b */
[----:B------:R-:W2:Y:S02]  /*10a0*/  @!P3 LDC R55, c[0x0][0x3ac] ;  /* 0x0000eb00ff37bb82 */ /* 0x000ea40000000800 */
[----:B------:R4:W5:Y:S01]  /*10b0*/  @!P1 LDG.E.CONSTANT R7, desc[UR4][R4.64] ;  /* 0x0000000404079981 */ /* 0x000962000c1e9900 */
[----:B0-----:R-:W-:-:S04]  /*10c0*/  @!P6 IMAD.WIDE.U32 R32, R47, 0x4, R32 ;  /* 0x000000042f20e825 */ /* 0x001fc800078e0020 */
[----:B------:R-:W-:Y:S01]  /*10d0*/  @!P6 IMAD.IADD R47, R43, 0x1, R54 ;  /* 0x000000012b2fe824 */ /* 0x000fe200078e0236 */
[----:B----4-:R-:W0:Y:S01]  /*10e0*/  @!P6 LDC R5, c[0x0][0x3ac] ;  /* 0x0000eb00ff05eb82 */ /* 0x010e220000000800 */
[----:B------:R4:W5:Y:S02]  /*10f0*/  @!P6 LDG.E.CONSTANT R6, desc[UR4][R32.64] ;  /* 0x000000042006e981 */ /* 0x000964000c1e9900 */
[----:B-1----:R-:W-:-:S05]  /*1100*/  @!P6 IMAD.WIDE.U32 R2, R47, 0x4, R2 ;  /* 0x000000042f02e825 */ /* 0x002fca00078e0002 */
[----:B------:R-:W1:Y:S01]  /*1110*/  @!P6 LDC.64 R46, c[0x0][0x388] ;  /* 0x0000e200ff2eeb82 */ /* 0x000e620000000a00 */
[----:B---3--:R-:W-:-:S07]  /*1120*/  @!P6 LEA R4, R49, 0x2, 0x2 ;  /* 0x000000023104e811 */ /* 0x008fce00078e10ff */
[----:B----4-:R-:W3:Y:S01]  /*1130*/  @!P6 LDC.64 R32, c[0x0][0x388] ;  /* 0x0000e200ff20eb82 */ /* 0x010ee20000000a00 */
[----:B0-----:R-:W-:-:S04]  /*1140*/  @!P6 IMAD R49, R4, R5, R43 ;  /* 0x000000050431e224 */ /* 0x001fc800078e022b */
[----:B-1----:R-:W-:-:S03]  /*1150*/  @!P6 IMAD.WIDE.U32 R46, R49, 0x4, R46 ;  /* 0x00000004312ee825 */ /* 0x002fc600078e002e */
[----:B------:R-:W0:Y:S01]  /*1160*/  @!P6 LDC R49, c[0x0][0x3ac] ;  /* 0x0000eb00ff31eb82 */ /* 0x000e220000000800 */
[----:B------:R-:W-:-:S06]  /*1170*/  CS2R R4, SRZ ;  /* 0x0000000000047805 */ /* 0x000fcc000001ff00 */
[----:B------:R1:W5:Y:S01]  /*1180*/  @!P6 LDG.E.CONSTANT R4, desc[UR4][R46.64] ;  /* 0x000000042e04e981 */ /* 0x000362000c1e9900 */
[----:B------:R-:W-:-:S03]  /*1190*/  @!P6 LEA R48, R48, 0x3, 0x2 ;  /* 0x000000033030e811 */ /* 0x000fc600078e10ff */
[----:B------:R4:W5:Y:S01]  /*11a0*/  @!P6 LDG.E.CONSTANT R5, desc[UR4][R2.64] ;  /* 0x000000040205e981 */ /* 0x000962000c1e9900 */
[----:B-1----:R-:W1:Y:S01]  /*11b0*/  @!P3 LDC.64 R46, c[0x0][0x388] ;  /* 0x0000e200ff2ebb82 */ /* 0x002e620000000a00 */
[----:B0-----:R-:W-:-:S04]  /*11c0*/  @!P6 IMAD R49, R48, R49, R43 ;  /* 0x000000313031e224 */ /* 0x001fc800078e022b */
[----:B---3--:R-:W-:-:S03]  /*11d0*/  @!P6 IMAD.WIDE.U32 R32, R49, 0x4, R32 ;  /* 0x000000043120e825 */ /* 0x008fc600078e0020 */
[----:B------:R-:W0:Y:S01]  /*11e0*/  @!P3 LDC.64 R48, c[0x0][0x388] ;  /* 0x0000e200ff30bb82 */ /* 0x000e220000000a00 */
[----:B------:R-:W-:Y:S02]  /*11f0*/  ISETP.GE.U32.AND P0, PT, R37, R40, PT ;  /* 0x000000282500720c */ /* 0x000fe40003f06070 */
[----:B----4-:R-:W-:Y:S01]  /*1200*/  CS2R R2, SRZ ;  /* 0x0000000000027805 */ /* 0x010fe2000001ff00 */
[----:B--2---:R-:W-:-:S05]  /*1210*/  @!P3 IMAD R0, R0, R55, RZ ;  /* 0x000000370000b224 */ /* 0x004fca00078e02ff */
[----:B------:R2:W5:Y:S01]  /*1220*/  @!P6 LDG.E.CONSTANT R3, desc[UR4][R32.64] ;  /* 0x000000042003e981 */ /* 0x000562000c1e9900 */
[----:B------:R-:W-:Y:S02]  /*1230*/  @!P3 IMAD R54, R0, 0x4, R55 ;  /* 0x000000040036b824 */ /* 0x000fe400078e0237 */
[----:B------:R-:W-:Y:S02]  /*1240*/  @!P3 IMAD R0, R53, R56, RZ ;  /* 0x000000383500b224 */ /* 0x000fe400078e02ff */
[----:B--2---:R-:W-:Y:S02]  /*1250*/  @!P3 IMAD.IADD R33, R43, 0x1, R54 ;  /* 0x000000012b21b824 */ /* 0x004fe400078e0236 */
[----:B------:R-:W-:Y:S01]  /*1260*/  @!P3 IMAD R53, R0, 0x4, R43 ;  /* 0x000000040035b824 */ /* 0x000fe200078e022b */
[----:B------:R-:W2:Y:S01]  /*1270*/  @!P3 LDC R54, c[0x0][0x3ac] ;  /* 0x0000eb00ff36bb82 */ /* 0x000ea20000000800 */
[----:B-1----:R-:W-:Y:S01]  /*1280*/  @!P3 IMAD.WIDE.U32 R46, R33, 0x4, R46 ;  /* 0x00000004212eb825 */ /* 0x002fe200078e002e */
[----:B------:R-:W-:-:S03]  /*1290*/  @!P0 LOP3.LUT R33, R36, 0xfffffffc, RZ, 0xc0, !PT ;  /* 0xfffffffc24218812 */ /* 0x000fc600078ec0ff */
[----:B0-----:R-:W-:Y:S01]  /*12a0*/  @!P3 IMAD.WIDE.U32 R48, R53, 0x4, R48 ;  /* 0x000000043530b825 */ /* 0x001fe200078e0030 */
[----:B------:R-:W-:Y:S02]  /*12b0*/  @!P0 LOP3.LUT R52, R33, 0x3, R52, 0xf8, !PT ;  /* 0x0000000321348812 */ /* 0x000fe400078ef834 */
[----:B------:R-:W0:Y:S02]  /*12c0*/  @!P3 LDC R53, c[0x0][0x3ac] ;  /* 0x0000eb00ff35bb82 */ /* 0x000e240000000800 */
[----:B------:R-:W5:Y:S06]  /*12d0*/  @!P3 LDG.E.CONSTANT R2, desc[UR4][R48.64] ;  /* 0x000000043002b981 */ /* 0x000f6c000c1e9900 */
[----:B------:R-:W1:Y:S01]  /*12e0*/  @!P0 LDC.64 R32, c[0x0][0x380] ;  /* 0x0000e000ff208b82 */ /* 0x000e620000000a00 */
[----:B------:R-:W-:-:S06]  /*12f0*/  IMAD.MOV.U32 R0, RZ, RZ, RZ ;  /* 0x000000ffff007224 */ /* 0x000fcc00078e00ff */
[----:B------:R3:W5:Y:S02]  /*1300*/  @!P3 LDG.E.CONSTANT R0, desc[UR4][R46.64] ;  /* 0x000000042e00b981 */ /* 0x000764000c1e9900 */
[----:B---3--:R-:W3:Y:S01]  /*1310*/  @!P3 LDC.64 R46, c[0x0][0x388] ;  /* 0x0000e200ff2ebb82 */ /* 0x008ee20000000a00 */
[----:B------:R-:W-:Y:S02]  /*1320*/  @!P3 LEA R50, R50, 0x2, 0x2 ;  /* 0x000000023232b811 */ /* 0x000fe400078e10ff */
[----:B------:R-:W-:-:S03]  /*1330*/  @!P3 LEA R48, R51, 0x3, 0x2 ;  /* 0x000000033330b811 */ /* 0x000fc600078e10ff */
[--C-:B0-----:R-:W-:Y:S02]  /*1340*/  @!P3 IMAD R51, R50, R53, R43.reuse ;  /* 0x000000353233b224 */ /* 0x101fe400078e022b */
[----:B--2---:R-:W-:Y:S01]  /*1350*/  @!P3 IMAD R43, R48, R54, R43 ;  /* 0x00000036302bb224 */ /* 0x004fe200078e022b */
[--C-:B-1----:R-:W-:Y:S02]  /*1360*/  @!P0 IADD3 R48, P1, P2, R52, R32, R39.reuse ;  /* 0x0000002034308210 */ /* 0x102fe40007a3e027 */
[----:B------:R-:W-:-:S04]  /*1370*/  SHF.R.S32.HI R32, RZ, 0x1f, R39 ;  /* 0x0000001fff207819 */ /* 0x000fc80000011427 */
[----:B------:R-:W-:Y:S02]  /*1380*/  @!P0 IADD3.X R49, PT, PT, RZ, R33, R32, P1, P2 ;  /* 0x00000021ff318210 */ /* 0x000fe40000fe4420 */
[----:B------:R-:W0:Y:S03]  /*1390*/  @!P3 LDC.64 R32, c[0x0][0x388] ;  /* 0x0000e200ff20bb82 */ /* 0x000e260000000a00 */
[----:B------:R1:W2:Y:S01]  /*13a0*/  @!P0 LDG.E.U8.CONSTANT R48, desc[UR4][R48.64] ;  /* 0x0000000430308981 */ /* 0x0002a2000c1e9100 */
[----:B---3--:R-:W-:-:S04]  /*13b0*/  @!P3 IMAD.WIDE.U32 R46, R43, 0x4, R46 ;  /* 0x000000042b2eb825 */ /* 0x008fc800078e002e */
[----:B0-----:R-:W-:Y:S01]  /*13c0*/  @!P3 IMAD.WIDE.U32 R50, R51, 0x4, R32 ;  /* 0x000000043332b825 */ /* 0x001fe200078e0020 */
[----:B------:R-:W-:-:S06]  /*13d0*/  CS2R R32, SRZ ;  /* 0x0000000000207805 */ /* 0x000fcc000001ff00 */
[----:B------:R0:W5:Y:S04]  /*13e0*/  @!P3 LDG.E.CONSTANT R33, desc[UR4][R50.64] ;  /* 0x000000043221b981 */ /* 0x000168000c1e9900 */
[----:B------:R0:W5:Y:S01]  /*13f0*/  @!P3 LDG.E.CONSTANT R32, desc[UR4][R46.64] ;  /* 0x000000042e20b981 */ /* 0x000162000c1e9900 */
[----:B------:R-:W3:Y:S01]  /*1400*/  S2R R55, SR_LANEID ;  /* 0x0000000000377919 */ /* 0x000ee20000000000 */
[----:B------:R-:W-:Y:S01]  /*1410*/  UMOV UR6, 0xffffffff ;  /* 0xffffffff00067882 */ /* 0x000fe20000000000 */
[----:B------:R-:W-:Y:S01]  /*1420*/  IMAD.MOV.U32 R43, RZ, RZ, RZ ;  /* 0x000000ffff2b7224 */ /* 0x000fe200078e00ff */
[----:B---3--:R-:W-:-:S04]  /*1430*/  LOP3.LUT R55, R55, 0x3, RZ, 0xc0, !PT ;  /* 0x0000000337377812 */ /* 0x008fc800078ec0ff */
[C---:B------:R-:W-:Y:S02]  /*1440*/  LOP3.LUT R56, R55.reuse, 0x1c, RZ, 0xfc, !PT ;  /* 0x0000001c37387812 */ /* 0x040fe400078efcff */
[C---:B------:R-:W-:Y:S02]  /*1450*/  LOP3.LUT R58, R55.reuse, 0xc, RZ, 0xfc, !PT ;  /* 0x0000000c373a7812 */ /* 0x040fe400078efcff */
[----:B-1----:R-:W-:Y:S02]  /*1460*/  LOP3.LUT R49, R55, 0x18, RZ, 0xfc, !PT ;  /* 0x0000001837317812 */ /* 0x002fe400078efcff */
[----:B--2---:R-:W-:Y:S01]  /*1470*/  @!P0 LOP3.LUT R43, R48, 0xf, RZ, 0xc0, !PT ;  /* 0x0000000f302b8812 */ /* 0x004fe200078ec0ff */
[----:B0-----:R-:W-:Y:S06]  /*1480*/  BRA.DIV UR6, `(.L_x_591) ;  /* 0x0000002206747947 */ /* 0x001fec000b800000 */
[C---:B------:R-:W-:Y:S01]  /*1490*/  LOP3.LUT R50, R55.reuse, 0x4, RZ, 0xfc, !PT ;  /* 0x0000000437327812 */ /* 0x040fe200078efcff */
[----:B------:R-:W0:Y:S01]  /*14a0*/  SHFL.IDX PT, R46, R43, R55, 0x1f ;  /* 0x00001f372b2e7589 */ /* 0x000e2200000e0000 */
[C---:B------:R-:W-:Y:S02]  /*14b0*/  LOP3.LUT R60, R55.reuse, 0x8, RZ, 0xfc, !PT ;  /* 0x00000008373c7812 */ /* 0x040fe400078efcff */
[----:B------:R-:W-:Y:S01]  /*14c0*/  LOP3.LUT R51, R55, 0x10, RZ, 0xfc, !PT ;  /* 0x0000001037337812 */ /* 0x000fe200078efcff */
[----:B------:R-:W-:Y:S04]  /*14d0*/  SHFL.IDX PT, R58, R43, R58, 0x1f ;  /* 0x00001f3a2b3a7589 */ /* 0x000fe800000e0000 */
[----:B------:R-:W1:Y:S04]  /*14e0*/  SHFL.IDX PT, R50, R43, R50, 0x1f ;  /* 0x00001f322b327589 */ /* 0x000e6800000e0000 */
[----:B------:R-:W2:Y:S04]  /*14f0*/  SHFL.IDX PT, R48, R43, R60, 0x1f ;  /* 0x00001f3c2b307589 */ /* 0x000ea800000e0000 */
[----:B------:R-:W3:Y:S01]  /*1500*/  SHFL.IDX PT, R49, R43, R49, 0x1f ;  /* 0x00001f312b317589 */ /* 0x000ee200000e0000 */
[----:B0-----:R-:W-:-:S02]  /*1510*/  IMAD.SHL.U32 R46, R46, 0x10000000, RZ ;  /* 0x100000002e2e7824 */ /* 0x001fc400078e00ff */
[----:B-1----:R-:W-:Y:S02]  /*1520*/  IMAD.SHL.U32 R47, R50, 0x1000000, RZ ;  /* 0x01000000322f7824 */ /* 0x002fe400078e00ff */
[----:B--2---:R-:W-:Y:S02]  /*1530*/  IMAD.SHL.U32 R48, R48, 0x100000, RZ ;  /* 0x0010000030307824 */ /* 0x004fe400078e00ff */
[----:B---3--:R-:W-:-:S03]  /*1540*/  IMAD.SHL.U32 R50, R49, 0x10, RZ ;  /* 0x0000001031327824 */ /* 0x008fc600078e00ff */
[----:B------:R-:W-:Y:S01]  /*1550*/  LOP3.LUT R46, R48, R47, R46, 0xfe, !PT ;  /* 0x0000002f302e7212 */ /* 0x000fe200078efe2e */
[----:B------:R-:W-:Y:S01]  /*1560*/  IMAD.U32 R47, R58, 0x10000, RZ ;  /* 0x000100003a2f7824 */ /* 0x000fe200078e00ff */
[----:B------:R-:W0:Y:S02]  /*1570*/  SHFL.IDX PT, R48, R43, R51, 0x1f ;  /* 0x00001f332b307589 */ /* 0x000e2400000e0000 */
[----:B0-----:R-:W-:-:S05]  /*1580*/  IMAD.SHL.U32 R48, R48, 0x1000, RZ ;  /* 0x0000100030307824 */ /* 0x001fca00078e00ff */
[----:B------:R-:W-:Y:S02]  /*1590*/  LOP3.LUT R46, R48, R46, R47, 0xfe, !PT ;  /* 0x0000002e302e7212 */ /* 0x000fe400078efe2f */
[----:B------:R-:W-:Y:S02]  /*15a0*/  LOP3.LUT R48, R55, 0x14, RZ, 0xfc, !PT ;  /* 0x0000001437307812 */ /* 0x000fe400078efcff */
[----:B------:R-:W-:Y:S04]  /*15b0*/  SHFL.IDX PT, R55, R43, R56, 0x1f ;  /* 0x00001f382b377589 */ /* 0x000fe800000e0000 */
[----:B------:R-:W0:Y:S02]  /*15c0*/  SHFL.IDX PT, R47, R43, R48, 0x1f ;  /* 0x00001f302b2f7589 */ /* 0x000e2400000e0000 */
[----:B0-----:R-:W-:-:S05]  /*15d0*/  IMAD.SHL.U32 R47, R47, 0x100, RZ ;  /* 0x000001002f2f7824 */ /* 0x001fca00078e00ff */
[----:B------:R-:W-:-:S04]  /*15e0*/  LOP3.LUT R46, R50, R46, R47, 0xfe, !PT ;  /* 0x0000002e322e7212 */ /* 0x000fc800078efe2f */
[----:B------:R-:W-:-:S05]  /*15f0*/  LOP3.LUT R43, R46, R55, RZ, 0xfc, !PT ;  /* 0x000000372e2b7212 */ /* 0x000fca00078efcff */
[----:B------:R-:W0:Y:S04]  /*1600*/  SHFL.IDX PT, R46, R43, RZ, 0x1f ;  /* 0x00001fff2b2e7589 */ /* 0x000e2800000e0000 */
[----:B------:R-:W1:Y:S04]  /*1610*/  SHFL.IDX PT, R47, R43, 0x1, 0x1f ;  /* 0x00201f002b2f7f89 */ /* 0x000e6800000e0000 */
[----:B------:R-:W2:Y:S04]  /*1620*/  SHFL.IDX PT, R50, R43, 0x2, 0x1f ;  /* 0x00401f002b327f89 */ /* 0x000ea800000e0000 */
[----:B------:R-:W3:Y:S04]  /*1630*/  SHFL.IDX PT, R51, R43, 0x3, 0x1f ;  /* 0x00601f002b337f89 */ /* 0x000ee800000e0000 */
[----:B------:R-:W4:Y:S04]  /*1640*/  SHFL.IDX PT, R49, R43, 0x2, 0x1f ;  /* 0x00401f002b317f89 */ /* 0x000f2800000e0000 */
[----:B------:R-:W-:Y:S01]  /*1650*/  SHFL.IDX PT, R55, R43, 0x3, 0x1f ;  /* 0x00601f002b377f89 */ /* 0x000fe200000e0000 */
[----:B0-----:R-:W-:-:S03]  /*1660*/  ISETP.GT.AND P0, PT, R46, -0x1, PT ;  /* 0xffffffff2e00780c */ /* 0x001fc60003f04270 */
[----:B------:R-:W-:Y:S01]  /*1670*/  SHFL.IDX PT, R56, R43, 0x2, 0x1f ;  /* 0x00401f002b387f89 */ /* 0x000fe200000e0000 */
[----:B------:R-:W-:Y:S02]  /*1680*/  LOP3.LUT R46, R46, 0x1, RZ, 0xc0, !PT ;  /* 0x000000012e2e7812 */ /* 0x000fe400078ec0ff */
[----:B-1----:R-:W-:Y:S02]  /*1690*/  ISETP.GT.AND P1, PT, R47, -0x1, PT ;  /* 0xffffffff2f00780c */ /* 0x002fe40003f24270 */
[----:B-----5:R-:W-:Y:S02]  /*16a0*/  FSEL R47, R34, RZ, !P0 ;  /* 0x000000ff222f7208 */ /* 0x020fe40004000000 */
[----:B--2---:R-:W-:Y:S02]  /*16b0*/  ISETP.GT.AND P2, PT, R50, -0x1, PT ;  /* 0xffffffff3200780c */ /* 0x004fe40003f44270 */
[C---:B------:R-:W-:Y:S01]  /*16c0*/  FSEL R48, R34.reuse, RZ, !P1 ;  /* 0x000000ff22307208 */ /* 0x040fe20004800000 */
[----:B------:R-:W-:Y:S01]  /*16d0*/  FADD R44, R47, R44 ;  /* 0x0000002c2f2c7221 */ /* 0x000fe20000000000 */
[----:B------:R-:W-:Y:S01]  /*16e0*/  FSEL R47, R34, RZ, !P2 ;  /* 0x000000ff222f7208 */ /* 0x000fe20005000000 */
[----:B------:R-:W0:Y:S01]  /*16f0*/  SHFL.IDX PT, R50, R43, 0x1, 0x1f ;  /* 0x00201f002b327f89 */ /* 0x000e2200000e0000 */
[----:B---3--:R-:W-:Y:S01]  /*1700*/  ISETP.GT.AND P3, PT, R51, -0x1, PT ;  /* 0xffffffff3300780c */ /* 0x008fe20003f64270 */
[----:B------:R-:W-:Y:S01]  /*1710*/  FADD R45, R48, R45 ;  /* 0x0000002d302d7221 */ /* 0x000fe20000000000 */
[----:B------:R-:W-:Y:S01]  /*1720*/  ISETP.NE.U32.AND P2, PT, R46, 0x1, PT ;  /* 0x000000012e00780c */ /* 0x000fe20003f45070 */
[----:B------:R-:W1:Y:S01]  /*1730*/  SHFL.IDX PT, R48, R43, RZ, 0x1f ;  /* 0x00001fff2b307589 */ /* 0x000e6200000e0000 */
[----:B------:R-:W-:Y:S01]  /*1740*/  FADD R42, R47, R42 ;  /* 0x0000002a2f2a7221 */ /* 0x000fe20000000000 */
[----:B------:R-:W-:-:S02]  /*1750*/  FSEL R51, R34, RZ, !P3 ;  /* 0x000000ff22337208 */ /* 0x000fc40005800000 */
[----:B------:R-:W2:Y:S01]  /*1760*/  SHFL.IDX PT, R47, R43, 0x1, 0x1f ;  /* 0x00201f002b2f7f89 */ /* 0x000ea200000e0000 */
[----:B----4-:R-:W-:Y:S02]  /*1770*/  LOP3.LUT P3, RZ, R49, 0x40000000, RZ, 0xc0, !PT ;  /* 0x4000000031ff7812 */ /* 0x010fe4000786c0ff */
[----:B------:R-:W-:Y:S01]  /*1780*/  FADD R38, R51, R38 ;  /* 0x0000002633267221 */ /* 0x000fe20000000000 */
[----:B------:R-:W3:Y:S01]  /*1790*/  SHFL.IDX PT, R49, R43, 0x1, 0x1f ;  /* 0x00201f002b317f89 */ /* 0x000ee200000e0000 */
[----:B------:R-:W-:-:S03]  /*17a0*/  FSEL R51, R29, RZ, P3 ;  /* 0x000000ff1d337208 */ /* 0x000fc60001800000 */
[----:B------:R-:W4:Y:S02]  /*17b0*/  SHFL.IDX PT, R34, R43, 0x3, 0x1f ;  /* 0x00601f002b227f89 */ /* 0x000f2400000e0000 */
[----:B------:R-:W-:Y:S01]  /*17c0*/  FADD R42, R42, R51 ;  /* 0x000000332a2a7221 */ /* 0x000fe20000000000 */
[----:B0-----:R-:W-:Y:S02]  /*17d0*/  LOP3.LUT R50, R50, 0x1, RZ, 0xc0, !PT ;  /* 0x0000000132327812 */ /* 0x001fe400078ec0ff */
[----:B-1----:R-:W-:Y:S02]  /*17e0*/  LOP3.LUT P0, RZ, R48, 0x40000000, RZ, 0xc0, !PT ;  /* 0x4000000030ff7812 */ /* 0x002fe4000780c0ff */
[----:B--2---:R-:W-:Y:S02]  /*17f0*/  LOP3.LUT P1, RZ, R47, 0x40000000, RZ, 0xc0, !PT ;  /* 0x400000002fff7812 */ /* 0x004fe4000782c0ff */
[----:B------:R-:W-:Y:S02]  /*1800*/  FSEL R47, R29, RZ, P0 ;  /* 0x000000ff1d2f7208 */ /* 0x000fe40000000000 */
[----:B------:R-:W-:-:S02]  /*1810*/  LOP3.LUT P0, RZ, R55, 0x40000000, RZ, 0xc0, !PT ;  /* 0x4000000037ff7812 */ /* 0x000fc4000780c0ff */
[C---:B------:R-:W-:Y:S01]  /*1820*/  FSEL R46, R29.reuse, RZ, P1 ;  /* 0x000000ff1d2e7208 */ /* 0x040fe20000800000 */
[----:B------:R-:W-:Y:S01]  /*1830*/  FADD R44, R44, R47 ;  /* 0x0000002f2c2c7221 */ /* 0x000fe20000000000 */
[----:B------:R-:W-:Y:S01]  /*1840*/  FSEL R29, R29, RZ, P0 ;  /* 0x000000ff1d1d7208 */ /* 0x000fe20000000000 */
[----:B------:R-:W0:Y:S01]  /*1850*/  SHFL.IDX PT, R47, R43, 0x2, 0x1f ;  /* 0x00401f002b2f7f89 */ /* 0x000e2200000e0000 */
[----:B------:R-:W-:Y:S01]  /*1860*/  LOP3.LUT P0, RZ, R48, 0x20000000, RZ, 0xc0, !PT ;  /* 0x2000000030ff7812 */ /* 0x000fe2000780c0ff */
[----:B------:R-:W-:Y:S01]  /*1870*/  FADD R45, R45, R46 ;  /* 0x0000002e2d2d7221 */ /* 0x000fe20000000000 */
[----:B---3--:R-:W-:Y:S01]  /*1880*/  LOP3.LUT P3, RZ, R49, 0x20000000, RZ, 0xc0, !PT ;  /* 0x2000000031ff7812 */ /* 0x008fe2000786c0ff */
[----:B------:R-:W1:Y:S01]  /*1890*/  SHFL.IDX PT, R48, R43, 0x1, 0x1f ;  /* 0x00201f002b307f89 */ /* 0x000e6200000e0000 */
[----:B------:R-:W-:Y:S01]  /*18a0*/  FADD R29, R38, R29 ;  /* 0x0000001d261d7221 */ /* 0x000fe20000000000 */
[----:B----4-:R-:W-:Y:S02]  /*18b0*/  LOP3.LUT P5, RZ, R34, 0x20000000, RZ, 0xc0, !PT ;  /* 0x2000000022ff7812 */ /* 0x010fe400078ac0ff */
[----:B------:R-:W2:Y:S01]  /*18c0*/  SHFL.IDX PT, R46, R43, RZ, 0x1f ;  /* 0x00001fff2b2e7589 */ /* 0x000ea200000e0000 */
[----:B------:R-:W-:-:S02]  /*18d0*/  FSEL R38, R28, RZ, P3 ;  /* 0x000000ff1c267208 */ /* 0x000fc40001800000 */
[----:B------:R-:W-:Y:S01]  /*18e0*/  ISETP.NE.U32.AND P1, PT, R50, 0x1, PT ;  /* 0x000000013200780c */ /* 0x000fe20003f25070 */
[----:B------:R-:W3:Y:S01]  /*18f0*/  SHFL.IDX PT, R49, R43, 0x2, 0x1f ;  /* 0x00401f002b317f89 */ /* 0x000ee200000e0000 */
[----:B------:R-:W-:Y:S01]  /*1900*/  LOP3.LUT P6, RZ, R34, 0x8000000, RZ, 0xc0, !PT ;  /* 0x0800000022ff7812 */ /* 0x000fe200078cc0ff */
[----:B------:R-:W-:Y:S02]  /*1910*/  FADD R45, R45, R38 ;  /* 0x000000262d2d7221 */ /* 0x000fe40000000000 */
[----:B------:R-:W-:Y:S04]  /*1920*/  SHFL.IDX PT, R55, R43, RZ, 0x1f ;  /* 0x00001fff2b377589 */ /* 0x000fe800000e0000 */
[----:B------:R-:W-:Y:S01]  /*1930*/  SHFL.IDX PT, R50, R43, 0x2, 0x1f ;  /* 0x00401f002b327f89 */ /* 0x000fe200000e0000 */
[----:B0-----:R-:W-:-:S03]  /*1940*/  LOP3.LUT P4, RZ, R47, 0x20000000, RZ, 0xc0, !PT ;  /* 0x200000002fff7812 */ /* 0x001fc6000788c0ff */
[----:B------:R-:W-:Y:S01]  /*1950*/  SHFL.IDX PT, R38, R43, 0x3, 0x1f ;  /* 0x00601f002b267f89 */ /* 0x000fe200000e0000 */
[----:B------:R-:W-:Y:S02]  /*1960*/  FSEL R47, R28, RZ, P0 ;  /* 0x000000ff1c2f7208 */ /* 0x000fe40000000000 */
[----:B-1----:R-:W-:Y:S02]  /*1970*/  LOP3.LUT P3, RZ, R48, 0x10000000, RZ, 0xc0, !PT ;  /* 0x1000000030ff7812 */ /* 0x002fe4000786c0ff */
[----:B------:R-:W0:Y:S01]  /*1980*/  SHFL.IDX PT, R48, R43, 0x2, 0x1f ;  /* 0x00401f002b307f89 */ /* 0x000e2200000e0000 */
[----:B------:R-:W-:Y:S01]  /*1990*/  FADD R44, R44, R47 ;  /* 0x0000002f2c2c7221 */ /* 0x000fe20000000000 */
[----:B--2---:R-:W-:Y:S02]  /*19a0*/  LOP3.LUT P0, RZ, R46, 0x10000000, RZ, 0xc0, !PT ;  /* 0x100000002eff7812 */ /* 0x004fe4000780c0ff */
[----:B------:R-:W1:Y:S01]  /*19b0*/  SHFL.IDX PT, R46, R43, 0x1, 0x1f ;  /* 0x00201f002b2e7f89 */ /* 0x000e6200000e0000 */
[----:B------:R-:W-:-:S02]  /*19c0*/  FSEL R47, R28, RZ, P4 ;  /* 0x000000ff1c2f7208 */ /* 0x000fc40002000000 */
[----:B---3--:R-:W-:Y:S02]  /*19d0*/  LOP3.LUT P4, RZ, R49, 0x10000000, RZ, 0xc0, !PT ;  /* 0x1000000031ff7812 */ /* 0x008fe4000788c0ff */
[----:B------:R-:W-:Y:S01]  /*19e0*/  FSEL R28, R28, RZ, P5 ;  /* 0x000000ff1c1c7208 */ /* 0x000fe20002800000 */
[----:B------:R-:W-:Y:S01]  /*19f0*/  FADD R42, R42, R47 ;  /* 0x0000002f2a2a7221 */ /* 0x000fe20000000000 */
[C---:B------:R-:W-:Y:S01]  /*1a00*/  FSEL R49, R27.reuse, RZ, P0 ;  /* 0x000000ff1b317208 */ /* 0x040fe20000000000 */
[----:B------:R-:W2:Y:S01]  /*1a10*/  SHFL.IDX PT, R47, R43, RZ, 0x1f ;  /* 0x00001fff2b2f7589 */ /* 0x000ea200000e0000 */
[----:B------:R-:W-:Y:S01]  /*1a20*/  FSEL R51, R27, RZ, P4 ;  /* 0x000000ff1b337208 */ /* 0x000fe20002000000 */
[----:B------:R-:W-:Y:S01]  /*1a30*/  FADD R29, R29, R28 ;  /* 0x0000001c1d1d7221 */ /* 0x000fe20000000000 */
[----:B------:R-:W-:Y:S01]  /*1a40*/  FSEL R28, R27, RZ, P3 ;  /* 0x000000ff1b1c7208 */ /* 0x000fe20001800000 */
[----:B------:R-:W-:Y:S01]  /*1a50*/  FADD R44, R44, R49 ;  /* 0x000000312c2c7221 */ /* 0x000fe20000000000 */
[----:B------:R-:W-:Y:S01]  /*1a60*/  LOP3.LUT P0, RZ, R34, 0x10000000, RZ, 0xc0, !PT ;  /* 0x1000000022ff7812 */ /* 0x000fe2000780c0ff */
[----:B------:R-:W3:Y:S01]  /*1a70*/  SHFL.IDX PT, R49, R43, 0x2, 0x1f ;  /* 0x00401f002b317f89 */ /* 0x000ee200000e0000 */
[----:B------:R-:W-:Y:S01]  /*1a80*/  FADD R42, R42, R51 ;  /* 0x000000332a2a7221 */ /* 0x000fe20000000000 */
[----:B------:R-:W-:Y:S01]  /*1a90*/  FADD R45, R45, R28 ;  /* 0x0000001c2d2d7221 */ /* 0x000fe20000000000 */
[----:B------:R-:W-:Y:S01]  /*1aa0*/  FSEL R28, R27, RZ, P0 ;  /* 0x000000ff1b1c7208 */ /* 0x000fe20000000000 */
[----:B------:R-:W4:Y:S01]  /*1ab0*/  SHFL.IDX PT, R51, R43, 0x1, 0x1f ;  /* 0x00201f002b337f89 */ /* 0x000f2200000e0000 */
[----:B0-----:R-:W-:-:S03]  /*1ac0*/  LOP3.LUT R48, R48, 0x1, RZ, 0xc0, !PT ;  /* 0x0000000130307812 */ /* 0x001fc600078ec0ff */
[----:B------:R-:W-:Y:S01]  /*1ad0*/  FADD R27, R29, R28 ;  /* 0x0000001c1d1b7221 */ /* 0x000fe20000000000 */
[----:B-1----:R-:W-:Y:S02]  /*1ae0*/  LOP3.LUT P4, RZ, R46, 0x8000000, RZ, 0xc0, !PT ;  /* 0x080000002eff7812 */ /* 0x002fe4000788c0ff */
[----:B------:R-:W-:Y:S02]  /*1af0*/  ISETP.NE.U32.AND P0, PT, R48, 0x1, PT ;  /* 0x000000013000780c */ /* 0x000fe40003f05070 */
[----:B------:R-:W0:Y:S01]  /*1b00*/  SHFL.IDX PT, R48, R43, 0x2, 0x1f ;  /* 0x00401f002b307f89 */ /* 0x000e2200000e0000 */
[----:B------:R-:W-:Y:S02]  /*1b10*/  FSEL R28, R26, RZ, P4 ;  /* 0x000000ff1a1c7208 */ /* 0x000fe40002000000 */
[----:B--2---:R-:W-:-:S03]  /*1b20*/  LOP3.LUT P3, RZ, R47, 0x8000000, RZ, 0xc0, !PT ;  /* 0x080000002fff7812 */ /* 0x004fc6000786c0ff */
[----:B------:R-:W-:Y:S02]  /*1b30*/  FADD R45, R45, R28 ;  /* 0x0000001c2d2d7221 */ /* 0x000fe40000000000 */
[----:B------:R-:W1:Y:S01]  /*1b40*/  SHFL.IDX PT, R28, R43, 0x3, 0x1f ;  /* 0x00601f002b1c7f89 */ /* 0x000e6200000e0000 */
[----:B------:R-:W-:Y:S02]  /*1b50*/  FSEL R29, R26, RZ, P3 ;  /* 0x000000ff1a1d7208 */ /* 0x000fe40001800000 */
[----:B---3--:R-:W-:Y:S02]  /*1b60*/  LOP3.LUT P5, RZ, R49, 0x8000000, RZ, 0xc0, !PT ;  /* 0x0800000031ff7812 */ /* 0x008fe400078ac0ff */
[----:B------:R-:W-:Y:S01]  /*1b70*/  LOP3.LUT P3, RZ, R55, 0x4000000, RZ, 0xc0, !PT ;  /* 0x0400000037ff7812 */ /* 0x000fe2000786c0ff */
[----:B------:R-:W-:Y:S01]  /*1b80*/  FADD R44, R44, R29 ;  /* 0x0000001d2c2c7221 */ /* 0x000fe20000000000 */
[----:B----4-:R-:W-:Y:S01]  /*1b90*/  LOP3.LUT P4, RZ, R51, 0x4000000, RZ, 0xc0, !PT ;  /* 0x0400000033ff7812 */ /* 0x010fe2000788c0ff */
[----:B------:R-:W-:Y:S01]  /*1ba0*/  SHFL.IDX PT, R55, R43, 0x2, 0x1f ;  /* 0x00401f002b377f89 */ /* 0x000fe200000e0000 */
[----:B------:R-:W-:-:S02]  /*1bb0*/  FSEL R49, R26, RZ, P5 ;  /* 0x000000ff1a317208 */ /* 0x000fc40002800000 */
[----:B------:R-:W-:Y:S01]  /*1bc0*/  LOP3.LUT P5, RZ, R50, 0x4000000, RZ, 0xc0, !PT ;  /* 0x0400000032ff7812 */ /* 0x000fe200078ac0ff */
[----:B------:R-:W-:Y:S01]  /*1bd0*/  SHFL.IDX PT, R51, R43, 0x2, 0x1f ;  /* 0x00401f002b337f89 */ /* 0x000fe200000e0000 */
[C---:B------:R-:W-:Y:S01]  /*1be0*/  FSEL R34, R25.reuse, RZ, P4 ;  /* 0x000000ff19227208 */ /* 0x040fe20002000000 */
[----:B------:R-:W-:Y:S01]  /*1bf0*/  FADD R42, R42, R49 ;  /* 0x000000312a2a7221 */ /* 0x000fe20000000000 */
[----:B------:R-:W-:Y:S01]  /*1c00*/  FSEL R26, R26, RZ, P6 ;  /* 0x000000ff1a1a7208 */ /* 0x000fe20003000000 */
[----:B------:R-:W2:Y:S01]  /*1c10*/  SHFL.IDX PT, R50, R43, RZ, 0x1f ;  /* 0x00001fff2b327589 */ /* 0x000ea200000e0000 */
[----:B------:R-:W-:Y:S01]  /*1c20*/  FSEL R29, R25, RZ, P3 ;  /* 0x000000ff191d7208 */ /* 0x000fe20001800000 */
[----:B------:R-:W-:Y:S01]  /*1c30*/  FADD R45, R45, R34 ;  /* 0x000000222d2d7221 */ /* 0x000fe20000000000 */
[----:B------:R-:W-:Y:S01]  /*1c40*/  LOP3.LUT P6, RZ, R38, 0x4000000, RZ, 0xc0, !PT ;  /* 0x0400000026ff7812 */ /* 0x000fe200078cc0ff */
[----:B------:R-:W-:Y:S01]  /*1c50*/  FADD R27, R27, R26 ;  /* 0x0000001a1b1b7221 */ /* 0x000fe20000000000 */
[----:B------:R-:W-:Y:S01]  /*1c60*/  LOP3.LUT P3, RZ, R47, 0x2000000, RZ, 0xc0, !PT ;  /* 0x020000002fff7812 */ /* 0x000fe2000786c0ff */
[----:B------:R-:W3:Y:S01]  /*1c70*/  SHFL.IDX PT, R26, R43, 0x3, 0x1f ;  /* 0x00601f002b1a7f89 */ /* 0x000ee200000e0000 */
[C---:B------:R-:W-:Y:S01]  /*1c80*/  FSEL R47, R25.reuse, RZ, P5 ;  /* 0x000000ff192f7208 */ /* 0x040fe20002800000 */
[----:B------:R-:W-:Y:S01]  /*1c90*/  FADD R44, R44, R29 ;  /* 0x0000001d2c2c7221 */ /* 0x000fe20000000000 */
[----:B0-----:R-:W-:Y:S01]  /*1ca0*/  LOP3.LUT P5, RZ, R48, 0x2000000, RZ, 0xc0, !PT ;  /* 0x0200000030ff7812 */ /* 0x001fe200078ac0ff */
[----:B------:R-:W-:Y:S01]  /*1cb0*/  SHFL.IDX PT, R49, R43, 0x1, 0x1f ;  /* 0x00201f002b317f89 */ /* 0x000fe200000e0000 */
[----:B------:R-:W-:Y:S01]  /*1cc0*/  FSEL R34, R25, RZ, P6 ;  /* 0x000000ff19227208 */ /* 0x000fe20003000000 */
[----:B------:R-:W-:Y:S01]  /*1cd0*/  FADD R42, R42, R47 ;  /* 0x0000002f2a2a7221 */ /* 0x000fe20000000000 */
[----:B------:R-:W-:Y:S01]  /*1ce0*/  FSEL R25, R24, RZ, P3 ;  /* 0x000000ff18197208 */ /* 0x000fe20001800000 */
[----:B------:R-:W0:Y:S01]  /*1cf0*/  SHFL.IDX PT, R48, R43, RZ, 0x1f ;  /* 0x00001fff2b307589 */ /* 0x000e2200000e0000 */
[----:B------:R-:W-:Y:S01]  /*1d00*/  LOP3.LUT P4, RZ, R46, 0x2000000, RZ, 0xc0, !PT ;  /* 0x020000002eff7812 */ /* 0x000fe2000788c0ff */
[----:B------:R-:W-:Y:S01]  /*1d10*/  FADD R27, R27, R34 ;  /* 0x000000221b1b7221 */ /* 0x000fe20000000000 */
[----:B-1----:R-:W-:Y:S01]  /*1d20*/  LOP3.LUT P6, RZ, R28, 0x2000000, RZ, 0xc0, !PT ;  /* 0x020000001cff7812 */ /* 0x002fe200078cc0ff */
[----:B------:R-:W-:Y:S01]  /*1d30*/  FADD R44, R44, R25 ;  /* 0x000000192c2c7221 */ /* 0x000fe20000000000 */
[----:B------:R-:W-:Y:S01]  /*1d40*/  FSEL R28, R24, RZ, P4 ;  /* 0x000000ff181c7208 */ /* 0x000fe20002000000 */
[----:B------:R-:W1:Y:S01]  /*1d50*/  SHFL.IDX PT, R25, R43, 0x3, 0x1f ;  /* 0x00601f002b197f89 */ /* 0x000e6200000e0000 */
[----:B------:R-:W-:-:S02]  /*1d60*/  LOP3.LUT P4, RZ, R46, 0x1000000, RZ, 0xc0, !PT ;  /* 0x010000002eff7812 */ /* 0x000fc4000788c0ff */
[----:B------:R-:W-:Y:S01]  /*1d70*/  FSEL R53, R24, RZ, P5 ;  /* 0x000000ff18357208 */ /* 0x000fe20002800000 */
[----:B------:R-:W4:Y:S01]  /*1d80*/  SHFL.IDX PT, R46, R43, RZ, 0x1f ;  /* 0x00001fff2b2e7589 */ /* 0x000f2200000e0000 */
[----:B--2---:R-:W-:Y:S01]  /*1d90*/  LOP3.LUT P3, RZ, R50, 0x1000000, RZ, 0xc0, !PT ;  /* 0x0100000032ff7812 */ /* 0x004fe2000786c0ff */
[----:B------:R-:W-:Y:S01]  /*1da0*/  FADD R45, R45, R28 ;  /* 0x0000001c2d2d7221 */ /* 0x000fe20000000000 */
[----:B------:R-:W-:Y:S01]  /*1db0*/  FSEL R24, R24, RZ, P6 ;  /* 0x000000ff18187208 */ /* 0x000fe20003000000 */
[----:B------:R-:W2:Y:S01]  /*1dc0*/  SHFL.IDX PT, R47, R43, 0x2, 0x1f ;  /* 0x00401f002b2f7f89 */ /* 0x000ea200000e0000 */
[----:B------:R-:W-:Y:S01]  /*1dd0*/  FSEL R29, R23, RZ, P3 ;  /* 0x000000ff171d7208 */ /* 0x000fe20001800000 */
[----:B------:R-:W-:Y:S01]  /*1de0*/  FADD R42, R42, R53 ;  /* 0x000000352a2a7221 */ /* 0x000fe20000000000 */
[----:B---3--:R-:W-:Y:S01]  /*1df0*/  LOP3.LUT P6, RZ, R26, 0x1000000, RZ, 0xc0, !PT ;  /* 0x010000001aff7812 */ /* 0x008fe200078cc0ff */
[----:B------:R-:W-:Y:S01]  /*1e00*/  SHFL.IDX PT, R28, R43, 0x3, 0x1f ;  /* 0x00601f002b1c7f89 */ /* 0x000fe200000e0000 */
[----:B------:R-:W-:Y:S01]  /*1e10*/  LOP3.LUT P5, RZ, R51, 0x1000000, RZ, 0xc0, !PT ;  /* 0x0100000033ff7812 */ /* 0x000fe200078ac0ff */
[----:B------:R-:W-:Y:S01]  /*1e20*/  FADD R27, R27, R24 ;  /* 0x000000181b1b7221 */ /* 0x000fe20000000000 */
[C---:B------:R-:W-:Y:S01]  /*1e30*/  FSEL R38, R23.reuse, RZ, P6 ;  /* 0x000000ff17267208 */ /* 0x040fe20003000000 */
[----:B------:R-:W-:Y:S01]  /*1e40*/  FADD R44, R44, R29 ;  /* 0x0000001d2c2c7221 */ /* 0x000fe20000000000 */
[----:B------:R-:W-:Y:S01]  /*1e50*/  FSEL R26, R23, RZ, P4 ;  /* 0x000000ff171a7208 */ /* 0x000fe20002000000 */
[----:B------:R-:W-:Y:S01]  /*1e60*/  VIADD R24, R40, 0x7 ;  /* 0x0000000728187836 */ /* 0x000fe20000000000 */
[----:B0-----:R-:W-:Y:S01]  /*1e70*/  LOP3.LUT P3, RZ, R48, 0x800000, RZ, 0xc0, !PT ;  /* 0x0080000030ff7812 */ /* 0x001fe2000786c0ff */
[----:B------:R-:W-:Y:S01]  /*1e80*/  FADD R27, R27, R38 ;  /* 0x000000261b1b7221 */ /* 0x000fe20000000000 */
[----:B------:R-:W0:Y:S01]  /*1e90*/  SHFL.IDX PT, R48, R43, 0x1, 0x1f ;  /* 0x00201f002b307f89 */ /* 0x000e2200000e0000 */
[----:B------:R-:W-:Y:S01]  /*1ea0*/  LOP3.LUT P4, RZ, R49, 0x800000, RZ, 0xc0, !PT ;  /* 0x0080000031ff7812 */ /* 0x000fe2000788c0ff */
[----:B------:R-:W-:Y:S01]  /*1eb0*/  FADD R45, R45, R26 ;  /* 0x0000001a2d2d7221 */ /* 0x000fe20000000000 */
[----:B-1----:R-:W-:Y:S01]  /*1ec0*/  LOP3.LUT P6, RZ, R25, 0x800000, RZ, 0xc0, !PT ;  /* 0x0080000019ff7812 */ /* 0x002fe200078cc0ff */
[----:B------:R-:W-:Y:S01]  /*1ed0*/  SHFL.IDX PT, R26, R43, 0x3, 0x1f ;  /* 0x00601f002b1a7f89 */ /* 0x000fe200000e0000 */
[----:B------:R-:W-:-:S02]  /*1ee0*/  FSEL R25, R22, RZ, P3 ;  /* 0x000000ff16197208 */ /* 0x000fc40001800000 */
[----:B----4-:R-:W-:Y:S02]  /*1ef0*/  LOP3.LUT P3, RZ, R46, 0x400000, RZ, 0xc0, !PT ;  /* 0x004000002eff7812 */ /* 0x010fe4000786c0ff */
[----:B------:R-:W1:Y:S01]  /*1f00*/  SHFL.IDX PT, R46, R43, 0x2, 0x1f ;  /* 0x00401f002b2e7f89 */ /* 0x000e6200000e0000 */
[----:B------:R-:W-:Y:S01]  /*1f10*/  FSEL R51, R23, RZ, P5 ;  /* 0x000000ff17337208 */ /* 0x000fe20002800000 */
[----:B------:R-:W-:Y:S01]  /*1f20*/  FADD R44, R44, R25 ;  /* 0x000000192c2c7221 */ /* 0x000fe20000000000 */
[----:B--2---:R-:W-:Y:S01]  /*1f30*/  LOP3.LUT P5, RZ, R47, 0x800000, RZ, 0xc0, !PT ;  /* 0x008000002fff7812 */ /* 0x004fe200078ac0ff */
[----:B------:R-:W-:Y:S01]  /*1f40*/  SHFL.IDX PT, R25, R43, 0x3, 0x1f ;  /* 0x00601f002b197f89 */ /* 0x000fe200000e0000 */
[----:B------:R-:W-:Y:S01]  /*1f50*/  FSEL R34, R22, RZ, P4 ;  /* 0x000000ff16227208 */ /* 0x000fe20002000000 */
[----:B------:R-:W-:Y:S01]  /*1f60*/  FADD R42, R42, R51 ;  /* 0x000000332a2a7221 */ /* 0x000fe20000000000 */
[C---:B------:R-:W-:Y:S01]  /*1f70*/  FSEL R29, R22.reuse, RZ, P5 ;  /* 0x000000ff161d7208 */ /* 0x040fe20002800000 */
[----:B------:R-:W-:Y:S01]  /*1f80*/  SHFL.IDX PT, R51, R43, 0x1, 0x1f ;  /* 0x00201f002b337f89 */ /* 0x000fe200000e0000 */
[----:B------:R-:W-:Y:S01]  /*1f90*/  FSEL R22, R22, RZ, P6 ;  /* 0x000000ff16167208 */ /* 0x000fe20003000000 */
[----:B------:R-:W-:Y:S01]  /*1fa0*/  FADD R45, R45, R34 ;  /* 0x000000222d2d7221 */ /* 0x000fe20000000000 */
[----:B------:R-:W-:Y:S01]  /*1fb0*/  LOP3.LUT P5, RZ, R47, 0x400000, RZ, 0xc0, !PT ;  /* 0x004000002fff7812 */ /* 0x000fe200078ac0ff */
[----:B------:R-:W-:Y:S01]  /*1fc0*/  FADD R42, R42, R29 ;  /* 0x0000001d2a2a7221 */ /* 0x000fe20000000000 */
[----:B------:R-:W-:Y:S01]  /*1fd0*/  FSEL R23, R21, RZ, P3 ;  /* 0x000000ff15177208 */ /* 0x000fe20001800000 */
[----:B------:R-:W-:Y:S01]  /*1fe0*/  FADD R22, R27, R22 ;  /* 0x000000161b167221 */ /* 0x000fe20000000000 */
[----:B0-----:R-:W-:-:S02]  /*1ff0*/  LOP3.LUT P4, RZ, R48, 0x400000, RZ, 0xc0, !PT ;  /* 0x0040000030ff7812 */ /* 0x001fc4000788c0ff */
[----:B------:R-:W0:Y:S01]  /*2000*/  SHFL.IDX PT, R48, R43, RZ, 0x1f ;  /* 0x00001fff2b307589 */ /* 0x000e2200000e0000 */
[C---:B------:R-:W-:Y:S01]  /*2010*/  FSEL R27, R21.reuse, RZ, P5 ;  /* 0x000000ff151b7208 */ /* 0x040fe20002800000 */
[----:B------:R-:W-:Y:S01]  /*2020*/  FADD R44, R44, R23 ;  /* 0x000000172c2c7221 */ /* 0x000fe20000000000 */
[----:B------:R-:W-:Y:S01]  /*2030*/  LOP3.LUT P3, RZ, R50, 0x200000, RZ, 0xc0, !PT ;  /* 0x0020000032ff7812 */ /* 0x000fe2000786c0ff */
[----:B------:R-:W-:Y:S01]  /*2040*/  SHFL.IDX PT, R23, R43, 0x3, 0x1f ;  /* 0x00601f002b177f89 */ /* 0x000fe200000e0000 */
[----:B------:R-:W-:Y:S01]  /*2050*/  LOP3.LUT P6, RZ, R28, 0x400000, RZ, 0xc0, !PT ;  /* 0x004000001cff7812 */ /* 0x000fe200078cc0ff */
[----:B------:R-:W-:Y:S01]  /*2060*/  FADD R42, R42, R27 ;  /* 0x0000001b2a2a7221 */ /* 0x000fe20000000000 */
[----:B-1----:R-:W-:Y:S01]  /*2070*/  LOP3.LUT P5, RZ, R46, 0x200000, RZ, 0xc0, !PT ;  /* 0x002000002eff7812 */ /* 0x002fe200078ac0ff */
[----:B------:R-:W-:Y:S01]  /*2080*/  SHFL.IDX PT, R27, R43, 0x3, 0x1f ;  /* 0x00601f002b1b7f89 */ /* 0x000fe200000e0000 */
[----:B------:R-:W-:Y:S02]  /*2090*/  SHF.R.S32.HI R53, RZ, 0x1f, R24 ;  /* 0x0000001fff357819 */ /* 0x000fe40000011418 */
[----:B------:R-:W-:Y:S01]  /*20a0*/  FSEL R57, R20, RZ, P3 ;  /* 0x000000ff14397208 */ /* 0x000fe20001800000 */
[----:B------:R-:W1:Y:S01]  /*20b0*/  SHFL.IDX PT, R46, R43, RZ, 0x1f ;  /* 0x00001fff2b2e7589 */ /* 0x000e6200000e0000 */
[----:B------:R-:W-:-:S02]  /*20c0*/  FSEL R28, R21, RZ, P4 ;  /* 0x000000ff151c7208 */ /* 0x000fc40002000000 */
[----:B------:R-:W-:Y:S01]  /*20d0*/  FSEL R21, R21, RZ, P6 ;  /* 0x000000ff15157208 */ /* 0x000fe20003000000 */
[----:B------:R-:W-:Y:S01]  /*20e0*/  FADD R44, R44, R57 ;  /* 0x000000392c2c7221 */ /* 0x000fe20000000000 */
[----:B------:R-:W-:Y:S01]  /*20f0*/  LEA.HI R24, R53, R24, RZ, 0x3 ;  /* 0x0000001835187211 */ /* 0x000fe200078f18ff */
[----:B------:R-:W-:Y:S01]  /*2100*/  FADD R45, R45, R28 ;  /* 0x0000001c2d2d7221 */ /* 0x000fe20000000000 */
[----:B------:R-:W-:Y:S01]  /*2110*/  LOP3.LUT P6, RZ, R26, 0x200000, RZ, 0xc0, !PT ;  /* 0x002000001aff7812 */ /* 0x000fe200078cc0ff */
[----:B------:R-:W-:Y:S01]  /*2120*/  FADD R21, R22, R21 ;  /* 0x0000001516157221 */ /* 0x000fe20000000000 */
[----:B------:R-:W-:Y:S02]  /*2130*/  LOP3.LUT P4, RZ, R49, 0x200000, RZ, 0xc0, !PT ;  /* 0x0020000031ff7812 */ /* 0x000fe4000788c0ff */
[----:B------:R-:W-:Y:S02]  /*2140*/  FSEL R28, R20, RZ, P6 ;  /* 0x000000ff141c7208 */ /* 0x000fe40003000000 */
[----:B0-----:R-:W-:-:S02]  /*2150*/  LOP3.LUT P3, RZ, R48, 0x100000, RZ, 0xc0, !PT ;  /* 0x0010000030ff7812 */ /* 0x001fc4000786c0ff */
[----:B------:R-:W0:Y:S01]  /*2160*/  SHFL.IDX PT, R48, R43, 0x1, 0x1f ;  /* 0x00201f002b307f89 */ /* 0x000e2200000e0000 */
[----:B------:R-:W-:Y:S01]  /*2170*/  LOP3.LUT P6, RZ, R25, 0x100000, RZ, 0xc0, !PT ;  /* 0x0010000019ff7812 */ /* 0x000fe200078cc0ff */
[----:B------:R-:W-:Y:S01]  /*2180*/  FADD R21, R21, R28 ;  /* 0x0000001c15157221 */ /* 0x000fe20000000000 */
[----:B------:R-:W-:Y:S02]  /*2190*/  FSEL R53, R19, RZ, P3 ;  /* 0x000000ff13357208 */ /* 0x000fe40001800000 */
[----:B------:R-:W-:Y:S02]  /*21a0*/  LOP3.LUT P3, RZ, R50, 0x80000, RZ, 0xc0, !PT ;  /* 0x0008000032ff7812 */ /* 0x000fe4000786c0ff */
[----:B------:R-:W-:Y:S01]  /*21b0*/  FSEL R26, R20, RZ, P4 ;  /* 0x000000ff141a7208 */ /* 0x000fe20002000000 */
[----:B------:R-:W-:Y:S01]  /*21c0*/  FADD R44, R44, R53 ;  /* 0x000000352c2c7221 */ /* 0x000fe20000000000 */
[----:B------:R-:W-:Y:S02]  /*21d0*/  FSEL R25, R18, RZ, P3 ;  /* 0x000000ff12197208 */ /* 0x000fe40001800000 */
[----:B-1----:R-:W-:Y:S01]  /*21e0*/  LOP3.LUT P3, RZ, R46, 0x40000, RZ, 0xc0, !PT ;  /* 0x000400002eff7812 */ /* 0x002fe2000786c0ff */
[----:B------:R-:W-:Y:S01]  /*21f0*/  FADD R45, R45, R26 ;  /* 0x0000001a2d2d7221 */ /* 0x000fe20000000000 */
[----:B------:R-:W1:Y:S01]  /*2200*/  SHFL.IDX PT, R46, R43, 0x2, 0x1f ;  /* 0x00401f002b2e7f89 */ /* 0x000e6200000e0000 */
[----:B------:R-:W-:Y:S01]  /*2210*/  FSEL R59, R20, RZ, P5 ;  /* 0x000000ff143b7208 */ /* 0x000fe20002800000 */
[----:B------:R-:W-:Y:S01]  /*2220*/  FADD R44, R44, R25 ;  /* 0x000000192c2c7221 */ /* 0x000fe20000000000 */
[----:B------:R-:W-:Y:S01]  /*2230*/  LOP3.LUT P4, RZ, R51, 0x100000, RZ, 0xc0, !PT ;  /* 0x0010000033ff7812 */ /* 0x000fe2000788c0ff */
[----:B------:R-:W-:Y:S01]  /*2240*/  SHFL.IDX PT, R26, R43, 0x3, 0x1f ;  /* 0x00601f002b1a7f89 */ /* 0x000fe200000e0000 */
[----:B------:R-:W-:Y:S01]  /*2250*/  LOP3.LUT P5, RZ, R55, 0x100000, RZ, 0xc0, !PT ;  /* 0x0010000037ff7812 */ /* 0x000fe200078ac0ff */
[----:B------:R-:W-:Y:S01]  /*2260*/  FADD R42, R42, R59 ;  /* 0x0000003b2a2a7221 */ /* 0x000fe20000000000 */
[C---:B------:R-:W-:Y:S01]  /*2270*/  FSEL R20, R19.reuse, RZ, P4 ;  /* 0x000000ff13147208 */ /* 0x040fe20002000000 */
[----:B------:R-:W2:Y:S01]  /*2280*/  SHFL.IDX PT, R55, R43, RZ, 0x1f ;  /* 0x00001fff2b377589 */ /* 0x000ea200000e0000 */
[----:B------:R-:W-:-:S02]  /*2290*/  FSEL R29, R19, RZ, P5 ;  /* 0x000000ff131d7208 */ /* 0x000fc40002800000 */
[----:B------:R-:W-:Y:S01]  /*22a0*/  LOP3.LUT P4, RZ, R49, 0x80000, RZ, 0xc0, !PT ;  /* 0x0008000031ff7812 */ /* 0x000fe2000788c0ff */
[----:B------:R-:W-:Y:S01]  /*22b0*/  FADD R45, R45, R20 ;  /* 0x000000142d2d7221 */ /* 0x000fe20000000000 */
[----:B------:R-:W-:Y:S01]  /*22c0*/  LOP3.LUT P5, RZ, R47, 0x80000, RZ, 0xc0, !PT ;  /* 0x000800002fff7812 */ /* 0x000fe200078ac0ff */
[----:B------:R-:W-:Y:S01]  /*22d0*/  FADD R42, R42, R29 ;  /* 0x0000001d2a2a7221 */ /* 0x000fe20000000000 */
[C---:B------:R-:W-:Y:S01]  /*22e0*/  FSEL R22, R18.reuse, RZ, P4 ;  /* 0x000000ff12167208 */ /* 0x040fe20002000000 */
[----:B------:R-:W-:Y:S01]  /*22f0*/  SHFL.IDX PT, R25, R43, 0x3, 0x1f ;  /* 0x00601f002b197f89 */ /* 0x000fe200000e0000 */
[----:B------:R-:W-:Y:S02]  /*2300*/  FSEL R59, R18, RZ, P5 ;  /* 0x000000ff123b7208 */ /* 0x000fe40002800000 */
[----:B0-----:R-:W-:Y:S01]  /*2310*/  LOP3.LUT P4, RZ, R48, 0x40000, RZ, 0xc0, !PT ;  /* 0x0004000030ff7812 */ /* 0x001fe2000788c0ff */
[----:B------:R-:W-:Y:S01]  /*2320*/  FADD R45, R45, R22 ;  /* 0x000000162d2d7221 */ /* 0x000fe20000000000 */
[----:B------:R-:W-:Y:S01]  /*2330*/  LOP3.LUT P5, RZ, R47, 0x40000, RZ, 0xc0, !PT ;  /* 0x000400002fff7812 */ /* 0x000fe200078ac0ff */
[----:B------:R-:W0:Y:S01]  /*2340*/  SHFL.IDX PT, R48, R43, 0x2, 0x1f ;  /* 0x00401f002b307f89 */ /* 0x000e2200000e0000 */
[----:B------:R-:W-:Y:S01]  /*2350*/  FSEL R38, R19, RZ, P6 ;  /* 0x000000ff13267208 */ /* 0x000fe20003000000 */
[----:B------:R-:W-:Y:S01]  /*2360*/  FADD R42, R42, R59 ;  /* 0x0000003b2a2a7221 */ /* 0x000fe20000000000 */
[----:B------:R-:W-:Y:S01]  /*2370*/  FSEL R29, R17, RZ, P5 ;  /* 0x000000ff111d7208 */ /* 0x000fe20002800000 */
[----:B------:R-:W3:Y:S01]  /*2380*/  SHFL.IDX PT, R47, R43, RZ, 0x1f ;  /* 0x00001fff2b2f7589 */ /* 0x000ee200000e0000 */
[----:B-1----:R-:W-:Y:S01]  /*2390*/  LOP3.LUT P5, RZ, R46, 0x20000, RZ, 0xc0, !PT ;  /* 0x000200002eff7812 */ /* 0x002fe200078ac0ff */
[----:B------:R-:W-:Y:S01]  /*23a0*/  FADD R21, R21, R38 ;  /* 0x0000002615157221 */ /* 0x000fe20000000000 */
[----:B------:R-:W-:Y:S01]  /*23b0*/  LOP3.LUT P6, RZ, R23, 0x80000, RZ, 0xc0, !PT ;  /* 0x0008000017ff7812 */ /* 0x000fe200078cc0ff */
[----:B------:R-:W1:Y:S01]  /*23c0*/  SHFL.IDX PT, R46, R43, 0x1, 0x1f ;  /* 0x00201f002b2e7f89 */ /* 0x000e6200000e0000 */
[----:B------:R-:W-:Y:S01]  /*23d0*/  FSEL R57, R17, RZ, P3 ;  /* 0x000000ff11397208 */ /* 0x000fe20001800000 */
[----:B------:R-:W-:Y:S01]  /*23e0*/  FADD R42, R42, R29 ;  /* 0x0000001d2a2a7221 */ /* 0x000fe20000000000 */
[----:B--2---:R-:W-:Y:S01]  /*23f0*/  LOP3.LUT P3, RZ, R55, 0x20000, RZ, 0xc0, !PT ;  /* 0x0002000037ff7812 */ /* 0x004fe2000786c0ff */
[----:B------:R-:W-:Y:S01]  /*2400*/  SHFL.IDX PT, R22, R43, 0x3, 0x1f ;  /* 0x00601f002b167f89 */ /* 0x000fe200000e0000 */
[----:B------:R-:W-:Y:S01]  /*2410*/  FSEL R18, R18, RZ, P6 ;  /* 0x000000ff12127208 */ /* 0x000fe20003000000 */
[----:B------:R-:W-:Y:S01]  /*2420*/  FADD R44, R44, R57 ;  /* 0x000000392c2c7221 */ /* 0x000fe20000000000 */
[----:B------:R-:W-:-:S02]  /*2430*/  LOP3.LUT P6, RZ, R27, 0x40000, RZ, 0xc0, !PT ;  /* 0x000400001bff7812 */ /* 0x000fc400078cc0ff */
[----:B------:R-:W-:Y:S01]  /*2440*/  FSEL R28, R17, RZ, P4 ;  /* 0x000000ff111c7208 */ /* 0x000fe20002000000 */
[----:B------:R-:W-:Y:S01]  /*2450*/  FADD R18, R21, R18 ;  /* 0x0000001215127221 */ /* 0x000fe20000000000 */
[----:B------:R-:W-:Y:S02]  /*2460*/  FSEL R19, R16, RZ, P3 ;  /* 0x000000ff10137208 */ /* 0x000fe40001800000 */
[----:B------:R-:W-:Y:S01]  /*2470*/  LOP3.LUT P4, RZ, R51, 0x20000, RZ, 0xc0, !PT ;  /* 0x0002000033ff7812 */ /* 0x000fe2000788c0ff */
[----:B------:R-:W-:Y:S01]  /*2480*/  FADD R45, R45, R28 ;  /* 0x0000001c2d2d7221 */ /* 0x000fe20000000000 */
[----:B------:R-:W-:Y:S01]  /*2490*/  LOP3.LUT P3, RZ, R50, 0x10000, RZ, 0xc0, !PT ;  /* 0x0001000032ff7812 */ /* 0x000fe2000786c0ff */
[----:B------:R-:W-:Y:S01]  /*24a0*/  FADD R44, R44, R19 ;  /* 0x000000132c2c7221 */ /* 0x000fe20000000000 */
[----:B------:R-:W-:Y:S01]  /*24b0*/  FSEL R27, R17, RZ, P6 ;  /* 0x000000ff111b7208 */ /* 0x000fe20003000000 */
[----:B------:R-:W-:Y:S01]  /*24c0*/  SHFL.IDX PT, R19, R43, 0x3, 0x1f ;  /* 0x00601f002b137f89 */ /* 0x000fe200000e0000 */
[----:B------:R-:W-:-:S02]  /*24d0*/  FSEL R20, R16, RZ, P4 ;  /* 0x000000ff10147208 */ /* 0x000fc40002000000 */
[----:B------:R-:W-:Y:S01]  /*24e0*/  FSEL R34, R16, RZ, P5 ;  /* 0x000000ff10227208 */ /* 0x000fe20002800000 */
[----:B------:R-:W-:Y:S01]  /*24f0*/  FADD R18, R18, R27 ;  /* 0x0000001b12127221 */ /* 0x000fe20000000000 */
[----:B------:R-:W-:Y:S01]  /*2500*/  FSEL R17, R15, RZ, P3 ;  /* 0x000000ff0f117208 */ /* 0x000fe20001800000 */
[----:B------:R-:W-:Y:S01]  /*2510*/  FADD R45, R45, R20 ;  /* 0x000000142d2d7221 */ /* 0x000fe20000000000 */
[----:B------:R-:W-:Y:S01]  /*2520*/  LOP3.LUT P4, RZ, R49, 0x10000, RZ, 0xc0, !PT ;  /* 0x0001000031ff7812 */ /* 0x000fe2000788c0ff */
[----:B------:R-:W-:Y:S01]  /*2530*/  SHFL.IDX PT, R20, R43, 0x3, 0x1f ;  /* 0x00601f002b147f89 */ /* 0x000fe200000e0000 */
[----:B0-----:R-:W-:Y:S01]  /*2540*/  LOP3.LUT P5, RZ, R48, 0x10000, RZ, 0xc0, !PT ;  /* 0x0001000030ff7812 */ /* 0x001fe200078ac0ff */
[----:B------:R-:W-:Y:S01]  /*2550*/  FADD R44, R44, R17 ;  /* 0x000000112c2c7221 */ /* 0x000fe20000000000 */
[----:B---3--:R-:W-:Y:S01]  /*2560*/  LOP3.LUT P3, RZ, R47, 0x8000, RZ, 0xc0, !PT ;  /* 0x000080002fff7812 */ /* 0x008fe2000786c0ff */
[----:B------:R-:W-:Y:S01]  /*2570*/  SHFL.IDX PT, R17, R43, 0x3, 0x1f ;  /* 0x00601f002b117f89 */ /* 0x000fe200000e0000 */
[----:B------:R-:W-:Y:S01]  /*2580*/  LOP3.LUT P6, RZ, R26, 0x20000, RZ, 0xc0, !PT ;  /* 0x000200001aff7812 */ /* 0x000fe200078cc0ff */
[----:B------:R-:W-:Y:S01]  /*2590*/  FADD R42, R42, R34 ;  /* 0x000000222a2a7221 */ /* 0x000fe20000000000 */
[C---:B------:R-:W-:Y:S01]  /*25a0*/  FSEL R26, R15.reuse, RZ, P4 ;  /* 0x000000ff0f1a7208 */ /* 0x040fe20002000000 */
[----:B------:R-:W0:Y:S01]  /*25b0*/  SHFL.IDX PT, R47, R43, 0x2, 0x1f ;  /* 0x00401f002b2f7f89 */ /* 0x000e2200000e0000 */
[----:B------:R-:W-:-:S02]  /*25c0*/  FSEL R29, R15, RZ, P5 ;  /* 0x000000ff0f1d7208 */ /* 0x000fc40002800000 */
[----:B-1----:R-:W-:Y:S01]  /*25d0*/  LOP3.LUT P4, RZ, R46, 0x8000, RZ, 0xc0, !PT ;  /* 0x000080002eff7812 */ /* 0x002fe2000788c0ff */
[----:B------:R-:W-:Y:S01]  /*25e0*/  FADD R45, R45, R26 ;  /* 0x0000001a2d2d7221 */ /* 0x000fe20000000000 */
[----:B------:R-:W-:Y:S01]  /*25f0*/  LOP3.LUT P5, RZ, R48, 0x8000, RZ, 0xc0, !PT ;  /* 0x0000800030ff7812 */ /* 0x000fe200078ac0ff */
[----:B------:R-:W1:Y:S01]  /*2600*/  SHFL.IDX PT, R46, R43, 0x2, 0x1f ;  /* 0x00401f002b2e7f89 */ /* 0x000e6200000e0000 */
[----:B------:R-:W-:Y:S01]  /*2610*/  FSEL R21, R14, RZ, P3 ;  /* 0x000000ff0e157208 */ /* 0x000fe20001800000 */
[----:B------:R-:W-:Y:S01]  /*2620*/  FADD R42, R42, R29 ;  /* 0x0000001d2a2a7221 */ /* 0x000fe20000000000 */
[----:B------:R-:W-:Y:S01]  /*2630*/  LOP3.LUT P3, RZ, R55, 0x4000, RZ, 0xc0, !PT ;  /* 0x0000400037ff7812 */ /* 0x000fe2000786c0ff */
[----:B------:R-:W2:Y:S01]  /*2640*/  SHFL.IDX PT, R48, R43, RZ, 0x1f ;  /* 0x00001fff2b307589 */ /* 0x000ea200000e0000 */
[----:B------:R-:W-:Y:S01]  /*2650*/  FSEL R53, R16, RZ, P6 ;  /* 0x000000ff10357208 */ /* 0x000fe20003000000 */
[----:B------:R-:W-:Y:S01]  /*2660*/  FADD R44, R44, R21 ;  /* 0x000000152c2c7221 */ /* 0x000fe20000000000 */
[----:B------:R-:W-:Y:S01]  /*2670*/  LOP3.LUT P6, RZ, R23, 0x10000, RZ, 0xc0, !PT ;  /* 0x0001000017ff7812 */ /* 0x000fe200078cc0ff */
[----:B------:R-:W-:Y:S01]  /*2680*/  SHFL.IDX PT, R21, R43, 0x3, 0x1f ;  /* 0x00601f002b157f89 */ /* 0x000fe200000e0000 */
[----:B------:R-:W-:Y:S01]  /*2690*/  FSEL R61, R14, RZ, P5 ;  /* 0x000000ff0e3d7208 */ /* 0x000fe20002800000 */
[----:B------:R-:W-:Y:S01]  /*26a0*/  FADD R18, R18, R53 ;  /* 0x0000003512127221 */ /* 0x000fe20000000000 */
[----:B------:R-:W-:-:S02]  /*26b0*/  FSEL R57, R13, RZ, P3 ;  /* 0x000000ff0d397208 */ /* 0x000fc40001800000 */
[----:B------:R-:W-:Y:S01]  /*26c0*/  LOP3.LUT P3, RZ, R50, 0x2000, RZ, 0xc0, !PT ;  /* 0x0000200032ff7812 */ /* 0x000fe2000786c0ff */
[----:B------:R-:W-:Y:S01]  /*26d0*/  FADD R42, R42, R61 ;  /* 0x0000003d2a2a7221 */ /* 0x000fe20000000000 */
[----:B------:R-:W-:Y:S01]  /*26e0*/  FSEL R23, R15, RZ, P6 ;  /* 0x000000ff0f177208 */ /* 0x000fe20003000000 */
[----:B------:R-:W-:Y:S01]  /*26f0*/  FADD R44, R44, R57 ;  /* 0x000000392c2c7221 */ /* 0x000fe20000000000 */
[----:B------:R-:W-:Y:S01]  /*2700*/  LOP3.LUT P6, RZ, R25, 0x8000, RZ, 0xc0, !PT ;  /* 0x0000800019ff7812 */ /* 0x000fe200078cc0ff */
[----:B------:R-:W-:Y:S01]  /*2710*/  SHFL.IDX PT, R57, R43, RZ, 0x1f ;  /* 0x00001fff2b397589 */ /* 0x000fe200000e0000 */
[----:B0-----:R-:W-:Y:S01]  /*2720*/  LOP3.LUT P5, RZ, R47, 0x4000, RZ, 0xc0, !PT ;  /* 0x000040002fff7812 */ /* 0x001fe200078ac0ff */
[----:B------:R-:W-:Y:S01]  /*2730*/  FADD R18, R18, R23 ;  /* 0x0000001712127221 */ /* 0x000fe20000000000 */
[----:B------:R-:W-:Y:S01]  /*2740*/  FSEL R25, R12, RZ, P3 ;  /* 0x000000ff0c197208 */ /* 0x000fe20001800000 */
[----:B------:R-:W0:Y:S01]  /*2750*/  SHFL.IDX PT, R47, R43, 0x1, 0x1f ;  /* 0x00201f002b2f7f89 */ /* 0x000e2200000e0000 */
[----:B------:R-:W-:-:S02]  /*2760*/  FSEL R15, R13, RZ, P5 ;  /* 0x000000ff0d0f7208 */ /* 0x000fc40002800000 */
[----:B-1----:R-:W-:Y:S01]  /*2770*/  LOP3.LUT P5, RZ, R46, 0x2000, RZ, 0xc0, !PT ;  /* 0x000020002eff7812 */ /* 0x002fe200078ac0ff */
[----:B------:R-:W-:Y:S01]  /*2780*/  FADD R44, R44, R25 ;  /* 0x000000192c2c7221 */ /* 0x000fe20000000000 */
[----:B------:R-:W-:Y:S01]  /*2790*/  FSEL R59, R14, RZ, P6 ;  /* 0x000000ff0e3b7208 */ /* 0x000fe20003000000 */
[----:B------:R-:W-:Y:S01]  /*27a0*/  FADD R42, R42, R15 ;  /* 0x0000000f2a2a7221 */ /* 0x000fe20000000000 */
[----:B--2---:R-:W-:Y:S01]  /*27b0*/  LOP3.LUT P3, RZ, R48, 0x1000, RZ, 0xc0, !PT ;  /* 0x0000100030ff7812 */ /* 0x004fe2000786c0ff */
[----:B------:R-:W-:Y:S01]  /*27c0*/  SHFL.IDX PT, R15, R43, 0x3, 0x1f ;  /* 0x00601f002b0f7f89 */ /* 0x000fe200000e0000 */
[----:B------:R-:W-:Y:S01]  /*27d0*/  FSEL R53, R12, RZ, P5 ;  /* 0x000000ff0c357208 */ /* 0x000fe20002800000 */
[----:B------:R-:W-:Y:S01]  /*27e0*/  FADD R18, R18, R59 ;  /* 0x0000003b12127221 */ /* 0x000fe20000000000 */
[----:B------:R-:W-:Y:S01]  /*27f0*/  LOP3.LUT P5, RZ, R46, 0x1000, RZ, 0xc0, !PT ;  /* 0x000010002eff7812 */ /* 0x000fe200078ac0ff */
[----:B------:R-:W1:Y:S01]  /*2800*/  SHFL.IDX PT, R48, R43, 0x2, 0x1f ;  /* 0x00401f002b307f89 */ /* 0x000e6200000e0000 */
[----:B------:R-:W-:Y:S01]  /*2810*/  LOP3.LUT P6, RZ, R22, 0x4000, RZ, 0xc0, !PT ;  /* 0x0000400016ff7812 */ /* 0x000fe200078cc0ff */
[----:B------:R-:W-:Y:S01]  /*2820*/  FADD R42, R42, R53 ;  /* 0x000000352a2a7221 */ /* 0x000fe20000000000 */
[----:B------:R-:W-:Y:S01]  /*2830*/  FSEL R16, R14, RZ, P4 ;  /* 0x000000ff0e107208 */ /* 0x000fe20002000000 */
[----:B------:R-:W2:Y:S01]  /*2840*/  SHFL.IDX PT, R46, R43, RZ, 0x1f ;  /* 0x00001fff2b2e7589 */ /* 0x000ea200000e0000 */
[----:B------:R-:W-:-:S02]  /*2850*/  LOP3.LUT P4, RZ, R51, 0x4000, RZ, 0xc0, !PT ;  /* 0x0000400033ff7812 */ /* 0x000fc4000788c0ff */
[----:B------:R-:W-:Y:S01]  /*2860*/  FSEL R27, R13, RZ, P6 ;  /* 0x000000ff0d1b7208 */ /* 0x000fe20003000000 */
[----:B------:R-:W-:Y:S01]  /*2870*/  FADD R45, R45, R16 ;  /* 0x000000102d2d7221 */ /* 0x000fe20000000000 */
[----:B------:R-:W-:Y:S01]  /*2880*/  LOP3.LUT P6, RZ, R19, 0x2000, RZ, 0xc0, !PT ;  /* 0x0000200013ff7812 */ /* 0x000fe200078cc0ff */
[----:B------:R-:W-:Y:S01]  /*2890*/  SHFL.IDX PT, R16, R43, 0x3, 0x1f ;  /* 0x00601f002b107f89 */ /* 0x000fe200000e0000 */
[----:B------:R-:W-:Y:S01]  /*28a0*/  FSEL R28, R13, RZ, P4 ;  /* 0x000000ff0d1c7208 */ /* 0x000fe20002000000 */
[----:B------:R-:W-:Y:S01]  /*28b0*/  FADD R18, R18, R27 ;  /* 0x0000001b12127221 */ /* 0x000fe20000000000 */
[----:B------:R-:W-:Y:S02]  /*28c0*/  LOP3.LUT P4, RZ, R49, 0x2000, RZ, 0xc0, !PT ;  /* 0x0000200031ff7812 */ /* 0x000fe4000788c0ff */
[----:B------:R-:W-:Y:S01]  /*28d0*/  FSEL R19, R12, RZ, P6 ;  /* 0x000000ff0c137208 */ /* 0x000fe20003000000 */
[----:B------:R-:W-:Y:S01]  /*28e0*/  FADD R45, R45, R28 ;  /* 0x0000001c2d2d7221 */ /* 0x000fe20000000000 */
[----:B------:R-:W-:-:S02]  /*28f0*/  LOP3.LUT P6, RZ, R20, 0x1000, RZ, 0xc0, !PT ;  /* 0x0000100014ff7812 */ /* 0x000fc400078cc0ff */
[----:B------:R-:W-:Y:S02]  /*2900*/  FSEL R29, R11, RZ, P3 ;  /* 0x000000ff0b1d7208 */ /* 0x000fe40001800000 */
[----:B------:R-:W-:Y:S02]  /*2910*/  LOP3.LUT P3, RZ, R55, 0x800, RZ, 0xc0, !PT ;  /* 0x0000080037ff7812 */ /* 0x000fe4000786c0ff */
[----:B------:R-:W-:Y:S01]  /*2920*/  FSEL R22, R12, RZ, P4 ;  /* 0x000000ff0c167208 */ /* 0x000fe20002000000 */
[----:B------:R-:W-:Y:S01]  /*2930*/  SHFL.IDX PT, R55, R43, 0x2, 0x1f ;  /* 0x00401f002b377f89 */ /* 0x000fe200000e0000 */
[----:B0-----:R-:W-:Y:S01]  /*2940*/  LOP3.LUT P4, RZ, R47, 0x1000, RZ, 0xc0, !PT ;  /* 0x000010002fff7812 */ /* 0x001fe2000788c0ff */
[----:B------:R-:W-:Y:S01]  /*2950*/  FADD R44, R44, R29 ;  /* 0x0000001d2c2c7221 */ /* 0x000fe20000000000 */
[----:B------:R-:W-:Y:S01]  /*2960*/  FSEL R20, R11, RZ, P6 ;  /* 0x000000ff0b147208 */ /* 0x000fe20003000000 */
[----:B------:R-:W0:Y:S01]  /*2970*/  SHFL.IDX PT, R47, R43, 0x2, 0x1f ;  /* 0x00401f002b2f7f89 */ /* 0x000e2200000e0000 */
[----:B------:R-:W-:Y:S01]  /*2980*/  LOP3.LUT P6, RZ, R17, 0x800, RZ, 0xc0, !PT ;  /* 0x0000080011ff7812 */ /* 0x000fe200078cc0ff */
[----:B------:R-:W-:Y:S01]  /*2990*/  FADD R45, R45, R22 ;  /* 0x000000162d2d7221 */ /* 0x000fe20000000000 */
[----:B------:R-:W-:Y:S01]  /*29a0*/  FSEL R23, R11, RZ, P5 ;  /* 0x000000ff0b177208 */ /* 0x000fe20002800000 */
[----:B------:R-:W-:Y:S01]  /*29b0*/  SHFL.IDX PT, R22, R43, 0x3, 0x1f ;  /* 0x00601f002b167f89 */ /* 0x000fe200000e0000 */
[----:B------:R-:W-:-:S02]  /*29c0*/  FSEL R17, R10, RZ, P3 ;  /* 0x000000ff0a117208 */ /* 0x000fc40001800000 */
[----:B-1----:R-:W-:Y:S01]  /*29d0*/  LOP3.LUT P5, RZ, R48, 0x800, RZ, 0xc0, !PT ;  /* 0x0000080030ff7812 */ /* 0x002fe200078ac0ff */
[----:B------:R-:W-:Y:S01]  /*29e0*/  FADD R42, R42, R23 ;  /* 0x000000172a2a7221 */ /* 0x000fe20000000000 */
[----:B------:R-:W-:Y:S01]  /*29f0*/  LOP3.LUT P3, RZ, R50, 0x400, RZ, 0xc0, !PT ;  /* 0x0000040032ff7812 */ /* 0x000fe2000786c0ff */
[----:B------:R-:W1:Y:S01]  /*2a00*/  SHFL.IDX PT, R48, R43, 0x1, 0x1f ;  /* 0x00201f002b307f89 */ /* 0x000e6200000e0000 */
[----:B------:R-:W-:Y:S01]  /*2a10*/  FSEL R26, R11, RZ, P4 ;  /* 0x000000ff0b1a7208 */ /* 0x000fe20002000000 */
[----:B------:R-:W-:Y:S01]  /*2a20*/  FADD R44, R44, R17 ;  /* 0x000000112c2c7221 */ /* 0x000fe20000000000 */
[----:B------:R-:W-:Y:S01]  /*2a30*/  FSEL R13, R9, RZ, P3 ;  /* 0x000000ff090d7208 */ /* 0x000fe20001800000 */
[----:B------:R-:W-:Y:S01]  /*2a40*/  SHFL.IDX PT, R50, R43, 0x2, 0x1f ;  /* 0x00401f002b327f89 */ /* 0x000fe200000e0000 */
[----:B--2---:R-:W-:Y:S01]  /*2a50*/  LOP3.LUT P3, RZ, R46, 0x200, RZ, 0xc0, !PT ;  /* 0x000002002eff7812 */ /* 0x004fe2000786c0ff */
[----:B------:R-:W-:Y:S01]  /*2a60*/  FADD R45, R45, R26 ;  /* 0x0000001a2d2d7221 */ /* 0x000fe20000000000 */
[----:B------:R-:W-:Y:S01]  /*2a70*/  LOP3.LUT P4, RZ, R51, 0x800, RZ, 0xc0, !PT ;  /* 0x0000080033ff7812 */ /* 0x000fe2000788c0ff */
[----:B------:R-:W2:Y:S01]  /*2a80*/  SHFL.IDX PT, R46, R43, 0x1, 0x1f ;  /* 0x00201f002b2e7f89 */ /* 0x000ea200000e0000 */
[----:B------:R-:W-:-:S02]  /*2a90*/  FSEL R11, R10, RZ, P5 ;  /* 0x000000ff0a0b7208 */ /* 0x000fc40002800000 */
[----:B------:R-:W-:Y:S01]  /*2aa0*/  FSEL R14, R10, RZ, P4 ;  /* 0x000000ff0a0e7208 */ /* 0x000fe20002000000 */
[----:B------:R-:W3:Y:S01]  /*2ab0*/  SHFL.IDX PT, R51, R43, 0x2, 0x1f ;  /* 0x00401f002b337f89 */ /* 0x000ee200000e0000 */
[----:B------:R-:W-:Y:S01]  /*2ac0*/  LOP3.LUT P4, RZ, R49, 0x400, RZ, 0xc0, !PT ;  /* 0x0000040031ff7812 */ /* 0x000fe2000788c0ff */
[----:B------:R-:W-:Y:S01]  /*2ad0*/  FADD R42, R42, R11 ;  /* 0x0000000b2a2a7221 */ /* 0x000fe20000000000 */
[----:B0-----:R-:W-:Y:S01]  /*2ae0*/  LOP3.LUT P5, RZ, R47, 0x400, RZ, 0xc0, !PT ;  /* 0x000004002fff7812 */ /* 0x001fe200078ac0ff */
[----:B------:R-:W-:Y:S01]  /*2af0*/  SHFL.IDX PT, R49, R43, RZ, 0x1f ;  /* 0x00001fff2b317589 */ /* 0x000fe200000e0000 */
[----:B------:R-:W-:Y:S01]  /*2b00*/  FSEL R12, R9, RZ, P4 ;  /* 0x000000ff090c7208 */ /* 0x000fe20002000000 */
[----:B------:R-:W-:Y:S01]  /*2b10*/  FADD R45, R45, R14 ;  /* 0x0000000e2d2d7221 */ /* 0x000fe20000000000 */
[----:B------:R-:W-:Y:S01]  /*2b20*/  FSEL R10, R10, RZ, P6 ;  /* 0x000000ff0a0a7208 */ /* 0x000fe20003000000 */
[----:B------:R-:W0:Y:S01]  /*2b30*/  SHFL.IDX PT, R47, R43, RZ, 0x1f ;  /* 0x00001fff2b2f7589 */ /* 0x000e2200000e0000 */
[----:B------:R-:W-:-:S02]  /*2b40*/  LOP3.LUT P6, RZ, R21, 0x400, RZ, 0xc0, !PT ;  /* 0x0000040015ff7812 */ /* 0x000fc400078cc0ff */
[C---:B------:R-:W-:Y:S01]  /*2b50*/  FSEL R21, R9.reuse, RZ, P5 ;  /* 0x000000ff09157208 */ /* 0x040fe20002800000 */
[----:B------:R-:W-:Y:S01]  /*2b60*/  SHFL.IDX PT, R17, R43, 0x3, 0x1f ;  /* 0x00601f002b117f89 */ /* 0x000fe200000e0000 */
[----:B-1----:R-:W-:Y:S02]  /*2b70*/  LOP3.LUT P4, RZ, R48, 0x200, RZ, 0xc0, !PT ;  /* 0x0000020030ff7812 */ /* 0x002fe4000788c0ff */
[----:B------:R-:W-:Y:S01]  /*2b80*/  FSEL R9, R9, RZ, P6 ;  /* 0x000000ff09097208 */ /* 0x000fe20003000000 */
[----:B------:R-:W-:Y:S01]  /*2b90*/  FADD R42, R42, R21 ;  /* 0x000000152a2a7221 */ /* 0x000fe20000000000 */
[----:B------:R-:W-:Y:S01]  /*2ba0*/  FSEL R25, R8, RZ, P4 ;  /* 0x000000ff08197208 */ /* 0x000fe20002000000 */
[----:B------:R-:W-:Y:S01]  /*2bb0*/  SHFL.IDX PT, R11, R43, 0x3, 0x1f ;  /* 0x00601f002b0b7f89 */ /* 0x000fe200000e0000 */
[----:B------:R-:W-:Y:S02]  /*2bc0*/  LOP3.LUT P6, RZ, R16, 0x200, RZ, 0xc0, !PT ;  /* 0x0000020010ff7812 */ /* 0x000fe400078cc0ff */
[----:B--2---:R-:W-:-:S02]  /*2bd0*/  LOP3.LUT P4, RZ, R46, 0x100, RZ, 0xc0, !PT ;  /* 0x000001002eff7812 */ /* 0x004fc4000788c0ff */
[----:B------:R-:W-:Y:S02]  /*2be0*/  FSEL R16, R8, RZ, P3 ;  /* 0x000000ff08107208 */ /* 0x000fe40001800000 */
[----:B------:R-:W-:Y:S02]  /*2bf0*/  FSEL R28, R7, RZ, P4 ;  /* 0x000000ff071c7208 */ /* 0x000fe40002000000 */
[----:B------:R-:W-:Y:S02]  /*2c00*/  LOP3.LUT P4, RZ, R48, 0x80, RZ, 0xc0, !PT ;  /* 0x0000008030ff7812 */ /* 0x000fe4000788c0ff */
[----:B------:R-:W1:Y:S01]  /*2c10*/  SHFL.IDX PT, R48, R43, 0x2, 0x1f ;  /* 0x00401f002b307f89 */ /* 0x000e6200000e0000 */
[----:B---3--:R-:W-:Y:S02]  /*2c20*/  LOP3.LUT P5, RZ, R51, 0x200, RZ, 0xc0, !PT ;  /* 0x0000020033ff7812 */ /* 0x008fe400078ac0ff */
[----:B0-----:R-:W-:Y:S01]  /*2c30*/  LOP3.LUT P3, RZ, R47, 0x100, RZ, 0xc0, !PT ;  /* 0x000001002fff7812 */ /* 0x001fe2000786c0ff */
[----:B------:R-:W0:Y:S01]  /*2c40*/  SHFL.IDX PT, R51, R43, RZ, 0x1f ;  /* 0x00001fff2b337589 */ /* 0x000e2200000e0000 */
[----:B------:R-:W-:Y:S01]  /*2c50*/  FADD R47, R18, R19 ;  /* 0x00000013122f7221 */ /* 0x000fe20000000000 */
[----:B------:R-:W-:-:S02]  /*2c60*/  FSEL R27, R8, RZ, P5 ;  /* 0x000000ff081b7208 */ /* 0x000fc40002800000 */
[----:B------:R-:W2:Y:S01]  /*2c70*/  SHFL.IDX PT, R19, R43, 0x3, 0x1f ;  /* 0x00601f002b137f89 */ /* 0x000ea200000e0000 */
[----:B------:R-:W-:Y:S01]  /*2c80*/  LOP3.LUT P5, RZ, R50, 0x100, RZ, 0xc0, !PT ;  /* 0x0000010032ff7812 */ /* 0x000fe200078ac0ff */
[----:B------:R-:W-:Y:S01]  /*2c90*/  FADD R23, R47, R20 ;  /* 0x000000142f177221 */ /* 0x000fe20000000000 */
[----:B------:R-:W-:Y:S01]  /*2ca0*/  FSEL R8, R8, RZ, P6 ;  /* 0x000000ff08087208 */ /* 0x000fe20003000000 */
[----:B------:R-:W3:Y:S01]  /*2cb0*/  SHFL.IDX PT, R50, R43, RZ, 0x1f ;  /* 0x00001fff2b327589 */ /* 0x000ee200000e0000 */
[----:B------:R-:W-:Y:S01]  /*2cc0*/  FSEL R34, R7, RZ, P5 ;  /* 0x000000ff07227208 */ /* 0x000fe20002800000 */
[----:B------:R-:W-:Y:S01]  /*2cd0*/  FADD R38, R23, R10 ;  /* 0x0000000a17267221 */ /* 0x000fe20000000000 */
[----:B------:R-:W-:Y:S01]  /*2ce0*/  LOP3.LUT P5, RZ, R55, 0x80, RZ, 0xc0, !PT ;  /* 0x0000008037ff7812 */ /* 0x000fe200078ac0ff */
[----:B------:R-:W4:Y:S01]  /*2cf0*/  SHFL.IDX PT, R47, R43, 0x2, 0x1f ;  /* 0x00401f002b2f7f89 */ /* 0x000f2200000e0000 */
[----:B------:R-:W-:Y:S01]  /*2d00*/  LOP3.LUT P6, RZ, R15, 0x100, RZ, 0xc0, !PT ;  /* 0x000001000fff7812 */ /* 0x000fe200078cc0ff */
[----:B------:R-:W-:Y:S01]  /*2d10*/  FADD R9, R38, R9 ;  /* 0x0000000926097221 */ /* 0x000fe20000000000 */
[----:B------:R-:W-:Y:S01]  /*2d20*/  FSEL R15, R7, RZ, P3 ;  /* 0x000000ff070f7208 */ /* 0x000fe20001800000 */
[----:B------:R-:W4:Y:S01]  /*2d30*/  SHFL.IDX PT, R55, R43, RZ, 0x1f ;  /* 0x00001fff2b377589 */ /* 0x000f2200000e0000 */
[----:B------:R-:W-:Y:S01]  /*2d40*/  FSEL R14, R6, RZ, P4 ;  /* 0x000000ff060e7208 */ /* 0x000fe20002000000 */
[----:B------:R-:W-:Y:S01]  /*2d50*/  FADD R8, R9, R8 ;  /* 0x0000000809087221 */ /* 0x000fe20000000000 */
[----:B------:R-:W-:Y:S01]  /*2d60*/  LOP3.LUT P3, RZ, R49, 0x80, RZ, 0xc0, !PT ;  /* 0x0000008031ff7812 */ /* 0x000fe2000786c0ff */
[----:B------:R-:W-:Y:S01]  /*2d70*/  SHFL.IDX PT, R20, R43, 0x3, 0x1f ;  /* 0x00601f002b147f89 */ /* 0x000fe200000e0000 */
[----:B------:R-:W-:-:S02]  /*2d80*/  LOP3.LUT P4, RZ, R46, 0x40, RZ, 0xc0, !PT ;  /* 0x000000402eff7812 */ /* 0x000fc4000788c0ff */
[----:B------:R-:W-:Y:S01]  /*2d90*/  FSEL R18, R6, RZ, P5 ;  /* 0x000000ff06127208 */ /* 0x000fe20002800000 */
[----:B------:R-:W4:Y:S01]  /*2da0*/  SHFL.IDX PT, R49, R43, 0x1, 0x1f ;  /* 0x00201f002b317f89 */ /* 0x000f2200000e0000 */
[----:B------:R-:W-:Y:S02]  /*2db0*/  FSEL R7, R7, RZ, P6 ;  /* 0x000000ff07077208 */ /* 0x000fe40003000000 */
[----:B-1----:R-:W-:Y:S01]  /*2dc0*/  LOP3.LUT P5, RZ, R48, 0x40, RZ, 0xc0, !PT ;  /* 0x0000004030ff7812 */ /* 0x002fe200078ac0ff */
[----:B------:R-:W1:Y:S01]  /*2dd0*/  SHFL.IDX PT, R46, R43, 0x2, 0x1f ;  /* 0x00401f002b2e7f89 */ /* 0x000e6200000e0000 */
[----:B------:R-:W-:Y:S01]  /*2de0*/  LOP3.LUT P6, RZ, R22, 0x80, RZ, 0xc0, !PT ;  /* 0x0000008016ff7812 */ /* 0x000fe200078cc0ff */
[----:B------:R-:W-:Y:S01]  /*2df0*/  FADD R7, R8, R7 ;  /* 0x0000000708077221 */ /* 0x000fe20000000000 */
[----:B------:R-:W-:Y:S01]  /*2e00*/  FSEL R22, R6, RZ, P3 ;  /* 0x000000ff06167208 */ /* 0x000fe20001800000 */
[----:B------:R-:W1:Y:S01]  /*2e10*/  SHFL.IDX PT, R48, R43, RZ, 0x1f ;  /* 0x00001fff2b307589 */ /* 0x000e6200000e0000 */
[----:B0-----:R-:W-:-:S02]  /*2e20*/  LOP3.LUT P3, RZ, R51, 0x40, RZ, 0xc0, !PT ;  /* 0x0000004033ff7812 */ /* 0x001fc4000786c0ff */
[----:B------:R-:W-:Y:S01]  /*2e30*/  FSEL R6, R6, RZ, P6 ;  /* 0x000000ff06067208 */ /* 0x000fe20003000000 */
[----:B------:R-:W0:Y:S01]  /*2e40*/  SHFL.IDX PT, R51, R43, 0x1, 0x1f ;  /* 0x00201f002b337f89 */ /* 0x000e2200000e0000 */
[----:B--2---:R-:W-:Y:S02]  /*2e50*/  LOP3.LUT P6, RZ, R19, 0x40, RZ, 0xc0, !PT ;  /* 0x0000004013ff7812 */ /* 0x004fe400078cc0ff */
[----:B------:R-:W-:Y:S01]  /*2e60*/  FSEL R19, R5, RZ, P3 ;  /* 0x000000ff05137208 */ /* 0x000fe20001800000 */
[----:B------:R-:W-:Y:S01]  /*2e70*/  SHFL.IDX PT, R10, R43, 0x3, 0x1f ;  /* 0x00601f002b0a7f89 */ /* 0x000fe200000e0000 */
[----:B---3--:R-:W-:Y:S01]  /*2e80*/  LOP3.LUT P3, RZ, R50, 0x20, RZ, 0xc0, !PT ;  /* 0x0000002032ff7812 */ /* 0x008fe2000786c0ff */
[----:B------:R-:W-:Y:S01]  /*2e90*/  FADD R6, R7, R6 ;  /* 0x0000000607067221 */ /* 0x000fe20000000000 */
[C---:B------:R-:W-:Y:S01]  /*2ea0*/  FSEL R26, R5.reuse, RZ, P4 ;  /* 0x000000ff051a7208 */ /* 0x040fe20002000000 */
[----:B------:R-:W2:Y:S01]  /*2eb0*/  SHFL.IDX PT, R50, R43, 0x2, 0x1f ;  /* 0x00401f002b327f89 */ /* 0x000ea200000e0000 */
[----:B------:R-:W-:-:S02]  /*2ec0*/  FSEL R29, R5, RZ, P5 ;  /* 0x000000ff051d7208 */ /* 0x000fc40002800000 */
[----:B------:R-:W-:Y:S02]  /*2ed0*/  FSEL R5, R5, RZ, P6 ;  /* 0x000000ff05057208 */ /* 0x000fe40003000000 */
[----:B----4-:R-:W-:Y:S01]  /*2ee0*/  LOP3.LUT P5, RZ, R47, 0x20, RZ, 0xc0, !PT ;  /* 0x000000202fff7812 */ /* 0x010fe200078ac0ff */
[----:B------:R-:W-:Y:S01]  /*2ef0*/  FADD R47, R44, R13 ;  /* 0x0000000d2c2f7221 */ /* 0x000fe20000000000 */
[----:B------:R-:W-:Y:S01]  /*2f00*/  LOP3.LUT P6, RZ, R17, 0x20, RZ, 0xc0, !PT ;  /* 0x0000002011ff7812 */ /* 0x000fe200078cc0ff */
[----:B------:R-:W-:Y:S01]  /*2f10*/  FADD R5, R6, R5 ;  /* 0x0000000506057221 */ /* 0x000fe20000000000 */
[----:B------:R-:W-:Y:S01]  /*2f20*/  FSEL R17, R4, RZ, P3 ;  /* 0x000000ff04117208 */ /* 0x000fe20001800000 */
[----:B------:R-:W-:Y:S01]  /*2f30*/  FADD R44, R47, R16 ;  /* 0x000000102f2c7221 */ /* 0x000fe20000000000 */
[----:B------:R-:W-:Y:S01]  /*2f40*/  LOP3.LUT P3, RZ, R55, 0x10, RZ, 0xc0, !PT ;  /* 0x0000001037ff7812 */ /* 0x000fe2000786c0ff */
[----:B------:R-:W-:Y:S01]  /*2f50*/  FADD R47, R42, R27 ;  /* 0x0000001b2a2f7221 */ /* 0x000fe20000000000 */
[----:B------:R-:W-:-:S02]  /*2f60*/  FSEL R53, R4, RZ, P5 ;  /* 0x000000ff04357208 */ /* 0x000fc40002800000 */
[----:B------:R-:W-:Y:S01]  /*2f70*/  LOP3.LUT P4, RZ, R49, 0x20, RZ, 0xc0, !PT ;  /* 0x0000002031ff7812 */ /* 0x000fe2000788c0ff */
[----:B------:R-:W-:Y:S01]  /*2f80*/  FADD R47, R47, R34 ;  /* 0x000000222f2f7221 */ /* 0x000fe20000000000 */
[----:B-1----:R-:W-:Y:S01]  /*2f90*/  LOP3.LUT P5, RZ, R46, 0x10, RZ, 0xc0, !PT ;  /* 0x000000102eff7812 */ /* 0x002fe200078ac0ff */
[----:B------:R-:W-:Y:S01]  /*2fa0*/  FADD R46, R45, R12 ;  /* 0x0000000c2d2e7221 */ /* 0x000fe20000000000 */
[----:B------:R-:W-:Y:S01]  /*2fb0*/  FSEL R13, R3, RZ, P3 ;  /* 0x000000ff030d7208 */ /* 0x000fe20001800000 */
[----:B------:R-:W-:Y:S01]  /*2fc0*/  SHFL.IDX PT, R12, R43, 0x3, 0x1f ;  /* 0x00601f002b0c7f89 */ /* 0x000fe200000e0000 */
[----:B------:R-:W-:Y:S01]  /*2fd0*/  LOP3.LUT P3, RZ, R48, 0x8, RZ, 0xc0, !PT ;  /* 0x0000000830ff7812 */ /* 0x000fe2000786c0ff */
[----:B------:R-:W-:Y:S01]  /*2fe0*/  FADD R45, R46, R25 ;  /* 0x000000192e2d7221 */ /* 0x000fe20000000000 */
[C---:B------:R-:W-:Y:S01]  /*2ff0*/  FSEL R52, R4.reuse, RZ, P4 ;  /* 0x000000ff04347208 */ /* 0x040fe20002000000 */
[----:B------:R-:W1:Y:S01]  /*3000*/  SHFL.IDX PT, R48, R43, 0x2, 0x1f ;  /* 0x00401f002b307f89 */ /* 0x000e6200000e0000 */
[----:B0-----:R-:W-:Y:S01]  /*3010*/  LOP3.LUT P4, RZ, R51, 0x10, RZ, 0xc0, !PT ;  /* 0x0000001033ff7812 */ /* 0x001fe2000788c0ff */
[----:B------:R-:W-:Y:S01]  /*3020*/  FADD R45, R45, R28 ;  /* 0x0000001c2d2d7221 */ /* 0x000fe20000000000 */
[----:B------:R-:W-:Y:S01]  /*3030*/  FSEL R4, R4, RZ, P6 ;  /* 0x000000ff04047208 */ /* 0x000fe20003000000 */
[----:B------:R-:W0:Y:S01]  /*3040*/  SHFL.IDX PT, R46, R43, 0x1, 0x1f ;  /* 0x00201f002b2e7f89 */ /* 0x000e2200000e0000 */
[----:B------:R-:W-:Y:S01]  /*3050*/  FSEL R16, R3, RZ, P4 ;  /* 0x000000ff03107208 */ /* 0x000fe20002000000 */
[----:B------:R-:W-:Y:S01]  /*3060*/  FADD R42, R47, R18 ;  /* 0x000000122f2a7221 */ /* 0x000fe20000000000 */
[----:B------:R-:W-:Y:S01]  /*3070*/  LOP3.LUT P4, RZ, R49, 0x8, RZ, 0xc0, !PT ;  /* 0x0000000831ff7812 */ /* 0x000fe2000788c0ff */
[----:B------:R-:W-:Y:S01]  /*3080*/  FADD R45, R45, R14 ;  /* 0x0000000e2d2d7221 */ /* 0x000fe20000000000 */
[----:B------:R-:W-:Y:S01]  /*3090*/  LOP3.LUT P6, RZ, R20, 0x10, RZ, 0xc0, !PT ;  /* 0x0000001014ff7812 */ /* 0x000fe200078cc0ff */
[----:B------:R-:W-:Y:S01]  /*30a0*/  FADD R42, R42, R29 ;  /* 0x0000001d2a2a7221 */ /* 0x000fe20000000000 */
[----:B------:R-:W-:Y:S01]  /*30b0*/  FSEL R21, R2, RZ, P4 ;  /* 0x000000ff02157208 */ /* 0x000fe20002000000 */
[----:B------:R-:W-:Y:S01]  /*30c0*/  FADD R45, R45, R26 ;  /* 0x0000001a2d2d7221 */ /* 0x000fe20000000000 */
[----:B------:R-:W-:Y:S01]  /*30d0*/  LOP3.LUT P4, RZ, R51, 0x4, RZ, 0xc0, !PT ;  /* 0x0000000433ff7812 */ /* 0x000fe2000788c0ff */
[----:B------:R-:W-:Y:S01]  /*30e0*/  FADD R51, R44, R15 ;  /* 0x0000000f2c337221 */ /* 0x000fe20000000000 */
[----:B------:R-:W-:Y:S01]  /*30f0*/  FSEL R20, R3, RZ, P5 ;  /* 0x000000ff03147208 */ /* 0x000fe20002800000 */
[----:B------:R-:W-:Y:S01]  /*3100*/  FADD R47, R42, R53 ;  /* 0x000000352a2f7221 */ /* 0x000fe20000000000 */
[----:B--2---:R-:W-:Y:S01]  /*3110*/  LOP3.LUT P5, RZ, R50, 0x8, RZ, 0xc0, !PT ;  /* 0x0000000832ff7812 */ /* 0x004fe200078ac0ff */
[----:B------:R-:W-:Y:S01]  /*3120*/  FADD R44, R51, R22 ;  /* 0x00000016332c7221 */ /* 0x000fe20000000000 */
[----:B------:R-:W-:Y:S01]  /*3130*/  FSEL R3, R3, RZ, P6 ;  /* 0x000000ff03037208 */ /* 0x000fe20003000000 */
[----:B------:R-:W-:Y:S01]  /*3140*/  FADD R45, R45, R52 ;  /* 0x000000342d2d7221 */ /* 0x000fe20000000000 */
        /* <DEDUP_REMOVED lines=8> */
[----:B-1----:R-:W-:Y:S01]  /*31d0*/  LOP3.LUT P5, RZ, R48, 0x2, RZ, 0xc0, !PT ;  /* 0x0000000230ff7812 */ /* 0x002fe200078ac0ff */
[----:B------:R-:W-:Y:S01]  /*31e0*/  FADD R49, R44, R13 ;  /* 0x0000000d2c317221 */ /* 0x000fe20000000000 */
[----:B------:R-:W-:Y:S01]  /*31f0*/  FSEL R10, R2, RZ, P3 ;  /* 0x000000ff020a7208 */ /* 0x000fe20001800000 */
[----:B------:R1:W2:Y:S01]  /*3200*/  SHFL.IDX PT, R48, R43, 0x3, 0x1f ;  /* 0x00601f002b307f89 */ /* 0x0002a200000e0000 */
[----:B------:R-:W-:Y:S01]  /*3210*/  LOP3.LUT P3, RZ, R55, 0x4, RZ, 0xc0, !PT ;  /* 0x0000000437ff7812 */ /* 0x000fe2000786c0ff */
[----:B------:R-:W-:Y:S01]  /*3220*/  FADD R3, R4, R3 ;  /* 0x0000000304037221 */ /* 0x000fe20000000000 */
[----:B------:R-:W-:Y:S01]  /*3230*/  FSEL R25, R0, RZ, P4 ;  /* 0x000000ff00197208 */ /* 0x000fe20002000000 */
[----:B------:R-:W-:Y:S01]  /*3240*/  FADD R42, R42, R23 ;  /* 0x000000172a2a7221 */ /* 0x000fe20000000000 */
[----:B------:R-:W-:Y:S01]  /*3250*/  FSEL R2, R2, RZ, P6 ;  /* 0x000000ff02027208 */ /* 0x000fe20003000000 */
[----:B------:R-:W-:Y:S01]  /*3260*/  FADD R44, R49, R10 ;  /* 0x0000000a312c7221 */ /* 0x000fe20000000000 */
[----:B0-----:R-:W-:Y:S01]  /*3270*/  LOP3.LUT P4, RZ, R46, 0x2, RZ, 0xc0, !PT ;  /* 0x000000022eff7812 */ /* 0x001fe2000788c0ff */
[----:B------:R-:W-:Y:S01]  /*3280*/  FADD R46, R45, R16 ;  /* 0x000000102d2e7221 */ /* 0x000fe20000000000 */
[----:B------:R-:W-:Y:S01]  /*3290*/  LOP3.LUT P6, RZ, R11, 0x4, RZ, 0xc0, !PT ;  /* 0x000000040bff7812 */ /* 0x000fe200078cc0ff */
[----:B------:R-:W-:Y:S01]  /*32a0*/  FADD R4, R3, R2 ;  /* 0x0000000203047221 */ /* 0x000fe20000000000 */
[----:B------:R-:W-:Y:S01]  /*32b0*/  FSEL R11, R0, RZ, P3 ;  /* 0x000000ff000b7208 */ /* 0x000fe20001800000 */
[----:B------:R-:W-:Y:S01]  /*32c0*/  FADD R46, R46, R21 ;  /* 0x000000152e2e7221 */ /* 0x000fe20000000000 */
[----:B------:R-:W-:Y:S01]  /*32d0*/  LOP3.LUT P3, RZ, R57, 0x2, RZ, 0xc0, !PT ;  /* 0x0000000239ff7812 */ /* 0x000fe2000786c0ff */
[----:B------:R-:W-:Y:S01]  /*32e0*/  FADD R42, R42, R27 ;  /* 0x0000001b2a2a7221 */ /* 0x000fe20000000000 */
[C---:B------:R-:W-:Y:S01]  /*32f0*/  FSEL R3, R33.reuse, RZ, P5 ;  /* 0x000000ff21037208 */ /* 0x040fe20002800000 */
[----:B------:R-:W-:Y:S01]  /*3300*/  FADD R47, R44, R11 ;  /* 0x0000000b2c2f7221 */ /* 0x000fe20000000000 */
[C---:B------:R-:W-:Y:S01]  /*3310*/  FSEL R38, R33.reuse, RZ, P3 ;  /* 0x000000ff21267208 */ /* 0x040fe20001800000 */
[----:B------:R-:W-:Y:S01]  /*3320*/  FADD R45, R46, R25 ;  /* 0x000000192e2d7221 */ /* 0x000fe20000000000 */
[----:B------:R-:W-:Y:S01]  /*3330*/  LOP3.LUT P3, RZ, R12, 0x2, RZ, 0xc0, !PT ;  /* 0x000000020cff7812 */ /* 0x000fe2000786c0ff */
[----:B------:R-:W-:Y:S01]  /*3340*/  FADD R42, R42, R3 ;  /* 0x000000032a2a7221 */ /* 0x000fe20000000000 */
[----:B------:R-:W-:Y:S01]  /*3350*/  FSEL R2, R33, RZ, P4 ;  /* 0x000000ff21027208 */ /* 0x000fe20002000000 */
[----:B------:R-:W-:Y:S01]  /*3360*/  FADD R44, R47, R38 ;  /* 0x000000262f2c7221 */ /* 0x000fe20000000000 */
[----:B------:R-:W-:-:S02]  /*3370*/  FSEL R7, R0, RZ, P6 ;  /* 0x000000ff00077208 */ /* 0x000fc40003000000 */
[C---:B------:R-:W-:Y:S01]  /*3380*/  FSEL R3, R32.reuse, RZ, !P2 ;  /* 0x000000ff20037208 */ /* 0x040fe20005000000 */
[----:B------:R-:W-:Y:S01]  /*3390*/  FADD R45, R45, R2 ;  /* 0x000000022d2d7221 */ /* 0x000fe20000000000 */
[----:B------:R-:W-:Y:S01]  /*33a0*/  FSEL R0, R32, RZ, !P1 ;  /* 0x000000ff20007208 */ /* 0x000fe20004800000 */
[----:B------:R-:W-:Y:S01]  /*33b0*/  FADD R4, R4, R7 ;  /* 0x0000000704047221 */ /* 0x000fe20000000000 */
[----:B------:R-:W-:Y:S01]  /*33c0*/  FSEL R5, R32, RZ, !P0 ;  /* 0x000000ff20057208 */ /* 0x000fe20004000000 */
[----:B------:R-:W-:Y:S01]  /*33d0*/  FADD R44, R44, R3 ;  /* 0x000000032c2c7221 */ /* 0x000fe20000000000 */
[----:B------:R-:W-:Y:S01]  /*33e0*/  FSEL R33, R33, RZ, P3 ;  /* 0x000000ff21217208 */ /* 0x000fe20001800000 */
[----:B------:R-:W-:Y:S01]  /*33f0*/  FADD R45, R45, R0 ;  /* 0x000000002d2d7221 */ /* 0x000fe20000000000 */
[----:B------:R-:W-:Y:S01]  /*3400*/  LOP3.LUT R24, R24, 0xfffffff8, RZ, 0xc0, !PT ;  /* 0xfffffff818187812 */ /* 0x000fe200078ec0ff */
[----:B------:R-:W-:Y:S02]  /*3410*/  FADD R42, R42, R5 ;  /* 0x000000052a2a7221 */ /* 0x000fe40000000000 */
[----:B-12---:R-:W-:-:S07]  /*3420*/  FADD R4, R4, R33 ;  /* 0x0000002104047221 */ /* 0x006fce0000000000 */
.L_x_730:
[----:B------:R-:W-:Y:S01]  /*3430*/  LOP3.LUT R48, R48, 0x1, RZ, 0xc0, !PT ;  /* 0x0000000130307812 */ /* 0x000fe200078ec0ff */
[----:B------:R-:W-:Y:S01]  /*3440*/  VIADD R35, R35, 0x8 ;  /* 0x0000000823237836 */ /* 0x000fe20000000000 */
[----:B------:R-:W-:Y:S01]  /*3450*/  IADD3 R30, P1, PT, R30, 0x20, RZ ;  /* 0x000000201e1e7810 */ /* 0x000fe20007f3e0ff */
[----:B------:R-:W-:Y:S01]  /*3460*/  VIADD R37, R37, 0x8 ;  /* 0x0000000825257836 */ /* 0x000fe20000000000 */
[----:B------:R-:W-:Y:S01]  /*3470*/  ISETP.NE.U32.AND P0, PT, R48, 0x1, PT ;  /* 0x000000013000780c */ /* 0x000fe20003f05070 */
[----:B------:R-:W-:Y:S02]  /*3480*/  VIADD R36, R36, 0x20 ;  /* 0x0000002024247836 */ /* 0x000fe40000000000 */
[----:B------:R-:W-:Y:S01]  /*3490*/  IMAD.X R31, RZ, RZ, R31, P1 ;  /* 0x000000ffff1f7224 */ /* 0x000fe200008e061f */
[----:B------:R-:W-:Y:S02]  /*34a0*/  FSEL R3, R32, RZ, !P0 ;  /* 0x000000ff20037208 */ /* 0x000fe40004000000 */
[----:B------:R-:W-:-:S03]  /*34b0*/  ISETP.GE.AND P0, PT, R35, R24, PT ;  /* 0x000000182300720c */ /* 0x000fc60003f06270 */
[----:B------:R-:W-:-:S10]  /*34c0*/  FADD R38, R4, R3 ;  /* 0x0000000304267221 */ /* 0x000fd40000000000 */
[----:B------:R-:W-:Y:S05]  /*34d0*/  @!P0 BRA `(.L_x_592) ;  /* 0xffffffcc00588947 */ /* 0x000fea000383ffff */
.L_x_590:
[----:B------:R-:W-:Y:S05]  /*34e0*/  BSYNC B0 ;  /* 0x0000000000007941 */ /* 0x000fea0003800000 */
.L_x_589:
[----:B------:R-:W0:Y:S01]  /*34f0*/  S2R R0, SR_TID.X ;  /* 0x0000000000007919 */ /* 0x000e220000002100 */
[----:B------:R-:W1:Y:S01]  /*3500*/  LDC R4, c[0x0][0x3ac] ;  /* 0x0000eb00ff047b82 */ /* 0x000e620000000800 */
[----:B------:R-:W2:Y:S01]  /*3510*/  S2R R5, SR_LANEID ;  /* 0x0000000000057919 */ /* 0x000ea20000000000 */
[----:B0-----:R-:W-:-:S05]  /*3520*/  LOP3.LUT R0, R0, 0xe0, RZ, 0xc0, !PT ;  /* 0x000000e000007812 */ /* 0x001fca00078ec0ff */
[----:B--2---:R-:W-:-:S05]  /*3530*/  IMAD.IADD R5, R0, 0x1, R5 ;  /* 0x0000000100057824 */ /* 0x004fca00078e0205 */
[----:B-1----:R-:W-:-:S13]  /*3540*/  ISETP.GE.U32.AND P0, PT, R5, R4, PT ;  /* 0x000000040500720c */ /* 0x002fda0003f06070 */
[----:B------:R-:W-:Y:S05]  /*3550*/  @P0 EXIT ;  /* 0x000000000000094d */ /* 0x000fea0003800000 */
[----:B------:R-:W0:Y:S01]  /*3560*/  LDC.64 R2, c[0x0][0x390] ;  /* 0x0000e400ff027b82 */ /* 0x000e220000000a00 */
[----:B------:R-:W-:Y:S02]  /*3570*/  IMAD R41, R41, R4, RZ ;  /* 0x0000000429297224 */ /* 0x000fe400078e02ff */
[--C-:B------:R-:W-:Y:S02]  /*3580*/  IMAD.IADD R7, R5, 0x1, R4.reuse ;  /* 0x0000000105077824 */ /* 0x100fe400078e0204 */
[----:B------:R-:W-:Y:S02]  /*3590*/  IMAD.SHL.U32 R41, R41, 0x4, RZ ;  /* 0x0000000429297824 */ /* 0x000fe400078e00ff */
[----:B------:R-:W-:-:S04]  /*35a0*/  IMAD.IADD R9, R7, 0x1, R4 ;  /* 0x0000000107097824 */ /* 0x000fc800078e0204 */
[----:B------:R-:W-:Y:S02]  /*35b0*/  IMAD.IADD R11, R9, 0x1, R4 ;  /* 0x00000001090b7824 */ /* 0x000fe400078e0204 */
[----:B0-----:R-:W-:-:S04]  /*35c0*/  IMAD.WIDE R2, R41, 0x4, R2 ;  /* 0x0000000429027825 */ /* 0x001fc800078e0202 */
[----:B------:R-:W-:-:S04]  /*35d0*/  IMAD.WIDE.U32 R4, R5, 0x4, R2 ;  /* 0x0000000405047825 */ /* 0x000fc800078e0002 */
[--C-:B------:R-:W-:Y:S01]  /*35e0*/  IMAD.WIDE.U32 R6, R7, 0x4, R2.reuse ;  /* 0x0000000407067825 */ /* 0x100fe200078e0002 */
[----:B------:R-:W-:Y:S03]  /*35f0*/  STG.E desc[UR4][R4.64], R44 ;  /* 0x0000002c04007986 */ /* 0x000fe6000c101904 */
[--C-:B------:R-:W-:Y:S01]  /*3600*/  IMAD.WIDE.U32 R8, R9, 0x4, R2.reuse ;  /* 0x0000000409087825 */ /* 0x100fe200078e0002 */
[----:B------:R-:W-:Y:S03]  /*3610*/  STG.E desc[UR4][R6.64], R45 ;  /* 0x0000002d06007986 */ /* 0x000fe6000c101904 */
[----:B------:R-:W-:Y:S01]  /*3620*/  IMAD.WIDE.U32 R2, R11, 0x4, R2 ;  /* 0x000000040b027825 */ /* 0x000fe200078e0002 */
[----:B------:R-:W-:Y:S04]  /*3630*/  STG.E desc[UR4][R8.64], R42 ;  /* 0x0000002a08007986 */ /* 0x000fe8000c101904 */
[----:B------:R-:W-:Y:S01]  /*3640*/  STG.E desc[UR4][R2.64], R38 ;  /* 0x0000002602007986 */ /* 0x000fe2000c101904 */
[----:B------:R-:W-:Y:S05]  /*3650*/  EXIT ;  /* 0x000000000000794d */ /* 0x000fea0003800000 */
.L_x_591:
[----:B------:R-:W-:Y:S01]  /*3660*/  BSSY B1, `(.L_x_593) ;  /* 0x0000009000017945 */ /* 0x000fe20003800000 */
[C---:B------:R-:W-:Y:S01]  /*3670*/  LOP3.LUT R50, R55.reuse, 0x4, RZ, 0xfc, !PT ;  /* 0x0000000437327812 */ /* 0x040fe200078efcff */
[----:B------:R-:W-:Y:S01]  /*3680*/  IMAD.MOV.U32 R54, RZ, RZ, R55 ;  /* 0x000000ffff367224 */ /* 0x000fe200078e0037 */
[----:B------:R-:W-:Y:S01]  /*3690*/  LOP3.LUT R60, R55, 0x8, RZ, 0xfc, !PT ;  /* 0x00000008373c7812 */ /* 0x000fe200078efcff */
[----:B------:R-:W-:Y:S02]  /*36a0*/  IMAD.MOV.U32 R53, RZ, RZ, 0x1f ;  /* 0x0000001fff357424 */ /* 0x000fe400078e00ff */
[----:B------:R-:W-:-:S07]  /*36b0*/  IMAD.MOV.U32 R52, RZ, RZ, -0x1 ;  /* 0xffffffffff347424 */ /* 0x000fce00078e00ff */
[----:B-----5:R-:W-:Y:S05]  /*36c0*/  WARPSYNC.COLLECTIVE R52, `(.L_x_594) ;  /* 0x0000000034087348 */ /* 0x020fea0003c00000 */
[----:B------:R0:W1:Y:S02]  /*36d0*/  SHFL.IDX P0, R48, R43, R54, R53 ;  /* 0x000000362b307389 */ /* 0x0000640000000035 */
[----:B01---5:R-:W-:Y:S05]  /*36e0*/  ENDCOLLECTIVE ;  /* 0x000000000000791b */ /* 0x023fea0003800000 */
.L_x_594:
[----:B------:R-:W-:Y:S05]  /*36f0*/  BSYNC B1 ;  /* 0x0000000000017941 */ /* 0x000fea0003800000 */
.L_x_593:
[----:B------:R-:W-:Y:S01]  /*3700*/  IMAD.MOV.U32 R54, RZ, RZ, R50 ;  /* 0x000000ffff367224 */ /* 0x000fe200078e0032 */
[----:B------:R-:W-:Y:S01]  /*3710*/  LOP3.LUT R51, R55, 0x10, RZ, 0xfc, !PT ;  /* 0x0000001037337812 */ /* 0x000fe200078efcff */
[----:B------:R-:W-:Y:S02]  /*3720*/  IMAD.MOV.U32 R53, RZ, RZ, 0x1f ;  /* 0x0000001fff357424 */ /* 0x000fe400078e00ff */
[----:B------:R-:W-:Y:S02]  /*3730*/  IMAD.MOV.U32 R52, RZ, RZ, -0x1 ;  /* 0xffffffffff347424 */ /* 0x000fe400078e00ff */
[----:B------:R-:W-:-:S07]  /*3740*/  IMAD.MOV.U32 R46, RZ, RZ, R48 ;  /* 0x000000ffff2e7224 */ /* 0x000fce00078e0030 */
[----:B------:R-:W-:Y:S05]  /*3750*/  WARPSYNC.COLLECTIVE R52, `(.L_x_595) ;  /* 0x0000000034087348 */ /* 0x000fea0003c00000 */
[----:B------:R0:W1:Y:S02]  /*3760*/  SHFL.IDX P0, R48, R43, R54, R53 ;  /* 0x000000362b307389 */ /* 0x0000640000000035 */
[----:B01----:R-:W-:Y:S05]  /*3770*/  ENDCOLLECTIVE ;  /* 0x000000000000791b */ /* 0x003fea0003800000 */
.L_x_595:
[----:B------:R-:W-:Y:S02]  /*3780*/  IMAD.SHL.U32 R46, R46, 0x10000000, RZ ;  /* 0x100000002e2e7824 */ /* 0x000fe400078e00ff */
[----:B------:R-:W-:Y:S02]  /*3790*/  IMAD.MOV.U32 R54, RZ, RZ, R60 ;  /* 0x000000ffff367224 */ /* 0x000fe400078e003c */
[----:B------:R-:W-:-:S07]  /*37a0*/  IMAD.MOV.U32 R50, RZ, RZ, R48 ;  /* 0x000000ffff327224 */ /* 0x000fce00078e0030 */
[----:B------:R-:W-:Y:S05]  /*37b0*/  WARPSYNC.COLLECTIVE R52, `(.L_x_596) ;  /* 0x0000000034087348 */ /* 0x000fea0003c00000 */
[----:B------:R0:W1:Y:S02]  /*37c0*/  SHFL.IDX P0, R48, R43, R54, R53 ;  /* 0x000000362b307389 */ /* 0x0000640000000035 */
[----:B01----:R-:W-:Y:S05]  /*37d0*/  ENDCOLLECTIVE ;  /* 0x000000000000791b */ /* 0x003fea0003800000 */
.L_x_596:
[----:B------:R-:W-:Y:S02]  /*37e0*/  IMAD.SHL.U32 R47, R50, 0x1000000, RZ ;  /* 0x01000000322f7824 */ /* 0x000fe400078e00ff */
[----:B------:R-:W-:Y:S02]  /*37f0*/  IMAD.MOV.U32 R54, RZ, RZ, R58 ;  /* 0x000000ffff367224 */ /* 0x000fe400078e003a */
[----:B------:R-:W-:-:S05]  /*3800*/  IMAD.SHL.U32 R48, R48, 0x100000, RZ ;  /* 0x0010000030307824 */ /* 0x000fca00078e00ff */
[----:B------:R-:W-:-:S07]  /*3810*/  LOP3.LUT R46, R48, R47, R46, 0xfe, !PT ;  /* 0x0000002f302e7212 */ /* 0x000fce00078efe2e */
[----:B------:R-:W-:Y:S05]  /*3820*/  WARPSYNC.COLLECTIVE R52, `(.L_x_597) ;  /* 0x0000000034087348 */ /* 0x000fea0003c00000 */
[----:B------:R0:W1:Y:S02]  /*3830*/  SHFL.IDX P0, R48, R43, R54, R53 ;  /* 0x000000362b307389 */ /* 0x0000640000000035 */
[----:B01----:R-:W-:Y:S05]  /*3840*/  ENDCOLLECTIVE ;  /* 0x000000000000791b */ /* 0x003fea0003800000 */
.L_x_597:
[----:B------:R-:W-:Y:S02]  /*3850*/  IMAD.MOV.U32 R54, RZ, RZ, R51 ;  /* 0x000000ffff367224 */ /* 0x000fe400078e0033 */
[----:B------:R-:W-:-:S07]  /*3860*/  IMAD.MOV.U32 R58, RZ, RZ, R48 ;  /* 0x000000ffff3a7224 */ /* 0x000fce00078e0030 */
[----:B------:R-:W-:Y:S05]  /*3870*/  WARPSYNC.COLLECTIVE R52, `(.L_x_598) ;  /* 0x0000000034087348 */ /* 0x000fea0003c00000 */
[----:B------:R0:W1:Y:S02]  /*3880*/  SHFL.IDX P0, R48, R43, R54, R53 ;  /* 0x000000362b307389 */ /* 0x0000640000000035 */
[----:B01----:R-:W-:Y:S05]  /*3890*/  ENDCOLLECTIVE ;  /* 0x000000000000791b */ /* 0x003fea0003800000 */
.L_x_598:
[----:B------:R-:W-:Y:S02]  /*38a0*/  IMAD.U32 R47, R58, 0x10000, RZ ;  /* 0x000100003a2f7824 */ /* 0x000fe400078e00ff */
[----:B------:R-:W-:-:S05]  /*38b0*/  IMAD.SHL.U32 R48, R48, 0x1000, RZ ;  /* 0x0000100030307824 */ /* 0x000fca00078e00ff */
[----:B------:R-:W-:Y:S02]  /*38c0*/  LOP3.LUT R46, R48, R46, R47, 0xfe, !PT ;  /* 0x0000002e302e7212 */ /* 0x000fe400078efe2f */
[----:B------:R-:W-:-:S05]  /*38d0*/  LOP3.LUT R48, R55, 0x14, RZ, 0xfc, !PT ;  /* 0x0000001437307812 */ /* 0x000fca00078efcff */
[----:B------:R-:W-:-:S07]  /*38e0*/  IMAD.MOV.U32 R54, RZ, RZ, R48 ;  /* 0x000000ffff367224 */ /* 0x000fce00078e0030 */
[----:B------:R-:W-:Y:S05]  /*38f0*/  WARPSYNC.COLLECTIVE R52, `(.L_x_599) ;  /* 0x0000000034087348 */ /* 0x000fea0003c00000 */
[----:B------:R0:W1:Y:S02]  /*3900*/  SHFL.IDX P0, R48, R43, R54, R53 ;  /* 0x000000362b307389 */ /* 0x0000640000000035 */
[----:B01----:R-:W-:Y:S05]  /*3910*/  ENDCOLLECTIVE ;  /* 0x000000000000791b */ /* 0x003fea0003800000 */
.L_x_599:
[----:B------:R-:W-:Y:S02]  /*3920*/  IMAD.MOV.U32 R54, RZ, RZ, R49 ;  /* 0x000000ffff367224 */ /* 0x000fe400078e0031 */
[----:B------:R-:W-:-:S07]  /*3930*/  IMAD.MOV.U32 R47, RZ, RZ, R48 ;  /* 0x000000ffff2f7224 */ /* 0x000fce00078e0030 */
[----:B------:R-:W-:Y:S05]  /*3940*/  WARPSYNC.COLLECTIVE R52, `(.L_x_600) ;  /* 0x0000000034087348 */ /* 0x000fea0003c00000 */
[----:B------:R0:W1:Y:S02]  /*3950*/  SHFL.IDX P0, R48, R43, R54, R53 ;  /* 0x000000362b307389 */ /* 0x0000640000000035 */
[----:B01----:R-:W-:Y:S05]  /*3960*/  ENDCOLLECTIVE ;  /* 0x000000000000791b */ /* 0x003fea0003800000 */
.L_x_600:
[----:B------:R-:W-:Y:S02]  /*3970*/  IMAD.SHL.U32 R47, R47, 0x100, RZ ;  /* 0x000001002f2f7824 */ /* 0x000fe400078e00ff */
[----:B------:R-:W-:Y:S02]  /*3980*/  IMAD.MOV.U32 R54, RZ, RZ, R56 ;  /* 0x000000ffff367224 */ /* 0x000fe400078e0038 */
[----:B------:R-:W-:-:S07]  /*3990*/  IMAD.MOV.U32 R49, RZ, RZ, R48 ;  /* 0x000000ffff317224 */ /* 0x000fce00078e0030 */
[----:B------:R-:W-:Y:S05]  /*39a0*/  WARPSYNC.COLLECTIVE R52, `(.L_x_601) ;  /* 0x0000000034087348 */ /* 0x000fea0003c00000 */
[----:B------:R0:W1:Y:S02]  /*39b0*/  SHFL.IDX P0, R48, R43, R54, R53 ;  /* 0x000000362b307389 */ /* 0x0000640000000035 */
[----:B01----:R-:W-:Y:S05]  /*39c0*/  ENDCOLLECTIVE ;  /* 0x000000000000791b */ /* 0x003fea0003800000 */
.L_x_601:
[----:B------:R-:W-:-:S05]  /*39d0*/  IMAD.SHL.U32 R49, R49, 0x10, RZ ;  /* 0x0000001031317824 */ /* 0x000fca00078e00ff */
[----:B------:R-:W-:Y:S01]  /*39e0*/  LOP3.LUT R46, R49, R46, R47, 0xfe, !PT ;  /* 0x0000002e312e7212 */ /* 0x000fe200078efe2f */
[----:B------:R-:W-:Y:S02]  /*39f0*/  IMAD.MOV.U32 R54, RZ, RZ, RZ ;  /* 0x000000ffff367224 */ /* 0x000fe400078e00ff */
[----:B------:R-:W-:-:S05]  /*3a00*/  IMAD.MOV.U32 R55, RZ, RZ, R48 ;  /* 0x000000ffff377224 */ /* 0x000fca00078e0030 */
[----:B------:R-:W-:-:S07]  /*3a10*/  LOP3.LUT R43, R46, R55, RZ, 0xfc, !PT ;  /* 0x000000372e2b7212 */ /* 0x000fce00078efcff */
[----:B------:R-:W-:Y:S05]  /*3a20*/  WARPSYNC.COLLECTIVE R52, `(.L_x_602) ;  /* 0x0000000034087348 */ /* 0x000fea0003c00000 */
[----:B------:R0:W1:Y:S02]  /*3a30*/  SHFL.IDX P0, R48, R43, R54, R53 ;  /* 0x000000362b307389 */ /* 0x0000640000000035 */
[----:B01----:R-:W-:Y:S05]  /*3a40*/  ENDCOLLECTIVE ;  /* 0x000000000000791b */ /* 0x003fea0003800000 */
.L_x_602:
[----:B------:R-:W-:-:S05]  /*3a50*/  IMAD.MOV.U32 R46, RZ, RZ, R48 ;  /* 0x000000ffff2e7224 */ /* 0x000fca00078e0030 */
[----:B------:R-:W-:-:S04]  /*3a60*/  ISETP.GT.AND P0, PT, R46, -0x1, PT ;  /* 0xffffffff2e00780c */ /* 0x000fc80003f04270 */
[----:B------:R-:W-:-:S05]  /*3a70*/  FSEL R47, R34, RZ, !P0 ;  /* 0x000000ff222f7208 */ /* 0x000fca0004000000 */
[----:B------:R-:W-:-:S07]  /*3a80*/  FADD R44, R47, R44 ;  /* 0x0000002c2f2c7221 */ /* 0x000fce0000000000 */
[----:B------:R-:W-:Y:S05]  /*3a90*/  WARPSYNC.COLLECTIVE R52, `(.L_x_603) ;  /* 0x0000000034087348 */ /* 0x000fea0003c00000 */
[----:B------:R0:W1:Y:S02]  /*3aa0*/  SHFL.IDX P0, R48, R43, R54, R53 ;  /* 0x000000362b307389 */ /* 0x0000640000000035 */
[----:B01----:R-:W-:Y:S05]  /*3ab0*/  ENDCOLLECTIVE ;  /* 0x000000000000791b */ /* 0x003fea0003800000 */
.L_x_603:
[----:B------:R-:W-:-:S04]  /*3ac0*/  LOP3.LUT P0, RZ, R48, 0x40000000, RZ, 0xc0, !PT ;  /* 0x4000000030ff7812 */ /* 0x000fc8000780c0ff */
[----:B------:R-:W-:-:S05]  /*3ad0*/  FSEL R47, R29, RZ, P0 ;  /* 0x000000ff1d2f7208 */ /* 0x000fca0000000000 */
[----:B------:R-:W-:-:S07]  /*3ae0*/  FADD R44, R44, R47 ;  /* 0x0000002f2c2c7221 */ /* 0x000fce0000000000 */
[----:B------:R-:W-:Y:S05]  /*3af0*/  WARPSYNC.COLLECTIVE R52, `(.L_x_604) ;  /* 0x0000000034087348 */ /* 0x000fea0003c00000 */
[----:B------:R0:W1:Y:S02]  /*3b00*/  SHFL.IDX P0, R48, R43, R54, R53 ;  /* 0x000000362b307389 */ /* 0x0000640000000035 */
[----:B01----:R-:W-:Y:S05]  /*3b10*/  ENDCOLLECTIVE ;  /* 0x000000000000791b */ /* 0x003fea0003800000 */
.L_x_604:
[----:B------:R-:W-:-:S04]  /*3b20*/  LOP3.LUT P0, RZ, R48, 0x20000000, RZ, 0xc0, !PT ;  /* 0x2000000030ff7812 */ /* 0x000fc8000780c0ff */
[----:B------:R-:W-:-:S05]  /*3b30*/  FSEL R47, R28, RZ, P0 ;  /* 0x000000ff1c2f7208 */ /* 0x000fca0000000000 */
[----:B------:R-:W-:-:S07]  /*3b40*/  FADD R44, R44, R47 ;  /* 0x0000002f2c2c7221 */ /* 0x000fce0000000000 */
[----:B------:R-:W-:Y:S05]  /*3b50*/  WARPSYNC.COLLECTIVE R52, `(.L_x_605) ;  /* 0x0000000034087348 */ /* 0x000fea0003c00000 */
[----:B------:R0:W1:Y:S02]  /*3b60*/  SHFL.IDX P0, R48, R43, R54, R53 ;  /* 0x000000362b307389 */ /* 0x0000640000000035 */
[----:B01----:R-:W-:Y:S05]  /*3b70*/  ENDCOLLECTIVE ;  /* 0x000000000000791b */ /* 0x003fea0003800000 */
.L_x_605:
[----:B------:R-:W-:-:S05]  /*3b80*/  IMAD.MOV.U32 R46, RZ, RZ, R48 ;  /* 0x000000ffff2e7224 */ /* 0x000fca00078e0030 */
[----:B------:R-:W-:-:S04]  /*3b90*/  LOP3.LUT P0, RZ, R46, 0x10000000, RZ, 0xc0, !PT ;  /* 0x100000002eff7812 */ /* 0x000fc8000780c0ff */
[----:B------:R-:W-:-:S05]  /*3ba0*/  FSEL R47, R27, RZ, P0 ;  /* 0x000000ff1b2f7208 */ /* 0x000fca0000000000 */
[----:B------:R-:W-:-:S07]  /*3bb0*/  FADD R44, R44, R47 ;  /* 0x0000002f2c2c7221 */ /* 0x000fce0000000000 */
[----:B------:R-:W-:Y:S05]  /*3bc0*/  WARPSYNC.COLLECTIVE R52, `(.L_x_606) ;  /* 0x0000000034087348 */ /* 0x000fea0003c00000 */
[----:B------:R0:W1:Y:S02]  /*3bd0*/  SHFL.IDX P0, R48, R43, R54, R53 ;  /* 0x000000362b307389 */ /* 0x0000640000000035 */
[----:B01----:R-:W-:Y:S05]  /*3be0*/  ENDCOLLECTIVE ;  /* 0x000000000000791b */ /* 0x003fea0003800000 */
.L_x_606:
[----:B------:R-:W-:-:S05]  /*3bf0*/  IMAD.MOV.U32 R47, RZ, RZ, R48 ;  /* 0x000000ffff2f7224 */ /* 0x000fca00078e0030 */
[----:B------:R-:W-:-:S04]  /*3c00*/  LOP3.LUT P0, RZ, R47, 0x8000000, RZ, 0xc0, !PT ;  /* 0x080000002fff7812 */ /* 0x000fc8000780c0ff */
[----:B------:R-:W-:-:S05]  /*3c10*/  FSEL R47, R26, RZ, P0 ;  /* 0x000000ff1a2f7208 */ /* 0x000fca0000000000 */
[----:B------:R-:W-:-:S07]  /*3c20*/  FADD R44, R44, R47 ;  /* 0x0000002f2c2c7221 */ /* 0x000fce0000000000 */
[----:B------:R-:W-:Y:S05]  /*3c30*/  WARPSYNC.COLLECTIVE R52, `(.L_x_607) ;  /* 0x0000000034087348 */ /* 0x000fea0003c00000 */
[----:B------:R0:W1:Y:S02]  /*3c40*/  SHFL.IDX P0, R48, R43, R54, R53 ;  /* 0x000000362b307389 */ /* 0x0000640000000035 */
[----:B01----:R-:W-:Y:S05]  /*3c50*/  ENDCOLLECTIVE ;  /* 0x000000000000791b */ /* 0x003fea0003800000 */
.L_x_607:
[----:B------:R-:W-:-:S05]  /*3c60*/  IMAD.MOV.U32 R55, RZ, RZ, R48 ;  /* 0x000000ffff377224 */ /* 0x000fca00078e0030 */
[----:B------:R-:W-:-:S04]  /*3c70*/  LOP3.LUT P0, RZ, R55, 0x4000000, RZ, 0xc0, !PT ;  /* 0x0400000037ff7812 */ /* 0x000fc8000780c0ff */
[----:B------:R-:W-:-:S05]  /*3c80*/  FSEL R47, R25, RZ, P0 ;  /* 0x000000ff192f7208 */ /* 0x000fca0000000000 */
[----:B------:R-:W-:-:S07]  /*3c90*/  FADD R44, R44, R47 ;  /* 0x0000002f2c2c7221 */ /* 0x000fce0000000000 */
[----:B------:R-:W-:Y:S05]  /*3ca0*/  WARPSYNC.COLLECTIVE R52, `(.L_x_608) ;  /* 0x0000000034087348 */ /* 0x000fea0003c00000 */
[----:B------:R0:W1:Y:S02]  /*3cb0*/  SHFL.IDX P0, R48, R43, R54, R53 ;  /* 0x000000362b307389 */ /* 0x0000640000000035 */
[----:B01----:R-:W-:Y:S05]  /*3cc0*/  ENDCOLLECTIVE ;  /* 0x000000000000791b */ /* 0x003fea0003800000 */
.L_x_608:
[----:B------:R-:W-:-:S05]  /*3cd0*/  IMAD.MOV.U32 R47, RZ, RZ, R48 ;  /* 0x000000ffff2f7224 */ /* 0x000fca00078e0030 */
[----:B------:R-:W-:-:S04]  /*3ce0*/  LOP3.LUT P0, RZ, R47, 0x2000000, RZ, 0xc0, !PT ;  /* 0x020000002fff7812 */ /* 0x000fc8000780c0ff */
[----:B------:R-:W-:-:S05]  /*3cf0*/  FSEL R47, R24, RZ, P0 ;  /* 0x000000ff182f7208 */ /* 0x000fca0000000000 */
[----:B------:R-:W-:-:S07]  /*3d00*/  FADD R44, R44, R47 ;  /* 0x0000002f2c2c7221 */ /* 0x000fce0000000000 */
[----:B------:R-:W-:Y:S05]  /*3d10*/  WARPSYNC.COLLECTIVE R52, `(.L_x_609) ;  /* 0x0000000034087348 */ /* 0x000fea0003c00000 */
[----:B------:R0:W1:Y:S02]  /*3d20*/  SHFL.IDX P0, R48, R43, R54, R53 ;  /* 0x000000362b307389 */ /* 0x0000640000000035 */
[----:B01----:R-:W-:Y:S05]  /*3d30*/  ENDCOLLECTIVE ;  /* 0x000000000000791b */ /* 0x003fea0003800000 */
.L_x_609:
[----:B------:R-:W-:-:S05]  /*3d40*/  IMAD.MOV.U32 R50, RZ, RZ, R48 ;  /* 0x000000ffff327224 */ /* 0x000fca00078e0030 */
[----:B------:R-:W-:-:S04]  /*3d50*/  LOP3.LUT P0, RZ, R50, 0x1000000, RZ, 0xc0, !PT ;  /* 0x0100000032ff7812 */ /* 0x000fc8000780c0ff */
[----:B------:R-:W-:-:S05]  /*3d60*/  FSEL R47, R23, RZ, P0 ;  /* 0x000000ff172f7208 */ /* 0x000fca0000000000 */
[----:B------:R-:W-:-:S07]  /*3d70*/  FADD R44, R44, R47 ;  /* 0x0000002f2c2c7221 */ /* 0x000fce0000000000 */
[----:B------:R-:W-:Y:S05]  /*3d80*/  WARPSYNC.COLLECTIVE R52, `(.L_x_610) ;  /* 0x0000000034087348 */ /* 0x000fea0003c00000 */
[----:B------:R0:W1:Y:S02]  /*3d90*/  SHFL.IDX P0, R48, R43, R54, R53 ;  /* 0x000000362b307389 */ /* 0x0000640000000035 */
[----:B01----:R-:W-:Y:S05]  /*3da0*/  ENDCOLLECTIVE ;  /* 0x000000000000791b */ /* 0x003fea0003800000 */
.L_x_610:
[----:B------:R-:W-:-:S04]  /*3db0*/  LOP3.LUT P0, RZ, R48, 0x800000, RZ, 0xc0, !PT ;  /* 0x0080000030ff7812 */ /* 0x000fc8000780c0ff */
[----:B------:R-:W-:-:S05]  /*3dc0*/  FSEL R47, R22, RZ, P0 ;  /* 0x000000ff162f7208 */ /* 0x000fca0000000000 */
[----:B------:R-:W-:-:S07]  /*3dd0*/  FADD R44, R44, R47 ;  /* 0x0000002f2c2c7221 */ /* 0x000fce0000000000 */
[----:B------:R-:W-:Y:S05]  /*3de0*/  WARPSYNC.COLLECTIVE R52, `(.L_x_611) ;  /* 0x0000000034087348 */ /* 0x000fea0003c00000 */
[----:B------:R0:W1:Y:S02]  /*3df0*/  SHFL.IDX P0, R48, R43, R54, R53 ;  /* 0x000000362b307389 */ /* 0x0000640000000035 */
[----:B01----:R-:W-:Y:S05]  /*3e00*/  ENDCOLLECTIVE ;  /* 0x000000000000791b */ /* 0x003fea0003800000 */
.L_x_611:
[----:B------:R-:W-:-:S05]  /*3e10*/  IMAD.MOV.U32 R46, RZ, RZ, R48 ;  /* 0x000000ffff2e7224 */ /* 0x000fca00078e0030 */
[----:B------:R-:W-:-:S04]  /*3e20*/  LOP3.LUT P0, RZ, R46, 0x400000, RZ, 0xc0, !PT ;  /* 0x004000002eff7812 */ /* 0x000fc8000780c0ff */
[----:B------:R-:W-:-:S05]  /*3e30*/  FSEL R47, R21, RZ, P0 ;  /* 0x000000ff152f7208 */ /* 0x000fca0000000000 */
[----:B------:R-:W-:-:S07]  /*3e40*/  FADD R44, R44, R47 ;  /* 0x0000002f2c2c7221 */ /* 0x000fce0000000000 */
[----:B------:R-:W-:Y:S05]  /*3e50*/  WARPSYNC.COLLECTIVE R52, `(.L_x_612) ;  /* 0x0000000034087348 */ /* 0x000fea0003c00000 */
[----:B------:R0:W1:Y:S02]  /*3e60*/  SHFL.IDX P0, R48, R43, R54, R53 ;  /* 0x000000362b307389 */ /* 0x0000640000000035 */
[----:B01----:R-:W-:Y:S05]  /*3e70*/  ENDCOLLECTIVE ;  /* 0x000000000000791b */ /* 0x003fea0003800000 */
.L_x_612:
[----:B------:R-:W-:-:S05]  /*3e80*/  IMAD.MOV.U32 R50, RZ, RZ, R48 ;  /* 0x000000ffff327224 */ /* 0x000fca00078e0030 */
[----:B------:R-:W-:-:S04]  /*3e90*/  LOP3.LUT P0, RZ, R50, 0x200000, RZ, 0xc0, !PT ;  /* 0x0020000032ff7812 */ /* 0x000fc8000780c0ff */
[----:B------:R-:W-:-:S05]  /*3ea0*/  FSEL R47, R20, RZ, P0 ;  /* 0x000000ff142f7208 */ /* 0x000fca0000000000 */
[----:B------:R-:W-:-:S07]  /*3eb0*/  FADD R44, R44, R47 ;  /* 0x0000002f2c2c7221 */ /* 0x000fce0000000000 */
[----:B------:R-:W-:Y:S05]  /*3ec0*/  WARPSYNC.COLLECTIVE R52, `(.L_x_613) ;  /* 0x0000000034087348 */ /* 0x000fea0003c00000 */
[----:B------:R0:W1:Y:S02]  /*3ed0*/  SHFL.IDX P0, R48, R43, R54, R53 ;  /* 0x000000362b307389 */ /* 0x0000640000000035 */
[----:B01----:R-:W-:Y:S05]  /*3ee0*/  ENDCOLLECTIVE ;  /* 0x000000000000791b */ /* 0x003fea0003800000 */
.L_x_613:
[----:B------:R-:W-:-:S04]  /*3ef0*/  LOP3.LUT P0, RZ, R48, 0x100000, RZ, 0xc0, !PT ;  /* 0x0010000030ff7812 */ /* 0x000fc8000780c0ff */
[----:B------:R-:W-:-:S05]  /*3f00*/  FSEL R47, R19, RZ, P0 ;  /* 0x000000ff132f7208 */ /* 0x000fca0000000000 */
[----:B------:R-:W-:-:S07]  /*3f10*/  FADD R44, R44, R47 ;  /* 0x0000002f2c2c7221 */ /* 0x000fce0000000000 */
[----:B------:R-:W-:Y:S05]  /*3f20*/  WARPSYNC.COLLECTIVE R52, `(.L_x_614) ;  /* 0x0000000034087348 */ /* 0x000fea0003c00000 */
[----:B------:R0:W1:Y:S02]  /*3f30*/  SHFL.IDX P0, R48, R43, R54, R53 ;  /* 0x000000362b307389 */ /* 0x0000640000000035 */
[----:B01----:R-:W-:Y:S05]  /*3f40*/  ENDCOLLECTIVE ;  /* 0x000000000000791b */ /* 0x003fea0003800000 */
.L_x_614:
[----:B------:R-:W-:-:S05]  /*3f50*/  IMAD.MOV.U32 R50, RZ, RZ, R48 ;  /* 0x000000ffff327224 */ /* 0x000fca00078e0030 */
[----:B------:R-:W-:-:S04]  /*3f60*/  LOP3.LUT P0, RZ, R50, 0x80000, RZ, 0xc0, !PT ;  /* 0x0008000032ff7812 */ /* 0x000fc8000780c0ff */
[----:B------:R-:W-:-:S05]  /*3f70*/  FSEL R47, R18, RZ, P0 ;  /* 0x000000ff122f7208 */ /* 0x000fca0000000000 */
[----:B------:R-:W-:-:S07]  /*3f80*/  FADD R44, R44, R47 ;  /* 0x0000002f2c2c7221 */ /* 0x000fce0000000000 */
[----:B------:R-:W-:Y:S05]  /*3f90*/  WARPSYNC.COLLECTIVE R52, `(.L_x_615) ;  /* 0x0000000034087348 */ /* 0x000fea0003c00000 */
[----:B------:R0:W1:Y:S02]  /*3fa0*/  SHFL.IDX P0, R48, R43, R54, R53 ;  /* 0x000000362b307389 */ /* 0x0000640000000035 */
[----:B01----:R-:W-:Y:S05]  /*3fb0*/  ENDCOLLECTIVE ;  /* 0x000000000000791b */ /* 0x003fea0003800000 */
.L_x_615:
[----:B------:R-:W-:-:S05]  /*3fc0*/  IMAD.MOV.U32 R46, RZ, RZ, R48 ;  /* 0x000000ffff2e7224 */ /* 0x000fca00078e0030 */
[----:B------:R-:W-:-:S04]  /*3fd0*/  LOP3.LUT P0, RZ, R46, 0x40000, RZ, 0xc0, !PT ;  /* 0x000400002eff7812 */ /* 0x000fc8000780c0ff */
[----:B------:R-:W-:-:S05]  /*3fe0*/  FSEL R47, R17, RZ, P0 ;  /* 0x000000ff112f7208 */ /* 0x000fca0000000000 */
[----:B------:R-:W-:-:S07]  /*3ff0*/  FADD R44, R44, R47 ;  /* 0x0000002f2c2c7221 */ /* 0x000fce0000000000 */
[----:B------:R-:W-:Y:S05]  /*4000*/  WARPSYNC.COLLECTIVE R52, `(.L_x_616) ;  /* 0x0000000034087348 */ /* 0x000fea0003c00000 */
[----:B------:R0:W1:Y:S02]  /*4010*/  SHFL.IDX P0, R48, R43, R54, R53 ;  /* 0x000000362b307389 */ /* 0x0000640000000035 */
[----:B01----:R-:W-:Y:S05]  /*4020*/  ENDCOLLECTIVE ;  /* 0x000000000000791b */ /* 0x003fea0003800000 */
.L_x_616:
[----:B------:R-:W-:-:S05]  /*4030*/  IMAD.MOV.U32 R55, RZ, RZ, R48 ;  /* 0x000000ffff377224 */ /* 0x000fca00078e0030 */
[----:B------:R-:W-:-:S04]  /*4040*/  LOP3.LUT P0, RZ, R55, 0x20000, RZ, 0xc0, !PT ;  /* 0x0002000037ff7812 */ /* 0x000fc8000780c0ff */
[----:B------:R-:W-:-:S05]  /*4050*/  FSEL R47, R16, RZ, P0 ;  /* 0x000000ff102f7208 */ /* 0x000fca0000000000 */
[----:B------:R-:W-:-:S07]  /*4060*/  FADD R44, R44, R47 ;  /* 0x0000002f2c2c7221 */ /* 0x000fce0000000000 */
[----:B------:R-:W-:Y:S05]  /*4070*/  WARPSYNC.COLLECTIVE R52, `(.L_x_617) ;  /* 0x0000000034087348 */ /* 0x000fea0003c00000 */
[----:B------:R0:W1:Y:S02]  /*4080*/  SHFL.IDX P0, R48, R43, R54, R53 ;  /* 0x000000362b307389 */ /* 0x0000640000000035 */
[----:B01----:R-:W-:Y:S05]  /*4090*/  ENDCOLLECTIVE ;  /* 0x000000000000791b */ /* 0x003fea0003800000 */
.L_x_617:
[----:B------:R-:W-:-:S05]  /*40a0*/  IMAD.MOV.U32 R50, RZ, RZ, R48 ;  /* 0x000000ffff327224 */ /* 0x000fca00078e0030 */
[----:B------:R-:W-:-:S04]  /*40b0*/  LOP3.LUT P0, RZ, R50, 0x10000, RZ, 0xc0, !PT ;  /* 0x0001000032ff7812 */ /* 0x000fc8000780c0ff */
[----:B------:R-:W-:-:S05]  /*40c0*/  FSEL R47, R15, RZ, P0 ;  /* 0x000000ff0f2f7208 */ /* 0x000fca0000000000 */
[----:B------:R-:W-:-:S07]  /*40d0*/  FADD R44, R44, R47 ;  /* 0x0000002f2c2c7221 */ /* 0x000fce0000000000 */
[----:B------:R-:W-:Y:S05]  /*40e0*/  WARPSYNC.COLLECTIVE R52, `(.L_x_618) ;  /* 0x0000000034087348 */ /* 0x000fea0003c00000 */
[----:B------:R0:W1:Y:S02]  /*40f0*/  SHFL.IDX P0, R48, R43, R54, R53 ;  /* 0x000000362b307389 */ /* 0x0000640000000035 */
[----:B01----:R-:W-:Y:S05]  /*4100*/  ENDCOLLECTIVE ;  /* 0x000000000000791b */ /* 0x003fea0003800000 */
.L_x_618:
[----:B------:R-:W-:-:S05]  /*4110*/  IMAD.MOV.U32 R47, RZ, RZ, R48 ;  /* 0x000000ffff2f7224 */ /* 0x000fca00078e0030 */
[----:B------:R-:W-:-:S04]  /*4120*/  LOP3.LUT P0, RZ, R47, 0x8000, RZ, 0xc0, !PT ;  /* 0x000080002fff7812 */ /* 0x000fc8000780c0ff */
[----:B------:R-:W-:-:S05]  /*4130*/  FSEL R47, R14, RZ, P0 ;  /* 0x000000ff0e2f7208 */ /* 0x000fca0000000000 */
[----:B------:R-:W-:-:S07]  /*4140*/  FADD R44, R44, R47 ;  /* 0x0000002f2c2c7221 */ /* 0x000fce0000000000 */
[----:B------:R-:W-:Y:S05]  /*4150*/  WARPSYNC.COLLECTIVE R52, `(.L_x_619) ;  /* 0x0000000034087348 */ /* 0x000fea0003c00000 */
[----:B------:R0:W1:Y:S02]  /*4160*/  SHFL.IDX P0, R48, R43, R54, R53 ;  /* 0x000000362b307389 */ /* 0x0000640000000035 */
[----:B01----:R-:W-:Y:S05]  /*4170*/  ENDCOLLECTIVE ;  /* 0x000000000000791b */ /* 0x003fea0003800000 */
.L_x_619:
[----:B------:R-:W-:-:S05]  /*4180*/  IMAD.MOV.U32 R55, RZ, RZ, R48 ;  /* 0x000000ffff377224 */ /* 0x000fca00078e0030 */
[----:B------:R-:W-:-:S04]  /*4190*/  LOP3.LUT P0, RZ, R55, 0x4000, RZ, 0xc0, !PT ;  /* 0x0000400037ff7812 */ /* 0x000fc8000780c0ff */
[----:B------:R-:W-:-:S05]  /*41a0*/  FSEL R47, R13, RZ, P0 ;  /* 0x000000ff0d2f7208 */ /* 0x000fca0000000000 */
[----:B------:R-:W-:-:S07]  /*41b0*/  FADD R44, R44, R47 ;  /* 0x0000002f2c2c7221 */ /* 0x000fce0000000000 */
[----:B------:R-:W-:Y:S05]  /*41c0*/  WARPSYNC.COLLECTIVE R52, `(.L_x_620) ;  /* 0x0000000034087348 */ /* 0x000fea0003c00000 */
[----:B------:R0:W1:Y:S02]  /*41d0*/  SHFL.IDX P0, R48, R43, R54, R53 ;  /* 0x000000362b307389 */ /* 0x0000640000000035 */
[----:B01----:R-:W-:Y:S05]  /*41e0*/  ENDCOLLECTIVE ;  /* 0x000000000000791b */ /* 0x003fea0003800000 */
.L_x_620:
[----:B------:R-:W-:-:S05]  /*41f0*/  IMAD.MOV.U32 R50, RZ, RZ, R48 ;  /* 0x000000ffff327224 */ /* 0x000fca00078e0030 */
[----:B------:R-:W-:-:S04]  /*4200*/  LOP3.LUT P0, RZ, R50, 0x2000, RZ, 0xc0, !PT ;  /* 0x0000200032ff7812 */ /* 0x000fc8000780c0ff */
[----:B------:R-:W-:-:S05]  /*4210*/  FSEL R47, R12, RZ, P0 ;  /* 0x000000ff0c2f7208 */ /* 0x000fca0000000000 */
[----:B------:R-:W-:-:S07]  /*4220*/  FADD R44, R44, R47 ;  /* 0x0000002f2c2c7221 */ /* 0x000fce0000000000 */
[----:B------:R-:W-:Y:S05]  /*4230*/  WARPSYNC.COLLECTIVE R52, `(.L_x_621) ;  /* 0x0000000034087348 */ /* 0x000fea0003c00000 */
[----:B------:R0:W1:Y:S02]  /*4240*/  SHFL.IDX P0, R48, R43, R54, R53 ;  /* 0x000000362b307389 */ /* 0x0000640000000035 */
[----:B01----:R-:W-:Y:S05]  /*4250*/  ENDCOLLECTIVE ;  /* 0x000000000000791b */ /* 0x003fea0003800000 */
.L_x_621:
[----:B------:R-:W-:-:S04]  /*4260*/  LOP3.LUT P0, RZ, R48, 0x1000, RZ, 0xc0, !PT ;  /* 0x0000100030ff7812 */ /* 0x000fc8000780c0ff */
[----:B------:R-:W-:-:S05]  /*4270*/  FSEL R47, R11, RZ, P0 ;  /* 0x000000ff0b2f7208 */ /* 0x000fca0000000000 */
[----:B------:R-:W-:-:S07]  /*4280*/  FADD R44, R44, R47 ;  /* 0x0000002f2c2c7221 */ /* 0x000fce0000000000 */
[----:B------:R-:W-:Y:S05]  /*4290*/  WARPSYNC.COLLECTIVE R52, `(.L_x_622) ;  /* 0x0000000034087348 */ /* 0x000fea0003c00000 */
[----:B------:R0:W1:Y:S02]  /*42a0*/  SHFL.IDX P0, R48, R43, R54, R53 ;  /* 0x000000362b307389 */ /* 0x0000640000000035 */
[----:B01----:R-:W-:Y:S05]  /*42b0*/  ENDCOLLECTIVE ;  /* 0x000000000000791b */ /* 0x003fea0003800000 */
.L_x_622:
[----:B------:R-:W-:-:S05]  /*42c0*/  IMAD.MOV.U32 R55, RZ, RZ, R48 ;  /* 0x000000ffff377224 */ /* 0x000fca00078e0030 */
[----:B------:R-:W-:-:S04]  /*42d0*/  LOP3.LUT P0, RZ, R55, 0x800, RZ, 0xc0, !PT ;  /* 0x0000080037ff7812 */ /* 0x000fc8000780c0ff */
[----:B------:R-:W-:-:S05]  /*42e0*/  FSEL R47, R10, RZ, P0 ;  /* 0x000000ff0a2f7208 */ /* 0x000fca0000000000 */
[----:B------:R-:W-:-:S07]  /*42f0*/  FADD R44, R44, R47 ;  /* 0x0000002f2c2c7221 */ /* 0x000fce0000000000 */
[----:B------:R-:W-:Y:S05]  /*4300*/  WARPSYNC.COLLECTIVE R52, `(.L_x_623) ;  /* 0x0000000034087348 */ /* 0x000fea0003c00000 */
[----:B------:R0:W1:Y:S02]  /*4310*/  SHFL.IDX P0, R48, R43, R54, R53 ;  /* 0x000000362b307389 */ /* 0x0000640000000035 */
[----:B01----:R-:W-:Y:S05]  /*4320*/  ENDCOLLECTIVE ;  /* 0x000000000000791b */ /* 0x003fea0003800000 */
.L_x_623:
[----:B------:R-:W-:-:S05]  /*4330*/  IMAD.MOV.U32 R50, RZ, RZ, R48 ;  /* 0x000000ffff327224 */ /* 0x000fca00078e0030 */
[----:B------:R-:W-:-:S04]  /*4340*/  LOP3.LUT P0, RZ, R50, 0x400, RZ, 0xc0, !PT ;  /* 0x0000040032ff7812 */ /* 0x000fc8000780c0ff */
[----:B------:R-:W-:-:S05]  /*4350*/  FSEL R47, R9, RZ, P0 ;  /* 0x000000ff092f7208 */ /* 0x000fca0000000000 */
[----:B------:R-:W-:-:S07]  /*4360*/  FADD R47, R44, R47 ;  /* 0x0000002f2c2f7221 */ /* 0x000fce0000000000 */
[----:B------:R-:W-:Y:S05]  /*4370*/  WARPSYNC.COLLECTIVE R52, `(.L_x_624) ;  /* 0x0000000034087348 */ /* 0x000fea0003c00000 */
[----:B------:R0:W1:Y:S02]  /*4380*/  SHFL.IDX P0, R48, R43, R54, R53 ;  /* 0x000000362b307389 */ /* 0x0000640000000035 */
[----:B01----:R-:W-:Y:S05]  /*4390*/  ENDCOLLECTIVE ;  /* 0x000000000000791b */ /* 0x003fea0003800000 */
.L_x_624:
[----:B------:R-:W-:-:S05]  /*43a0*/  IMAD.MOV.U32 R46, RZ, RZ, R48 ;  /* 0x000000ffff2e7224 */ /* 0x000fca00078e0030 */
[----:B------:R-:W-:-:S04]  /*43b0*/  LOP3.LUT P0, RZ, R46, 0x200, RZ, 0xc0, !PT ;  /* 0x000002002eff7812 */ /* 0x000fc8000780c0ff */
[----:B------:R-:W-:-:S05]  /*43c0*/  FSEL R44, R8, RZ, P0 ;  /* 0x000000ff082c7208 */ /* 0x000fca0000000000 */
[----:B------:R-:W-:-:S07]  /*43d0*/  FADD R44, R47, R44 ;  /* 0x0000002c2f2c7221 */ /* 0x000fce0000000000 */
[----:B------:R-:W-:Y:S05]  /*43e0*/  WARPSYNC.COLLECTIVE R52, `(.L_x_625) ;  /* 0x0000000034087348 */ /* 0x000fea0003c00000 */
[----:B------:R0:W1:Y:S02]  /*43f0*/  SHFL.IDX P0, R48, R43, R54, R53 ;  /* 0x000000362b307389 */ /* 0x0000640000000035 */
[----:B01----:R-:W-:Y:S05]  /*4400*/  ENDCOLLECTIVE ;  /* 0x000000000000791b */ /* 0x003fea0003800000 */
.L_x_625:
[----:B------:R-:W-:-:S05]  /*4410*/  IMAD.MOV.U32 R47, RZ, RZ, R48 ;  /* 0x000000ffff2f7224 */ /* 0x000fca00078e0030 */
[----:B------:R-:W-:-:S04]  /*4420*/  LOP3.LUT P0, RZ, R47, 0x100, RZ, 0xc0, !PT ;  /* 0x000001002fff7812 */ /* 0x000fc8000780c0ff */
[----:B------:R-:W-:-:S05]  /*4430*/  FSEL R51, R7, RZ, P0 ;  /* 0x000000ff07337208 */ /* 0x000fca0000000000 */
[----:B------:R-:W-:-:S07]  /*4440*/  FADD R51, R44, R51 ;  /* 0x000000332c337221 */ /* 0x000fce0000000000 */
[----:B------:R-:W-:Y:S05]  /*4450*/  WARPSYNC.COLLECTIVE R52, `(.L_x_626) ;  /* 0x0000000034087348 */ /* 0x000fea0003c00000 */
[----:B------:R0:W1:Y:S02]  /*4460*/  SHFL.IDX P0, R48, R43, R54, R53 ;  /* 0x000000362b307389 */ /* 0x0000640000000035 */
[----:B01----:R-:W-:Y:S05]  /*4470*/  ENDCOLLECTIVE ;  /* 0x000000000000791b */ /* 0x003fea0003800000 */
.L_x_626:
[----:B------:R-:W-:-:S05]  /*4480*/  IMAD.MOV.U32 R49, RZ, RZ, R48 ;  /* 0x000000ffff317224 */ /* 0x000fca00078e0030 */
[----:B------:R-:W-:-:S04]  /*4490*/  LOP3.LUT P0, RZ, R49, 0x80, RZ, 0xc0, !PT ;  /* 0x0000008031ff7812 */ /* 0x000fc8000780c0ff */
[----:B------:R-:W-:-:S05]  /*44a0*/  FSEL R44, R6, RZ, P0 ;  /* 0x000000ff062c7208 */ /* 0x000fca0000000000 */
[----:B------:R-:W-:-:S07]  /*44b0*/  FADD R44, R51, R44 ;  /* 0x0000002c332c7221 */ /* 0x000fce0000000000 */
[----:B------:R-:W-:Y:S05]  /*44c0*/  WARPSYNC.COLLECTIVE R52, `(.L_x_627) ;  /* 0x0000000034087348 */ /* 0x000fea0003c00000 */
[----:B------:R0:W1:Y:S02]  /*44d0*/  SHFL.IDX P0, R48, R43, R54, R53 ;  /* 0x000000362b307389 */ /* 0x0000640000000035 */
[----:B01----:R-:W-:Y:S05]  /*44e0*/  ENDCOLLECTIVE ;  /* 0x000000000000791b */ /* 0x003fea0003800000 */
.L_x_627:
[----:B------:R-:W-:-:S05]  /*44f0*/  IMAD.MOV.U32 R51, RZ, RZ, R48 ;  /* 0x000000ffff337224 */ /* 0x000fca00078e0030 */
[----:B------:R-:W-:-:S04]  /*4500*/  LOP3.LUT P0, RZ, R51, 0x40, RZ, 0xc0, !PT ;  /* 0x0000004033ff7812 */ /* 0x000fc8000780c0ff */
[----:B------:R-:W-:-:S05]  /*4510*/  FSEL R47, R5, RZ, P0 ;  /* 0x000000ff052f7208 */ /* 0x000fca0000000000 */
[----:B------:R-:W-:-:S07]  /*4520*/  FADD R44, R44, R47 ;  /* 0x0000002f2c2c7221 */ /* 0x000fce0000000000 */
[----:B------:R-:W-:Y:S05]  /*4530*/  WARPSYNC.COLLECTIVE R52, `(.L_x_628) ;  /* 0x0000000034087348 */ /* 0x000fea0003c00000 */
[----:B------:R0:W1:Y:S02]  /*4540*/  SHFL.IDX P0, R48, R43, R54, R53 ;  /* 0x000000362b307389 */ /* 0x0000640000000035 */
[----:B01----:R-:W-:Y:S05]  /*4550*/  ENDCOLLECTIVE ;  /* 0x000000000000791b */ /* 0x003fea0003800000 */
.L_x_628:
[----:B------:R-:W-:-:S05]  /*4560*/  IMAD.MOV.U32 R50, RZ, RZ, R48 ;  /* 0x000000ffff327224 */ /* 0x000fca00078e0030 */
[----:B------:R-:W-:-:S04]  /*4570*/  LOP3.LUT P0, RZ, R50, 0x20, RZ, 0xc0, !PT ;  /* 0x0000002032ff7812 */ /* 0x000fc8000780c0ff */
[----:B------:R-:W-:-:S05]  /*4580*/  FSEL R47, R4, RZ, P0 ;  /* 0x000000ff042f7208 */ /* 0x000fca0000000000 */
[----:B------:R-:W-:-:S07]  /*4590*/  FADD R44, R44, R47 ;  /* 0x0000002f2c2c7221 */ /* 0x000fce0000000000 */
[----:B------:R-:W-:Y:S05]  /*45a0*/  WARPSYNC.COLLECTIVE R52, `(.L_x_629) ;  /* 0x0000000034087348 */ /* 0x000fea0003c00000 */
[----:B------:R0:W1:Y:S02]  /*45b0*/  SHFL.IDX P0, R48, R43, R54, R53 ;  /* 0x000000362b307389 */ /* 0x0000640000000035 */
[----:B01----:R-:W-:Y:S05]  /*45c0*/  ENDCOLLECTIVE ;  /* 0x000000000000791b */ /* 0x003fea0003800000 */
.L_x_629:
[----:B------:R-:W-:-:S05]  /*45d0*/  IMAD.MOV.U32 R55, RZ, RZ, R48 ;  /* 0x000000ffff377224 */ /* 0x000fca00078e0030 */
[----:B------:R-:W-:-:S04]  /*45e0*/  LOP3.LUT P0, RZ, R55, 0x10, RZ, 0xc0, !PT ;  /* 0x0000001037ff7812 */ /* 0x000fc8000780c0ff */
[----:B------:R-:W-:-:S05]  /*45f0*/  FSEL R49, R3, RZ, P0 ;  /* 0x000000ff03317208 */ /* 0x000fca0000000000 */
[----:B------:R-:W-:-:S07]  /*4600*/  FADD R49, R44, R49 ;  /* 0x000000312c317221 */ /* 0x000fce0000000000 */
[----:B------:R-:W-:Y:S05]  /*4610*/  WARPSYNC.COLLECTIVE R52, `(.L_x_630) ;  /* 0x0000000034087348 */ /* 0x000fea0003c00000 */
[----:B------:R0:W1:Y:S02]  /*4620*/  SHFL.IDX P0, R48, R43, R54, R53 ;  /* 0x000000362b307389 */ /* 0x0000640000000035 */
[----:B01----:R-:W-:Y:S05]  /*4630*/  ENDCOLLECTIVE ;  /* 0x000000000000791b */ /* 0x003fea0003800000 */
.L_x_630:
[----:B------:R-:W-:-:S04]  /*4640*/  LOP3.LUT P0, RZ, R48, 0x8, RZ, 0xc0, !PT ;  /* 0x0000000830ff7812 */ /* 0x000fc8000780c0ff */
[----:B------:R-:W-:-:S05]  /*4650*/  FSEL R44, R2, RZ, P0 ;  /* 0x000000ff022c7208 */ /* 0x000fca0000000000 */
[----:B------:R-:W-:-:S07]  /*4660*/  FADD R44, R49, R44 ;  /* 0x0000002c312c7221 */ /* 0x000fce0000000000 */
[----:B------:R-:W-:Y:S05]  /*4670*/  WARPSYNC.COLLECTIVE R52, `(.L_x_631) ;  /* 0x0000000034087348 */ /* 0x000fea0003c00000 */
[----:B------:R0:W1:Y:S02]  /*4680*/  SHFL.IDX P0, R48, R43, R54, R53 ;  /* 0x000000362b307389 */ /* 0x0000640000000035 */
[----:B01----:R-:W-:Y:S05]  /*4690*/  ENDCOLLECTIVE ;  /* 0x000000000000791b */ /* 0x003fea0003800000 */
.L_x_631:
[----:B------:R-:W-:-:S05]  /*46a0*/  IMAD.MOV.U32 R55, RZ, RZ, R48 ;  /* 0x000000ffff377224 */ /* 0x000fca00078e0030 */
[----:B------:R-:W-:-:S04]  /*46b0*/  LOP3.LUT P0, RZ, R55, 0x4, RZ, 0xc0, !PT ;  /* 0x0000000437ff7812 */ /* 0x000fc8000780c0ff */
[----:B------:R-:W-:-:S05]  /*46c0*/  FSEL R47, R0, RZ, P0 ;  /* 0x000000ff002f7208 */ /* 0x000fca0000000000 */
[----:B------:R-:W-:-:S07]  /*46d0*/  FADD R47, R44, R47 ;  /* 0x0000002f2c2f7221 */ /* 0x000fce0000000000 */
[----:B------:R-:W-:Y:S05]  /*46e0*/  WARPSYNC.COLLECTIVE R52, `(.L_x_632) ;  /* 0x0000000034087348 */ /* 0x000fea0003c00000 */
[----:B------:R0:W1:Y:S02]  /*46f0*/  SHFL.IDX P0, R48, R43, R54, R53 ;  /* 0x000000362b307389 */ /* 0x0000640000000035 */
[----:B01----:R-:W-:Y:S05]  /*4700*/  ENDCOLLECTIVE ;  /* 0x000000000000791b */ /* 0x003fea0003800000 */
.L_x_632:
[----:B------:R-:W-:-:S05]  /*4710*/  IMAD.MOV.U32 R57, RZ, RZ, R48 ;  /* 0x000000ffff397224 */ /* 0x000fca00078e0030 */
[----:B------:R-:W-:-:S04]  /*4720*/  LOP3.LUT P0, RZ, R57, 0x2, RZ, 0xc0, !PT ;  /* 0x0000000239ff7812 */ /* 0x000fc8000780c0ff */
[----:B------:R-:W-:-:S05]  /*4730*/  FSEL R44, R33, RZ, P0 ;  /* 0x000000ff212c7208 */ /* 0x000fca0000000000 */
[----:B------:R-:W-:-:S07]  /*4740*/  FADD R44, R47, R44 ;  /* 0x0000002c2f2c7221 */ /* 0x000fce0000000000 */
[----:B------:R-:W-:Y:S05]  /*4750*/  WARPSYNC.COLLECTIVE R52, `(.L_x_633) ;  /* 0x0000000034087348 */ /* 0x000fea0003c00000 */
[----:B------:R0:W1:Y:S02]  /*4760*/  SHFL.IDX P0, R48, R43, R54, R53 ;  /* 0x000000362b307389 */ /* 0x0000640000000035 */
[----:B01----:R-:W-:Y:S05]  /*4770*/  ENDCOLLECTIVE ;  /* 0x000000000000791b */ /* 0x003fea0003800000 */
.L_x_633:
[----:B------:R-:W-:Y:S02]  /*4780*/  IMAD.MOV.U32 R54, RZ, RZ, 0x1 ;  /* 0x00000001ff367424 */ /* 0x000fe400078e00ff */
[----:B------:R-:W-:-:S05]  /*4790*/  IMAD.MOV.U32 R46, RZ, RZ, R48 ;  /* 0x000000ffff2e7224 */ /* 0x000fca00078e0030 */
[----:B------:R-:W-:-:S04]  /*47a0*/  LOP3.LUT R46, R46, 0x1, RZ, 0xc0, !PT ;  /* 0x000000012e2e7812 */ /* 0x000fc800078ec0ff */
[----:B------:R-:W-:-:S04]  /*47b0*/  ISETP.NE.U32.AND P0, PT, R46, 0x1, PT ;  /* 0x000000012e00780c */ /* 0x000fc80003f05070 */
[----:B------:R-:W-:-:S05]  /*47c0*/  FSEL R47, R32, RZ, !P0 ;  /* 0x000000ff202f7208 */ /* 0x000fca0004000000 */
[----:B------:R-:W-:-:S07]  /*47d0*/  FADD R44, R44, R47 ;  /* 0x0000002f2c2c7221 */ /* 0x000fce0000000000 */
[----:B------:R-:W-:Y:S05]  /*47e0*/  WARPSYNC.COLLECTIVE R52, `(.L_x_634) ;  /* 0x0000000034087348 */ /* 0x000fea0003c00000 */
[----:B------:R0:W1:Y:S02]  /*47f0*/  SHFL.IDX P0, R48, R43, R54, R53 ;  /* 0x000000362b307389 */ /* 0x0000640000000035 */
[----:B01----:R-:W-:Y:S05]  /*4800*/  ENDCOLLECTIVE ;  /* 0x000000000000791b */ /* 0x003fea0003800000 */
.L_x_634:
[----:B------:R-:W-:-:S05]  /*4810*/  IMAD.MOV.U32 R47, RZ, RZ, R48 ;  /* 0x000000ffff2f7224 */ /* 0x000fca00078e0030 */
[----:B------:R-:W-:-:S04]  /*4820*/  ISETP.GT.AND P0, PT, R47, -0x1, PT ;  /* 0xffffffff2f00780c */ /* 0x000fc80003f04270 */
[----:B------:R-:W-:-:S05]  /*4830*/  FSEL R46, R34, RZ, !P0 ;  /* 0x000000ff222e7208 */ /* 0x000fca0004000000 */
[----:B------:R-:W-:-:S07]  /*4840*/  FADD R45, R46, R45 ;  /* 0x0000002d2e2d7221 */ /* 0x000fce0000000000 */
[----:B------:R-:W-:Y:S05]  /*4850*/  WARPSYNC.COLLECTIVE R52, `(.L_x_635) ;  /* 0x0000000034087348 */ /* 0x000fea0003c00000 */
[----:B------:R0:W1:Y:S02]  /*4860*/  SHFL.IDX P0, R48, R43, R54, R53 ;  /* 0x000000362b307389 */ /* 0x0000640000000035 */
[----:B01----:R-:W-:Y:S05]  /*4870*/  ENDCOLLECTIVE ;  /* 0x000000000000791b */ /* 0x003fea0003800000 */
.L_x_635:
[----:B------:R-:W-:-:S05]  /*4880*/  IMAD.MOV.U32 R47, RZ, RZ, R48 ;  /* 0x000000ffff2f7224 */ /* 0x000fca00078e0030 */
[----:B------:R-:W-:-:S04]  /*4890*/  LOP3.LUT P0, RZ, R47, 0x40000000, RZ, 0xc0, !PT ;  /* 0x400000002fff7812 */ /* 0x000fc8000780c0ff */
[----:B------:R-:W-:-:S05]  /*48a0*/  FSEL R46, R29, RZ, P0 ;  /* 0x000000ff1d2e7208 */ /* 0x000fca0000000000 */
[----:B------:R-:W-:-:S07]  /*48b0*/  FADD R45, R45, R46 ;  /* 0x0000002e2d2d7221 */ /* 0x000fce0000000000 */
[----:B------:R-:W-:Y:S05]  /*48c0*/  WARPSYNC.COLLECTIVE R52, `(.L_x_636) ;  /* 0x0000000034087348 */ /* 0x000fea0003c00000 */
[----:B------:R0:W1:Y:S02]  /*48d0*/  SHFL.IDX P0, R48, R43, R54, R53 ;  /* 0x000000362b307389 */ /* 0x0000640000000035 */
[----:B01----:R-:W-:Y:S05]  /*48e0*/  ENDCOLLECTIVE ;  /* 0x000000000000791b */ /* 0x003fea0003800000 */
.L_x_636:
[----:B------:R-:W-:-:S05]  /*48f0*/  IMAD.MOV.U32 R49, RZ, RZ, R48 ;  /* 0x000000ffff317224 */ /* 0x000fca00078e0030 */
[----:B------:R-:W-:-:S04]  /*4900*/  LOP3.LUT P0, RZ, R49, 0x20000000, RZ, 0xc0, !PT ;  /* 0x2000000031ff7812 */ /* 0x000fc8000780c0ff */
[----:B------:R-:W-:-:S05]  /*4910*/  FSEL R46, R28, RZ, P0 ;  /* 0x000000ff1c2e7208 */ /* 0x000fca0000000000 */
[----:B------:R-:W-:-:S07]  /*4920*/  FADD R45, R45, R46 ;  /* 0x0000002e2d2d7221 */ /* 0x000fce0000000000 */
[----:B------:R-:W-:Y:S05]  /*4930*/  WARPSYNC.COLLECTIVE R52, `(.L_x_637) ;  /* 0x0000000034087348 */ /* 0x000fea0003c00000 */
[----:B------:R0:W1:Y:S02]  /*4940*/  SHFL.IDX P0, R48, R43, R54, R53 ;  /* 0x000000362b307389 */ /* 0x0000640000000035 */
[----:B01----:R-:W-:Y:S05]  /*4950*/  ENDCOLLECTIVE ;  /* 0x000000000000791b */ /* 0x003fea0003800000 */
.L_x_637:
[----:B------:R-:W-:-:S04]  /*4960*/  LOP3.LUT P0, RZ, R48, 0x10000000, RZ, 0xc0, !PT ;  /* 0x1000000030ff7812 */ /* 0x000fc8000780c0ff */
[----:B------:R-:W-:-:S05]  /*4970*/  FSEL R46, R27, RZ, P0 ;  /* 0x000000ff1b2e7208 */ /* 0x000fca0000000000 */
[----:B------:R-:W-:-:S07]  /*4980*/  FADD R45, R45, R46 ;  /* 0x0000002e2d2d7221 */ /* 0x000fce0000000000 */
[----:B------:R-:W-:Y:S05]  /*4990*/  WARPSYNC.COLLECTIVE R52, `(.L_x_638) ;  /* 0x0000000034087348 */ /* 0x000fea0003c00000 */
[----:B------:R0:W1:Y:S02]  /*49a0*/  SHFL.IDX P0, R48, R43, R54, R53 ;  /* 0x000000362b307389 */ /* 0x0000640000000035 */
[----:B01----:R-:W-:Y:S05]  /*49b0*/  ENDCOLLECTIVE ;  /* 0x000000000000791b */ /* 0x003fea0003800000 */
.L_x_638:
[----:B------:R-:W-:-:S05]  /*49c0*/  IMAD.MOV.U32 R46, RZ, RZ, R48 ;  /* 0x000000ffff2e7224 */ /* 0x000fca00078e0030 */
[----:B------:R-:W-:-:S04]  /*49d0*/  LOP3.LUT P0, RZ, R46, 0x8000000, RZ, 0xc0, !PT ;  /* 0x080000002eff7812 */ /* 0x000fc8000780c0ff */
[----:B------:R-:W-:-:S05]  /*49e0*/  FSEL R46, R26, RZ, P0 ;  /* 0x000000ff1a2e7208 */ /* 0x000fca0000000000 */
[----:B------:R-:W-:-:S07]  /*49f0*/  FADD R45, R45, R46 ;  /* 0x0000002e2d2d7221 */ /* 0x000fce0000000000 */
[----:B------:R-:W-:Y:S05]  /*4a00*/  WARPSYNC.COLLECTIVE R52, `(.L_x_639) ;  /* 0x0000000034087348 */ /* 0x000fea0003c00000 */
[----:B------:R0:W1:Y:S02]  /*4a10*/  SHFL.IDX P0, R48, R43, R54, R53 ;  /* 0x000000362b307389 */ /* 0x0000640000000035 */
[----:B01----:R-:W-:Y:S05]  /*4a20*/  ENDCOLLECTIVE ;  /* 0x000000000000791b */ /* 0x003fea0003800000 */
.L_x_639:
[----:B------:R-:W-:-:S05]  /*4a30*/  IMAD.MOV.U32 R51, RZ, RZ, R48 ;  /* 0x000000ffff337224 */ /* 0x000fca00078e0030 */
[----:B------:R-:W-:-:S04]  /*4a40*/  LOP3.LUT P0, RZ, R51, 0x4000000, RZ, 0xc0, !PT ;  /* 0x0400000033ff7812 */ /* 0x000fc8000780c0ff */
[----:B------:R-:W-:-:S05]  /*4a50*/  FSEL R46, R25, RZ, P0 ;  /* 0x000000ff192e7208 */ /* 0x000fca0000000000 */
[----:B------:R-:W-:-:S07]  /*4a60*/  FADD R45, R45, R46 ;  /* 0x0000002e2d2d7221 */ /* 0x000fce0000000000 */
[----:B------:R-:W-:Y:S05]  /*4a70*/  WARPSYNC.COLLECTIVE R52, `(.L_x_640) ;  /* 0x0000000034087348 */ /* 0x000fea0003c00000 */
[----:B------:R0:W1:Y:S02]  /*4a80*/  SHFL.IDX P0, R48, R43, R54, R53 ;  /* 0x000000362b307389 */ /* 0x0000640000000035 */
[----:B01----:R-:W-:Y:S05]  /*4a90*/  ENDCOLLECTIVE ;  /* 0x000000000000791b */ /* 0x003fea0003800000 */
.L_x_640:
[----:B------:R-:W-:-:S05]  /*4aa0*/  IMAD.MOV.U32 R46, RZ, RZ, R48 ;  /* 0x000000ffff2e7224 */ /* 0x000fca00078e0030 */
[----:B------:R-:W-:-:S04]  /*4ab0*/  LOP3.LUT P0, RZ, R46, 0x2000000, RZ, 0xc0, !PT ;  /* 0x020000002eff7812 */ /* 0x000fc8000780c0ff */
[----:B------:R-:W-:-:S05]  /*4ac0*/  FSEL R46, R24, RZ, P0 ;  /* 0x000000ff182e7208 */ /* 0x000fca0000000000 */
[----:B------:R-:W-:-:S07]  /*4ad0*/  FADD R45, R45, R46 ;  /* 0x0000002e2d2d7221 */ /* 0x000fce0000000000 */
[----:B------:R-:W-:Y:S05]  /*4ae0*/  WARPSYNC.COLLECTIVE R52, `(.L_x_641) ;  /* 0x0000000034087348 */ /* 0x000fea0003c00000 */
[----:B------:R0:W1:Y:S02]  /*4af0*/  SHFL.IDX P0, R48, R43, R54, R53 ;  /* 0x000000362b307389 */ /* 0x0000640000000035 */
[----:B01----:R-:W-:Y:S05]  /*4b00*/  ENDCOLLECTIVE ;  /* 0x000000000000791b */ /* 0x003fea0003800000 */
.L_x_641:
[----:B------:R-:W-:-:S05]  /*4b10*/  IMAD.MOV.U32 R46, RZ, RZ, R48 ;  /* 0x000000ffff2e7224 */ /* 0x000fca00078e0030 */
[----:B------:R-:W-:-:S04]  /*4b20*/  LOP3.LUT P0, RZ, R46, 0x1000000, RZ, 0xc0, !PT ;  /* 0x010000002eff7812 */ /* 0x000fc8000780c0ff */
[----:B------:R-:W-:-:S05]  /*4b30*/  FSEL R46, R23, RZ, P0 ;  /* 0x000000ff172e7208 */ /* 0x000fca0000000000 */
[----:B------:R-:W-:-:S07]  /*4b40*/  FADD R45, R45, R46 ;  /* 0x0000002e2d2d7221 */ /* 0x000fce0000000000 */
[----:B------:R-:W-:Y:S05]  /*4b50*/  WARPSYNC.COLLECTIVE R52, `(.L_x_642) ;  /* 0x0000000034087348 */ /* 0x000fea0003c00000 */
[----:B------:R0:W1:Y:S02]  /*4b60*/  SHFL.IDX P0, R48, R43, R54, R53 ;  /* 0x000000362b307389 */ /* 0x0000640000000035 */
[----:B01----:R-:W-:Y:S05]  /*4b70*/  ENDCOLLECTIVE ;  /* 0x000000000000791b */ /* 0x003fea0003800000 */
.L_x_642:
[----:B------:R-:W-:-:S05]  /*4b80*/  IMAD.MOV.U32 R49, RZ, RZ, R48 ;  /* 0x000000ffff317224 */ /* 0x000fca00078e0030 */
[----:B------:R-:W-:-:S04]  /*4b90*/  LOP3.LUT P0, RZ, R49, 0x800000, RZ, 0xc0, !PT ;  /* 0x0080000031ff7812 */ /* 0x000fc8000780c0ff */
[----:B------:R-:W-:-:S05]  /*4ba0*/  FSEL R46, R22, RZ, P0 ;  /* 0x000000ff162e7208 */ /* 0x000fca0000000000 */
[----:B------:R-:W-:-:S07]  /*4bb0*/  FADD R45, R45, R46 ;  /* 0x0000002e2d2d7221 */ /* 0x000fce0000000000 */
[----:B------:R-:W-:Y:S05]  /*4bc0*/  WARPSYNC.COLLECTIVE R52, `(.L_x_643) ;  /* 0x0000000034087348 */ /* 0x000fea0003c00000 */
[----:B------:R0:W1:Y:S02]  /*4bd0*/  SHFL.IDX P0, R48, R43, R54, R53 ;  /* 0x000000362b307389 */ /* 0x0000640000000035 */
[----:B01----:R-:W-:Y:S05]  /*4be0*/  ENDCOLLECTIVE ;  /* 0x000000000000791b */ /* 0x003fea0003800000 */
.L_x_643:
[----:B------:R-:W-:-:S04]  /*4bf0*/  LOP3.LUT P0, RZ, R48, 0x400000, RZ, 0xc0, !PT ;  /* 0x0040000030ff7812 */ /* 0x000fc8000780c0ff */
[----:B------:R-:W-:-:S05]  /*4c00*/  FSEL R46, R21, RZ, P0 ;  /* 0x000000ff152e7208 */ /* 0x000fca0000000000 */
[----:B------:R-:W-:-:S07]  /*4c10*/  FADD R45, R45, R46 ;  /* 0x0000002e2d2d7221 */ /* 0x000fce0000000000 */
[----:B------:R-:W-:Y:S05]  /*4c20*/  WARPSYNC.COLLECTIVE R52, `(.L_x_644) ;  /* 0x0000000034087348 */ /* 0x000fea0003c00000 */
[----:B------:R0:W1:Y:S02]  /*4c30*/  SHFL.IDX P0, R48, R43, R54, R53 ;  /* 0x000000362b307389 */ /* 0x0000640000000035 */
[----:B01----:R-:W-:Y:S05]  /*4c40*/  ENDCOLLECTIVE ;  /* 0x000000000000791b */ /* 0x003fea0003800000 */
.L_x_644:
[----:B------:R-:W-:-:S05]  /*4c50*/  IMAD.MOV.U32 R49, RZ, RZ, R48 ;  /* 0x000000ffff317224 */ /* 0x000fca00078e0030 */
[----:B------:R-:W-:-:S04]  /*4c60*/  LOP3.LUT P0, RZ, R49, 0x200000, RZ, 0xc0, !PT ;  /* 0x0020000031ff7812 */ /* 0x000fc8000780c0ff */
[----:B------:R-:W-:-:S05]  /*4c70*/  FSEL R46, R20, RZ, P0 ;  /* 0x000000ff142e7208 */ /* 0x000fca0000000000 */
[----:B------:R-:W-:-:S07]  /*4c80*/  FADD R45, R45, R46 ;  /* 0x0000002e2d2d7221 */ /* 0x000fce0000000000 */
[----:B------:R-:W-:Y:S05]  /*4c90*/  WARPSYNC.COLLECTIVE R52, `(.L_x_645) ;  /* 0x0000000034087348 */ /* 0x000fea0003c00000 */
[----:B------:R0:W1:Y:S02]  /*4ca0*/  SHFL.IDX P0, R48, R43, R54, R53 ;  /* 0x000000362b307389 */ /* 0x0000640000000035 */
[----:B01----:R-:W-:Y:S05]  /*4cb0*/  ENDCOLLECTIVE ;  /* 0x000000000000791b */ /* 0x003fea0003800000 */
.L_x_645:
[----:B------:R-:W-:-:S05]  /*4cc0*/  IMAD.MOV.U32 R51, RZ, RZ, R48 ;  /* 0x000000ffff337224 */ /* 0x000fca00078e0030 */
[----:B------:R-:W-:-:S04]  /*4cd0*/  LOP3.LUT P0, RZ, R51, 0x100000, RZ, 0xc0, !PT ;  /* 0x0010000033ff7812 */ /* 0x000fc8000780c0ff */
[----:B------:R-:W-:-:S05]  /*4ce0*/  FSEL R46, R19, RZ, P0 ;  /* 0x000000ff132e7208 */ /* 0x000fca0000000000 */
[----:B------:R-:W-:-:S07]  /*4cf0*/  FADD R45, R45, R46 ;  /* 0x0000002e2d2d7221 */ /* 0x000fce0000000000 */
[----:B------:R-:W-:Y:S05]  /*4d00*/  WARPSYNC.COLLECTIVE R52, `(.L_x_646) ;  /* 0x0000000034087348 */ /* 0x000fea0003c00000 */
[----:B------:R0:W1:Y:S02]  /*4d10*/  SHFL.IDX P0, R48, R43, R54, R53 ;  /* 0x000000362b307389 */ /* 0x0000640000000035 */
[----:B01----:R-:W-:Y:S05]  /*4d20*/  ENDCOLLECTIVE ;  /* 0x000000000000791b */ /* 0x003fea0003800000 */
.L_x_646:
[----:B------:R-:W-:-:S05]  /*4d30*/  IMAD.MOV.U32 R49, RZ, RZ, R48 ;  /* 0x000000ffff317224 */ /* 0x000fca00078e0030 */
[----:B------:R-:W-:-:S04]  /*4d40*/  LOP3.LUT P0, RZ, R49, 0x80000, RZ, 0xc0, !PT ;  /* 0x0008000031ff7812 */ /* 0x000fc8000780c0ff */
[----:B------:R-:W-:-:S05]  /*4d50*/  FSEL R46, R18, RZ, P0 ;  /* 0x000000ff122e7208 */ /* 0x000fca0000000000 */
[----:B------:R-:W-:-:S07]  /*4d60*/  FADD R45, R45, R46 ;  /* 0x0000002e2d2d7221 */ /* 0x000fce0000000000 */
[----:B------:R-:W-:Y:S05]  /*4d70*/  WARPSYNC.COLLECTIVE R52, `(.L_x_647) ;  /* 0x0000000034087348 */ /* 0x000fea0003c00000 */
[----:B------:R0:W1:Y:S02]  /*4d80*/  SHFL.IDX P0, R48, R43, R54, R53 ;  /* 0x000000362b307389 */ /* 0x0000640000000035 */
[----:B01----:R-:W-:Y:S05]  /*4d90*/  ENDCOLLECTIVE ;  /* 0x000000000000791b */ /* 0x003fea0003800000 */
.L_x_647:
[----:B------:R-:W-:-:S04]  /*4da0*/  LOP3.LUT P0, RZ, R48, 0x40000, RZ, 0xc0, !PT ;  /* 0x0004000030ff7812 */ /* 0x000fc8000780c0ff */
[----:B------:R-:W-:-:S05]  /*4db0*/  FSEL R46, R17, RZ, P0 ;  /* 0x000000ff112e7208 */ /* 0x000fca0000000000 */
[----:B------:R-:W-:-:S07]  /*4dc0*/  FADD R45, R45, R46 ;  /* 0x0000002e2d2d7221 */ /* 0x000fce0000000000 */
[----:B------:R-:W-:Y:S05]  /*4dd0*/  WARPSYNC.COLLECTIVE R52, `(.L_x_648) ;  /* 0x0000000034087348 */ /* 0x000fea0003c00000 */
[----:B------:R0:W1:Y:S02]  /*4de0*/  SHFL.IDX P0, R48, R43, R54, R53 ;  /* 0x000000362b307389 */ /* 0x0000640000000035 */
[----:B01----:R-:W-:Y:S05]  /*4df0*/  ENDCOLLECTIVE ;  /* 0x000000000000791b */ /* 0x003fea0003800000 */
.L_x_648:
[----:B------:R-:W-:-:S05]  /*4e00*/  IMAD.MOV.U32 R51, RZ, RZ, R48 ;  /* 0x000000ffff337224 */ /* 0x000fca00078e0030 */
[----:B------:R-:W-:-:S04]  /*4e10*/  LOP3.LUT P0, RZ, R51, 0x20000, RZ, 0xc0, !PT ;  /* 0x0002000033ff7812 */ /* 0x000fc8000780c0ff */
[----:B------:R-:W-:-:S05]  /*4e20*/  FSEL R46, R16, RZ, P0 ;  /* 0x000000ff102e7208 */ /* 0x000fca0000000000 */
[----:B------:R-:W-:-:S07]  /*4e30*/  FADD R45, R45, R46 ;  /* 0x0000002e2d2d7221 */ /* 0x000fce0000000000 */
[----:B------:R-:W-:Y:S05]  /*4e40*/  WARPSYNC.COLLECTIVE R52, `(.L_x_649) ;  /* 0x0000000034087348 */ /* 0x000fea0003c00000 */
[----:B------:R0:W1:Y:S02]  /*4e50*/  SHFL.IDX P0, R48, R43, R54, R53 ;  /* 0x000000362b307389 */ /* 0x0000640000000035 */
[----:B01----:R-:W-:Y:S05]  /*4e60*/  ENDCOLLECTIVE ;  /* 0x000000000000791b */ /* 0x003fea0003800000 */
.L_x_649:
[----:B------:R-:W-:-:S05]  /*4e70*/  IMAD.MOV.U32 R49, RZ, RZ, R48 ;  /* 0x000000ffff317224 */ /* 0x000fca00078e0030 */
[----:B------:R-:W-:-:S04]  /*4e80*/  LOP3.LUT P0, RZ, R49, 0x10000, RZ, 0xc0, !PT ;  /* 0x0001000031ff7812 */ /* 0x000fc8000780c0ff */
[----:B------:R-:W-:-:S05]  /*4e90*/  FSEL R46, R15, RZ, P0 ;  /* 0x000000ff0f2e7208 */ /* 0x000fca0000000000 */
[----:B------:R-:W-:-:S07]  /*4ea0*/  FADD R45, R45, R46 ;  /* 0x0000002e2d2d7221 */ /* 0x000fce0000000000 */
[----:B------:R-:W-:Y:S05]  /*4eb0*/  WARPSYNC.COLLECTIVE R52, `(.L_x_650) ;  /* 0x0000000034087348 */ /* 0x000fea0003c00000 */
[----:B------:R0:W1:Y:S02]  /*4ec0*/  SHFL.IDX P0, R48, R43, R54, R53 ;  /* 0x000000362b307389 */ /* 0x0000640000000035 */
[----:B01----:R-:W-:Y:S05]  /*4ed0*/  ENDCOLLECTIVE ;  /* 0x000000000000791b */ /* 0x003fea0003800000 */
.L_x_650:
[----:B------:R-:W-:-:S05]  /*4ee0*/  IMAD.MOV.U32 R46, RZ, RZ, R48 ;  /* 0x000000ffff2e7224 */ /* 0x000fca00078e0030 */
[----:B------:R-:W-:-:S04]  /*4ef0*/  LOP3.LUT P0, RZ, R46, 0x8000, RZ, 0xc0, !PT ;  /* 0x000080002eff7812 */ /* 0x000fc8000780c0ff */
[----:B------:R-:W-:-:S05]  /*4f00*/  FSEL R46, R14, RZ, P0 ;  /* 0x000000ff0e2e7208 */ /* 0x000fca0000000000 */
[----:B------:R-:W-:-:S07]  /*4f10*/  FADD R45, R45, R46 ;  /* 0x0000002e2d2d7221 */ /* 0x000fce0000000000 */
[----:B------:R-:W-:Y:S05]  /*4f20*/  WARPSYNC.COLLECTIVE R52, `(.L_x_651) ;  /* 0x0000000034087348 */ /* 0x000fea0003c00000 */
[----:B------:R0:W1:Y:S02]  /*4f30*/  SHFL.IDX P0, R48, R43, R54, R53 ;  /* 0x000000362b307389 */ /* 0x0000640000000035 */
[----:B01----:R-:W-:Y:S05]  /*4f40*/  ENDCOLLECTIVE ;  /* 0x000000000000791b */ /* 0x003fea0003800000 */
.L_x_651:
[----:B------:R-:W-:-:S05]  /*4f50*/  IMAD.MOV.U32 R51, RZ, RZ, R48 ;  /* 0x000000ffff337224 */ /* 0x000fca00078e0030 */
[----:B------:R-:W-:-:S04]  /*4f60*/  LOP3.LUT P0, RZ, R51, 0x4000, RZ, 0xc0, !PT ;  /* 0x0000400033ff7812 */ /* 0x000fc8000780c0ff */
[----:B------:R-:W-:-:S05]  /*4f70*/  FSEL R46, R13, RZ, P0 ;  /* 0x000000ff0d2e7208 */ /* 0x000fca0000000000 */
[----:B------:R-:W-:-:S07]  /*4f80*/  FADD R45, R45, R46 ;  /* 0x0000002e2d2d7221 */ /* 0x000fce0000000000 */
[----:B------:R-:W-:Y:S05]  /*4f90*/  WARPSYNC.COLLECTIVE R52, `(.L_x_652) ;  /* 0x0000000034087348 */ /* 0x000fea0003c00000 */
[----:B------:R0:W1:Y:S02]  /*4fa0*/  SHFL.IDX P0, R48, R43, R54, R53 ;  /* 0x000000362b307389 */ /* 0x0000640000000035 */
[----:B01----:R-:W-:Y:S05]  /*4fb0*/  ENDCOLLECTIVE ;  /* 0x000000000000791b */ /* 0x003fea0003800000 */
.L_x_652:
[----:B------:R-:W-:-:S05]  /*4fc0*/  IMAD.MOV.U32 R49, RZ, RZ, R48 ;  /* 0x000000ffff317224 */ /* 0x000fca00078e0030 */
[----:B------:R-:W-:-:S04]  /*4fd0*/  LOP3.LUT P0, RZ, R49, 0x2000, RZ, 0xc0, !PT ;  /* 0x0000200031ff7812 */ /* 0x000fc8000780c0ff */
[----:B------:R-:W-:-:S05]  /*4fe0*/  FSEL R46, R12, RZ, P0 ;  /* 0x000000ff0c2e7208 */ /* 0x000fca0000000000 */
[----:B------:R-:W-:-:S07]  /*4ff0*/  FADD R45, R45, R46 ;  /* 0x0000002e2d2d7221 */ /* 0x000fce0000000000 */
[----:B------:R-:W-:Y:S05]  /*5000*/  WARPSYNC.COLLECTIVE R52, `(.L_x_653) ;  /* 0x0000000034087348 */ /* 0x000fea0003c00000 */
[----:B------:R0:W1:Y:S02]  /*5010*/  SHFL.IDX P0, R48, R43, R54, R53 ;  /* 0x000000362b307389 */ /* 0x0000640000000035 */
[----:B01----:R-:W-:Y:S05]  /*5020*/  ENDCOLLECTIVE ;  /* 0x000000000000791b */ /* 0x003fea0003800000 */
.L_x_653:
[----:B------:R-:W-:-:S05]  /*5030*/  IMAD.MOV.U32 R47, RZ, RZ, R48 ;  /* 0x000000ffff2f7224 */ /* 0x000fca00078e0030 */
[----:B------:R-:W-:-:S04]  /*5040*/  LOP3.LUT P0, RZ, R47, 0x1000, RZ, 0xc0, !PT ;  /* 0x000010002fff7812 */ /* 0x000fc8000780c0ff */
[----:B------:R-:W-:-:S05]  /*5050*/  FSEL R46, R11, RZ, P0 ;  /* 0x000000ff0b2e7208 */ /* 0x000fca0000000000 */
[----:B------:R-:W-:-:S07]  /*5060*/  FADD R45, R45, R46 ;  /* 0x0000002e2d2d7221 */ /* 0x000fce0000000000 */
[----:B------:R-:W-:Y:S05]  /*5070*/  WARPSYNC.COLLECTIVE R52, `(.L_x_654) ;  /* 0x0000000034087348 */ /* 0x000fea0003c00000 */
[----:B------:R0:W1:Y:S02]  /*5080*/  SHFL.IDX P0, R48, R43, R54, R53 ;  /* 0x000000362b307389 */ /* 0x0000640000000035 */
[----:B01----:R-:W-:Y:S05]  /*5090*/  ENDCOLLECTIVE ;  /* 0x000000000000791b */ /* 0x003fea0003800000 */
.L_x_654:
[----:B------:R-:W-:-:S05]  /*50a0*/  IMAD.MOV.U32 R51, RZ, RZ, R48 ;  /* 0x000000ffff337224 */ /* 0x000fca00078e0030 */
[----:B------:R-:W-:-:S04]  /*50b0*/  LOP3.LUT P0, RZ, R51, 0x800, RZ, 0xc0, !PT ;  /* 0x0000080033ff7812 */ /* 0x000fc8000780c0ff */
[----:B------:R-:W-:-:S05]  /*50c0*/  FSEL R46, R10, RZ, P0 ;  /* 0x000000ff0a2e7208 */ /* 0x000fca0000000000 */
[----:B------:R-:W-:-:S07]  /*50d0*/  FADD R45, R45, R46 ;  /* 0x0000002e2d2d7221 */ /* 0x000fce0000000000 */
[----:B------:R-:W-:Y:S05]  /*50e0*/  WARPSYNC.COLLECTIVE R52, `(.L_x_655) ;  /* 0x0000000034087348 */ /* 0x000fea0003c00000 */
[----:B------:R0:W1:Y:S02]  /*50f0*/  SHFL.IDX P0, R48, R43, R54, R53 ;  /* 0x000000362b307389 */ /* 0x0000640000000035 */
[----:B01----:R-:W-:Y:S05]  /*5100*/  ENDCOLLECTIVE ;  /* 0x000000000000791b */ /* 0x003fea0003800000 */
.L_x_655:
[----:B------:R-:W-:-:S05]  /*5110*/  IMAD.MOV.U32 R49, RZ, RZ, R48 ;  /* 0x000000ffff317224 */ /* 0x000fca00078e0030 */
[----:B------:R-:W-:-:S04]  /*5120*/  LOP3.LUT P0, RZ, R49, 0x400, RZ, 0xc0, !PT ;  /* 0x0000040031ff7812 */ /* 0x000fc8000780c0ff */
[----:B------:R-:W-:-:S05]  /*5130*/  FSEL R46, R9, RZ, P0 ;  /* 0x000000ff092e7208 */ /* 0x000fca0000000000 */
[----:B------:R-:W-:-:S07]  /*5140*/  FADD R46, R45, R46 ;  /* 0x0000002e2d2e7221 */ /* 0x000fce0000000000 */
[----:B------:R-:W-:Y:S05]  /*5150*/  WARPSYNC.COLLECTIVE R52, `(.L_x_656) ;  /* 0x0000000034087348 */ /* 0x000fea0003c00000 */
[----:B------:R0:W1:Y:S02]  /*5160*/  SHFL.IDX P0, R48, R43, R54, R53 ;  /* 0x000000362b307389 */ /* 0x0000640000000035 */
[----:B01----:R-:W-:Y:S05]  /*5170*/  ENDCOLLECTIVE ;  /* 0x000000000000791b */ /* 0x003fea0003800000 */
.L_x_656:
[----:B------:R-:W-:-:S04]  /*5180*/  LOP3.LUT P0, RZ, R48, 0x200, RZ, 0xc0, !PT ;  /* 0x0000020030ff7812 */ /* 0x000fc8000780c0ff */
[----:B------:R-:W-:-:S05]  /*5190*/  FSEL R45, R8, RZ, P0 ;  /* 0x000000ff082d7208 */ /* 0x000fca0000000000 */
[----:B------:R-:W-:-:S07]  /*51a0*/  FADD R45, R46, R45 ;  /* 0x0000002d2e2d7221 */ /* 0x000fce0000000000 */
[----:B------:R-:W-:Y:S05]  /*51b0*/  WARPSYNC.COLLECTIVE R52, `(.L_x_657) ;  /* 0x0000000034087348 */ /* 0x000fea0003c00000 */
[----:B------:R0:W1:Y:S02]  /*51c0*/  SHFL.IDX P0, R48, R43, R54, R53 ;  /* 0x000000362b307389 */ /* 0x0000640000000035 */
[----:B01----:R-:W-:Y:S05]  /*51d0*/  ENDCOLLECTIVE ;  /* 0x000000000000791b */ /* 0x003fea0003800000 */
.L_x_657:
[----:B------:R-:W-:-:S05]  /*51e0*/  IMAD.MOV.U32 R46, RZ, RZ, R48 ;  /* 0x000000ffff2e7224 */ /* 0x000fca00078e0030 */
[----:B------:R-:W-:-:S04]  /*51f0*/  LOP3.LUT P0, RZ, R46, 0x100, RZ, 0xc0, !PT ;  /* 0x000001002eff7812 */ /* 0x000fc8000780c0ff */
[----:B------:R-:W-:-:S05]  /*5200*/  FSEL R46, R7, RZ, P0 ;  /* 0x000000ff072e7208 */ /* 0x000fca0000000000 */
[----:B------:R-:W-:-:S07]  /*5210*/  FADD R45, R45, R46 ;  /* 0x0000002e2d2d7221 */ /* 0x000fce0000000000 */
[----:B------:R-:W-:Y:S05]  /*5220*/  WARPSYNC.COLLECTIVE R52, `(.L_x_658) ;  /* 0x0000000034087348 */ /* 0x000fea0003c00000 */
[----:B------:R0:W1:Y:S02]  /*5230*/  SHFL.IDX P0, R48, R43, R54, R53 ;  /* 0x000000362b307389 */ /* 0x0000640000000035 */
[----:B01----:R-:W-:Y:S05]  /*5240*/  ENDCOLLECTIVE ;  /* 0x000000000000791b */ /* 0x003fea0003800000 */
.L_x_658:
[----:B------:R-:W-:-:S04]  /*5250*/  LOP3.LUT P0, RZ, R48, 0x80, RZ, 0xc0, !PT ;  /* 0x0000008030ff7812 */ /* 0x000fc8000780c0ff */
[----:B------:R-:W-:-:S05]  /*5260*/  FSEL R46, R6, RZ, P0 ;  /* 0x000000ff062e7208 */ /* 0x000fca0000000000 */
[----:B------:R-:W-:-:S07]  /*5270*/  FADD R45, R45, R46 ;  /* 0x0000002e2d2d7221 */ /* 0x000fce0000000000 */
[----:B------:R-:W-:Y:S05]  /*5280*/  WARPSYNC.COLLECTIVE R52, `(.L_x_659) ;  /* 0x0000000034087348 */ /* 0x000fea0003c00000 */
[----:B------:R0:W1:Y:S02]  /*5290*/  SHFL.IDX P0, R48, R43, R54, R53 ;  /* 0x000000362b307389 */ /* 0x0000640000000035 */
[----:B01----:R-:W-:Y:S05]  /*52a0*/  ENDCOLLECTIVE ;  /* 0x000000000000791b */ /* 0x003fea0003800000 */
.L_x_659:
[----:B------:R-:W-:-:S05]  /*52b0*/  IMAD.MOV.U32 R46, RZ, RZ, R48 ;  /* 0x000000ffff2e7224 */ /* 0x000fca00078e0030 */
[----:B------:R-:W-:-:S04]  /*52c0*/  LOP3.LUT P0, RZ, R46, 0x40, RZ, 0xc0, !PT ;  /* 0x000000402eff7812 */ /* 0x000fc8000780c0ff */
[----:B------:R-:W-:-:S05]  /*52d0*/  FSEL R46, R5, RZ, P0 ;  /* 0x000000ff052e7208 */ /* 0x000fca0000000000 */
[----:B------:R-:W-:-:S07]  /*52e0*/  FADD R45, R45, R46 ;  /* 0x0000002e2d2d7221 */ /* 0x000fce0000000000 */
[----:B------:R-:W-:Y:S05]  /*52f0*/  WARPSYNC.COLLECTIVE R52, `(.L_x_660) ;  /* 0x0000000034087348 */ /* 0x000fea0003c00000 */
[----:B------:R0:W1:Y:S02]  /*5300*/  SHFL.IDX P0, R48, R43, R54, R53 ;  /* 0x000000362b307389 */ /* 0x0000640000000035 */
[----:B01----:R-:W-:Y:S05]  /*5310*/  ENDCOLLECTIVE ;  /* 0x000000000000791b */ /* 0x003fea0003800000 */
.L_x_660:
[----:B------:R-:W-:-:S05]  /*5320*/  IMAD.MOV.U32 R49, RZ, RZ, R48 ;  /* 0x000000ffff317224 */ /* 0x000fca00078e0030 */
[----:B------:R-:W-:-:S04]  /*5330*/  LOP3.LUT P0, RZ, R49, 0x20, RZ, 0xc0, !PT ;  /* 0x0000002031ff7812 */ /* 0x000fc8000780c0ff */
[----:B------:R-:W-:-:S05]  /*5340*/  FSEL R46, R4, RZ, P0 ;  /* 0x000000ff042e7208 */ /* 0x000fca0000000000 */
[----:B------:R-:W-:-:S07]  /*5350*/  FADD R45, R45, R46 ;  /* 0x0000002e2d2d7221 */ /* 0x000fce0000000000 */
[----:B------:R-:W-:Y:S05]  /*5360*/  WARPSYNC.COLLECTIVE R52, `(.L_x_661) ;  /* 0x0000000034087348 */ /* 0x000fea0003c00000 */
[----:B------:R0:W1:Y:S02]  /*5370*/  SHFL.IDX P0, R48, R43, R54, R53 ;  /* 0x000000362b307389 */ /* 0x0000640000000035 */
[----:B01----:R-:W-:Y:S05]  /*5380*/  ENDCOLLECTIVE ;  /* 0x000000000000791b */ /* 0x003fea0003800000 */
.L_x_661:
[----:B------:R-:W-:-:S05]  /*5390*/  IMAD.MOV.U32 R51, RZ, RZ, R48 ;  /* 0x000000ffff337224 */ /* 0x000fca00078e0030 */
[----:B------:R-:W-:-:S04]  /*53a0*/  LOP3.LUT P0, RZ, R51, 0x10, RZ, 0xc0, !PT ;  /* 0x0000001033ff7812 */ /* 0x000fc8000780c0ff */
[----:B------:R-:W-:-:S05]  /*53b0*/  FSEL R46, R3, RZ, P0 ;  /* 0x000000ff032e7208 */ /* 0x000fca0000000000 */
[----:B------:R-:W-:-:S07]  /*53c0*/  FADD R46, R45, R46 ;  /* 0x0000002e2d2e7221 */ /* 0x000fce0000000000 */
[----:B------:R-:W-:Y:S05]  /*53d0*/  WARPSYNC.COLLECTIVE R52, `(.L_x_662) ;  /* 0x0000000034087348 */ /* 0x000fea0003c00000 */
[----:B------:R0:W1:Y:S02]  /*53e0*/  SHFL.IDX P0, R48, R43, R54, R53 ;  /* 0x000000362b307389 */ /* 0x0000640000000035 */
[----:B01----:R-:W-:Y:S05]  /*53f0*/  ENDCOLLECTIVE ;  /* 0x000000000000791b */ /* 0x003fea0003800000 */
.L_x_662:
[----:B------:R-:W-:-:S05]  /*5400*/  IMAD.MOV.U32 R49, RZ, RZ, R48 ;  /* 0x000000ffff317224 */ /* 0x000fca00078e0030 */
[----:B------:R-:W-:-:S04]  /*5410*/  LOP3.LUT P0, RZ, R49, 0x8, RZ, 0xc0, !PT ;  /* 0x0000000831ff7812 */ /* 0x000fc8000780c0ff */
[----:B------:R-:W-:-:S05]  /*5420*/  FSEL R45, R2, RZ, P0 ;  /* 0x000000ff022d7208 */ /* 0x000fca0000000000 */
[----:B------:R-:W-:-:S07]  /*5430*/  FADD R46, R46, R45 ;  /* 0x0000002d2e2e7221 */ /* 0x000fce0000000000 */
[----:B------:R-:W-:Y:S05]  /*5440*/  WARPSYNC.COLLECTIVE R52, `(.L_x_663) ;  /* 0x0000000034087348 */ /* 0x000fea0003c00000 */
[----:B------:R0:W1:Y:S02]  /*5450*/  SHFL.IDX P0, R48, R43, R54, R53 ;  /* 0x000000362b307389 */ /* 0x0000640000000035 */
[----:B01----:R-:W-:Y:S05]  /*5460*/  ENDCOLLECTIVE ;  /* 0x000000000000791b */ /* 0x003fea0003800000 */
.L_x_663:
[----:B------:R-:W-:-:S05]  /*5470*/  IMAD.MOV.U32 R51, RZ, RZ, R48 ;  /* 0x000000ffff337224 */ /* 0x000fca00078e0030 */
[----:B------:R-:W-:-:S04]  /*5480*/  LOP3.LUT P0, RZ, R51, 0x4, RZ, 0xc0, !PT ;  /* 0x0000000433ff7812 */ /* 0x000fc8000780c0ff */
[----:B------:R-:W-:-:S05]  /*5490*/  FSEL R45, R0, RZ, P0 ;  /* 0x000000ff002d7208 */ /* 0x000fca0000000000 */
[----:B------:R-:W-:-:S07]  /*54a0*/  FADD R45, R46, R45 ;  /* 0x0000002d2e2d7221 */ /* 0x000fce0000000000 */
[----:B------:R-:W-:Y:S05]  /*54b0*/  WARPSYNC.COLLECTIVE R52, `(.L_x_664) ;  /* 0x0000000034087348 */ /* 0x000fea0003c00000 */
[----:B------:R0:W1:Y:S02]  /*54c0*/  SHFL.IDX P0, R48, R43, R54, R53 ;  /* 0x000000362b307389 */ /* 0x0000640000000035 */
[----:B01----:R-:W-:Y:S05]  /*54d0*/  ENDCOLLECTIVE ;  /* 0x000000000000791b */ /* 0x003fea0003800000 */
.L_x_664:
[----:B------:R-:W-:-:S05]  /*54e0*/  IMAD.MOV.U32 R46, RZ, RZ, R48 ;  /* 0x000000ffff2e7224 */ /* 0x000fca00078e0030 */
[----:B------:R-:W-:-:S04]  /*54f0*/  LOP3.LUT P0, RZ, R46, 0x2, RZ, 0xc0, !PT ;  /* 0x000000022eff7812 */ /* 0x000fc8000780c0ff */
[----:B------:R-:W-:-:S05]  /*5500*/  FSEL R46, R33, RZ, P0 ;  /* 0x000000ff212e7208 */ /* 0x000fca0000000000 */
[----:B------:R-:W-:-:S07]  /*5510*/  FADD R45, R45, R46 ;  /* 0x0000002e2d2d7221 */ /* 0x000fce0000000000 */
[----:B------:R-:W-:Y:S05]  /*5520*/  WARPSYNC.COLLECTIVE R52, `(.L_x_665) ;  /* 0x0000000034087348 */ /* 0x000fea0003c00000 */
[----:B------:R0:W1:Y:S02]  /*5530*/  SHFL.IDX P0, R48, R43, R54, R53 ;  /* 0x000000362b307389 */ /* 0x0000640000000035 */
[----:B01----:R-:W-:Y:S05]  /*5540*/  ENDCOLLECTIVE ;  /* 0x000000000000791b */ /* 0x003fea0003800000 */
.L_x_665:
        /* <DEDUP_REMOVED lines=9> */
.L_x_666:
[----:B------:R-:W-:-:S05]  /*55e0*/  IMAD.MOV.U32 R50, RZ, RZ, R48 ;  /* 0x000000ffff327224 */ /* 0x000fca00078e0030 */
[----:B------:R-:W-:-:S04]  /*55f0*/  ISETP.GT.AND P0, PT, R50, -0x1, PT ;  /* 0xffffffff3200780c */ /* 0x000fc80003f04270 */
[----:B------:R-:W-:-:S05]  /*5600*/  FSEL R47, R34, RZ, !P0 ;  /* 0x000000ff222f7208 */ /* 0x000fca0004000000 */
[----:B------:R-:W-:-:S07]  /*5610*/  FADD R42, R47, R42 ;  /* 0x0000002a2f2a7221 */ /* 0x000fce0000000000 */
[----:B------:R-:W-:Y:S05]  /*5620*/  WARPSYNC.COLLECTIVE R52, `(.L_x_667) ;  /* 0x0000000034087348 */ /* 0x000fea0003c00000 */
[----:B------:R0:W1:Y:S02]  /*5630*/  SHFL.IDX P0, R48, R43, R54, R53 ;  /* 0x000000362b307389 */ /* 0x0000640000000035 */
[----:B01----:R-:W-:Y:S05]  /*5640*/  ENDCOLLECTIVE ;  /* 0x000000000000791b */ /* 0x003fea0003800000 */
.L_x_667:
[----:B------:R-:W-:-:S05]  /*5650*/  IMAD.MOV.U32 R49, RZ, RZ, R48 ;  /* 0x000000ffff317224 */ /* 0x000fca00078e0030 */
[----:B------:R-:W-:-:S04]  /*5660*/  LOP3.LUT P0, RZ, R49, 0x40000000, RZ, 0xc0, !PT ;  /* 0x4000000031ff7812 */ /* 0x000fc8000780c0ff */
[----:B------:R-:W-:-:S05]  /*5670*/  FSEL R47, R29, RZ, P0 ;  /* 0x000000ff1d2f7208 */ /* 0x000fca0000000000 */
[----:B------:R-:W-:-:S07]  /*5680*/  FADD R42, R42, R47 ;  /* 0x0000002f2a2a7221 */ /* 0x000fce0000000000 */
[----:B------:R-:W-:Y:S05]  /*5690*/  WARPSYNC.COLLECTIVE R52, `(.L_x_668) ;  /* 0x0000000034087348 */ /* 0x000fea0003c00000 */
[----:B------:R0:W1:Y:S02]  /*56a0*/  SHFL.IDX P0, R48, R43, R54, R53 ;  /* 0x000000362b307389 */ /* 0x0000640000000035 */
[----:B01----:R-:W-:Y:S05]  /*56b0*/  ENDCOLLECTIVE ;  /* 0x000000000000791b */ /* 0x003fea0003800000 */
.L_x_668:
[----:B------:R-:W-:-:S05]  /*56c0*/  IMAD.MOV.U32 R47, RZ, RZ, R48 ;  /* 0x000000ffff2f7224 */ /* 0x000fca00078e0030 */
[----:B------:R-:W-:-:S04]  /*56d0*/  LOP3.LUT P0, RZ, R47, 0x20000000, RZ, 0xc0, !PT ;  /* 0x200000002fff7812 */ /* 0x000fc8000780c0ff */
[----:B------:R-:W-:-:S05]  /*56e0*/  FSEL R47, R28, RZ, P0 ;  /* 0x000000ff1c2f7208 */ /* 0x000fca0000000000 */
[----:B------:R-:W-:-:S07]  /*56f0*/  FADD R42, R42, R47 ;  /* 0x0000002f2a2a7221 */ /* 0x000fce0000000000 */
[----:B------:R-:W-:Y:S05]  /*5700*/  WARPSYNC.COLLECTIVE R52, `(.L_x_669) ;  /* 0x0000000034087348 */ /* 0x000fea0003c00000 */
[----:B------:R0:W1:Y:S02]  /*5710*/  SHFL.IDX P0, R48, R43, R54, R53 ;  /* 0x000000362b307389 */ /* 0x0000640000000035 */
[----:B01----:R-:W-:Y:S05]  /*5720*/  ENDCOLLECTIVE ;  /* 0x000000000000791b */ /* 0x003fea0003800000 */
.L_x_669:
[----:B------:R-:W-:-:S05]  /*5730*/  IMAD.MOV.U32 R49, RZ, RZ, R48 ;  /* 0x000000ffff317224 */ /* 0x000fca00078e0030 */
[----:B------:R-:W-:-:S04]  /*5740*/  LOP3.LUT P0, RZ, R49, 0x10000000, RZ, 0xc0, !PT ;  /* 0x1000000031ff7812 */ /* 0x000fc8000780c0ff */
[----:B------:R-:W-:-:S05]  /*5750*/  FSEL R47, R27, RZ, P0 ;  /* 0x000000ff1b2f7208 */ /* 0x000fca0000000000 */
[----:B------:R-:W-:-:S07]  /*5760*/  FADD R42, R42, R47 ;  /* 0x0000002f2a2a7221 */ /* 0x000fce0000000000 */
[----:B------:R-:W-:Y:S05]  /*5770*/  WARPSYNC.COLLECTIVE R52, `(.L_x_670) ;  /* 0x0000000034087348 */ /* 0x000fea0003c00000 */
[----:B------:R0:W1:Y:S02]  /*5780*/  SHFL.IDX P0, R48, R43, R54, R53 ;  /* 0x000000362b307389 */ /* 0x0000640000000035 */
[----:B01----:R-:W-:Y:S05]  /*5790*/  ENDCOLLECTIVE ;  /* 0x000000000000791b */ /* 0x003fea0003800000 */
.L_x_670:
[----:B------:R-:W-:-:S05]  /*57a0*/  IMAD.MOV.U32 R49, RZ, RZ, R48 ;  /* 0x000000ffff317224 */ /* 0x000fca00078e0030 */
[----:B------:R-:W-:-:S04]  /*57b0*/  LOP3.LUT P0, RZ, R49, 0x8000000, RZ, 0xc0, !PT ;  /* 0x0800000031ff7812 */ /* 0x000fc8000780c0ff */
[----:B------:R-:W-:-:S05]  /*57c0*/  FSEL R47, R26, RZ, P0 ;  /* 0x000000ff1a2f7208 */ /* 0x000fca0000000000 */
[----:B------:R-:W-:-:S07]  /*57d0*/  FADD R42, R42, R47 ;  /* 0x0000002f2a2a7221 */ /* 0x000fce0000000000 */
[----:B------:R-:W-:Y:S05]  /*57e0*/  WARPSYNC.COLLECTIVE R52, `(.L_x_671) ;  /* 0x0000000034087348 */ /* 0x000fea0003c00000 */
[----:B------:R0:W1:Y:S02]  /*57f0*/  SHFL.IDX P0, R48, R43, R54, R53 ;  /* 0x000000362b307389 */ /* 0x0000640000000035 */
[----:B01----:R-:W-:Y:S05]  /*5800*/  ENDCOLLECTIVE ;  /* 0x000000000000791b */ /* 0x003fea0003800000 */
.L_x_671:
[----:B------:R-:W-:-:S05]  /*5810*/  IMAD.MOV.U32 R50, RZ, RZ, R48 ;  /* 0x000000ffff327224 */ /* 0x000fca00078e0030 */
[----:B------:R-:W-:-:S04]  /*5820*/  LOP3.LUT P0, RZ, R50, 0x4000000, RZ, 0xc0, !PT ;  /* 0x0400000032ff7812 */ /* 0x000fc8000780c0ff */
[----:B------:R-:W-:-:S05]  /*5830*/  FSEL R47, R25, RZ, P0 ;  /* 0x000000ff192f7208 */ /* 0x000fca0000000000 */
[----:B------:R-:W-:-:S07]  /*5840*/  FADD R42, R42, R47 ;  /* 0x0000002f2a2a7221 */ /* 0x000fce0000000000 */
[----:B------:R-:W-:Y:S05]  /*5850*/  WARPSYNC.COLLECTIVE R52, `(.L_x_672) ;  /* 0x0000000034087348 */ /* 0x000fea0003c00000 */
[----:B------:R0:W1:Y:S02]  /*5860*/  SHFL.IDX P0, R48, R43, R54, R53 ;  /* 0x000000362b307389 */ /* 0x0000640000000035 */
[----:B01----:R-:W-:Y:S05]  /*5870*/  ENDCOLLECTIVE ;  /* 0x000000000000791b */ /* 0x003fea0003800000 */
.L_x_672:
[----:B------:R-:W-:-:S04]  /*5880*/  LOP3.LUT P0, RZ, R48, 0x2000000, RZ, 0xc0, !PT ;  /* 0x0200000030ff7812 */ /* 0x000fc8000780c0ff */
[----:B------:R-:W-:-:S05]  /*5890*/  FSEL R47, R24, RZ, P0 ;  /* 0x000000ff182f7208 */ /* 0x000fca0000000000 */
[----:B------:R-:W-:-:S07]  /*58a0*/  FADD R42, R42, R47 ;  /* 0x0000002f2a2a7221 */ /* 0x000fce0000000000 */
[----:B------:R-:W-:Y:S05]  /*58b0*/  WARPSYNC.COLLECTIVE R52, `(.L_x_673) ;  /* 0x0000000034087348 */ /* 0x000fea0003c00000 */
[----:B------:R0:W1:Y:S02]  /*58c0*/  SHFL.IDX P0, R48, R43, R54, R53 ;  /* 0x000000362b307389 */ /* 0x0000640000000035 */
[----:B01----:R-:W-:Y:S05]  /*58d0*/  ENDCOLLECTIVE ;  /* 0x000000000000791b */ /* 0x003fea0003800000 */
.L_x_673:
[----:B------:R-:W-:-:S05]  /*58e0*/  IMAD.MOV.U32 R51, RZ, RZ, R48 ;  /* 0x000000ffff337224 */ /* 0x000fca00078e0030 */
[----:B------:R-:W-:-:S04]  /*58f0*/  LOP3.LUT P0, RZ, R51, 0x1000000, RZ, 0xc0, !PT ;  /* 0x0100000033ff7812 */ /* 0x000fc8000780c0ff */
[----:B------:R-:W-:-:S05]  /*5900*/  FSEL R47, R23, RZ, P0 ;  /* 0x000000ff172f7208 */ /* 0x000fca0000000000 */
[----:B------:R-:W-:-:S07]  /*5910*/  FADD R42, R42, R47 ;  /* 0x0000002f2a2a7221 */ /* 0x000fce0000000000 */
[----:B------:R-:W-:Y:S05]  /*5920*/  WARPSYNC.COLLECTIVE R52, `(.L_x_674) ;  /* 0x0000000034087348 */ /* 0x000fea0003c00000 */
[----:B------:R0:W1:Y:S02]  /*5930*/  SHFL.IDX P0, R48, R43, R54, R53 ;  /* 0x000000362b307389 */ /* 0x0000640000000035 */
[----:B01----:R-:W-:Y:S05]  /*5940*/  ENDCOLLECTIVE ;  /* 0x000000000000791b */ /* 0x003fea0003800000 */
.L_x_674:
[----:B------:R-:W-:-:S05]  /*5950*/  IMAD.MOV.U32 R47, RZ, RZ, R48 ;  /* 0x000000ffff2f7224 */ /* 0x000fca00078e0030 */
[----:B------:R-:W-:-:S04]  /*5960*/  LOP3.LUT P0, RZ, R47, 0x800000, RZ, 0xc0, !PT ;  /* 0x008000002fff7812 */ /* 0x000fc8000780c0ff */
[----:B------:R-:W-:-:S05]  /*5970*/  FSEL R47, R22, RZ, P0 ;  /* 0x000000ff162f7208 */ /* 0x000fca0000000000 */
[----:B------:R-:W-:-:S07]  /*5980*/  FADD R42, R42, R47 ;  /* 0x0000002f2a2a7221 */ /* 0x000fce0000000000 */
[----:B------:R-:W-:Y:S05]  /*5990*/  WARPSYNC.COLLECTIVE R52, `(.L_x_675) ;  /* 0x0000000034087348 */ /* 0x000fea0003c00000 */
[----:B------:R0:W1:Y:S02]  /*59a0*/  SHFL.IDX P0, R48, R43, R54, R53 ;  /* 0x000000362b307389 */ /* 0x0000640000000035 */
[----:B01----:R-:W-:Y:S05]  /*59b0*/  ENDCOLLECTIVE ;  /* 0x000000000000791b */ /* 0x003fea0003800000 */
.L_x_675:
[----:B------:R-:W-:-:S05]  /*59c0*/  IMAD.MOV.U32 R47, RZ, RZ, R48 ;  /* 0x000000ffff2f7224 */ /* 0x000fca00078e0030 */
[----:B------:R-:W-:-:S04]  /*59d0*/  LOP3.LUT P0, RZ, R47, 0x400000, RZ, 0xc0, !PT ;  /* 0x004000002fff7812 */ /* 0x000fc8000780c0ff */
[----:B------:R-:W-:-:S05]  /*59e0*/  FSEL R47, R21, RZ, P0 ;  /* 0x000000ff152f7208 */ /* 0x000fca0000000000 */
[----:B------:R-:W-:-:S07]  /*59f0*/  FADD R42, R42, R47 ;  /* 0x0000002f2a2a7221 */ /* 0x000fce0000000000 */
[----:B------:R-:W-:Y:S05]  /*5a00*/  WARPSYNC.COLLECTIVE R52, `(.L_x_676) ;  /* 0x0000000034087348 */ /* 0x000fea0003c00000 */
[----:B------:R0:W1:Y:S02]  /*5a10*/  SHFL.IDX P0, R48, R43, R54, R53 ;  /* 0x000000362b307389 */ /* 0x0000640000000035 */
[----:B01----:R-:W-:Y:S05]  /*5a20*/  ENDCOLLECTIVE ;  /* 0x000000000000791b */ /* 0x003fea0003800000 */
.L_x_676:
[----:B------:R-:W-:-:S05]  /*5a30*/  IMAD.MOV.U32 R46, RZ, RZ, R48 ;  /* 0x000000ffff2e7224 */ /* 0x000fca00078e0030 */
[----:B------:R-:W-:-:S04]  /*5a40*/  LOP3.LUT P0, RZ, R46, 0x200000, RZ, 0xc0, !PT ;  /* 0x002000002eff7812 */ /* 0x000fc8000780c0ff */
[----:B------:R-:W-:-:S05]  /*5a50*/  FSEL R47, R20, RZ, P0 ;  /* 0x000000ff142f7208 */ /* 0x000fca0000000000 */
[----:B------:R-:W-:-:S07]  /*5a60*/  FADD R42, R42, R47 ;  /* 0x0000002f2a2a7221 */ /* 0x000fce0000000000 */
[----:B------:R-:W-:Y:S05]  /*5a70*/  WARPSYNC.COLLECTIVE R52, `(.L_x_677) ;  /* 0x0000000034087348 */ /* 0x000fea0003c00000 */
[----:B------:R0:W1:Y:S02]  /*5a80*/  SHFL.IDX P0, R48, R43, R54, R53 ;  /* 0x000000362b307389 */ /* 0x0000640000000035 */
[----:B01----:R-:W-:Y:S05]  /*5a90*/  ENDCOLLECTIVE ;  /* 0x000000000000791b */ /* 0x003fea0003800000 */
.L_x_677:
[----:B------:R-:W-:-:S05]  /*5aa0*/  IMAD.MOV.U32 R55, RZ, RZ, R48 ;  /* 0x000000ffff377224 */ /* 0x000fca00078e0030 */
[----:B------:R-:W-:-:S04]  /*5ab0*/  LOP3.LUT P0, RZ, R55, 0x100000, RZ, 0xc0, !PT ;  /* 0x0010000037ff7812 */ /* 0x000fc8000780c0ff */
[----:B------:R-:W-:-:S05]  /*5ac0*/  FSEL R47, R19, RZ, P0 ;  /* 0x000000ff132f7208 */ /* 0x000fca0000000000 */
[----:B------:R-:W-:-:S07]  /*5ad0*/  FADD R42, R42, R47 ;  /* 0x0000002f2a2a7221 */ /* 0x000fce0000000000 */
[----:B------:R-:W-:Y:S05]  /*5ae0*/  WARPSYNC.COLLECTIVE R52, `(.L_x_678) ;  /* 0x0000000034087348 */ /* 0x000fea0003c00000 */
[----:B------:R0:W1:Y:S02]  /*5af0*/  SHFL.IDX P0, R48, R43, R54, R53 ;  /* 0x000000362b307389 */ /* 0x0000640000000035 */
[----:B01----:R-:W-:Y:S05]  /*5b00*/  ENDCOLLECTIVE ;  /* 0x000000000000791b */ /* 0x003fea0003800000 */
.L_x_678:
[----:B------:R-:W-:-:S05]  /*5b10*/  IMAD.MOV.U32 R47, RZ, RZ, R48 ;  /* 0x000000ffff2f7224 */ /* 0x000fca00078e0030 */
[----:B------:R-:W-:-:S04]  /*5b20*/  LOP3.LUT P0, RZ, R47, 0x80000, RZ, 0xc0, !PT ;  /* 0x000800002fff7812 */ /* 0x000fc8000780c0ff */
[----:B------:R-:W-:-:S05]  /*5b30*/  FSEL R47, R18, RZ, P0 ;  /* 0x000000ff122f7208 */ /* 0x000fca0000000000 */
[----:B------:R-:W-:-:S07]  /*5b40*/  FADD R42, R42, R47 ;  /* 0x0000002f2a2a7221 */ /* 0x000fce0000000000 */
[----:B------:R-:W-:Y:S05]  /*5b50*/  WARPSYNC.COLLECTIVE R52, `(.L_x_679) ;  /* 0x0000000034087348 */ /* 0x000fea0003c00000 */
[----:B------:R0:W1:Y:S02]  /*5b60*/  SHFL.IDX P0, R48, R43, R54, R53 ;  /* 0x000000362b307389 */ /* 0x0000640000000035 */
[----:B01----:R-:W-:Y:S05]  /*5b70*/  ENDCOLLECTIVE ;  /* 0x000000000000791b */ /* 0x003fea0003800000 */
.L_x_679:
[----:B------:R-:W-:-:S05]  /*5b80*/  IMAD.MOV.U32 R47, RZ, RZ, R48 ;  /* 0x000000ffff2f7224 */ /* 0x000fca00078e0030 */
[----:B------:R-:W-:-:S04]  /*5b90*/  LOP3.LUT P0, RZ, R47, 0x40000, RZ, 0xc0, !PT ;  /* 0x000400002fff7812 */ /* 0x000fc8000780c0ff */
[----:B------:R-:W-:-:S05]  /*5ba0*/  FSEL R47, R17, RZ, P0 ;  /* 0x000000ff112f7208 */ /* 0x000fca0000000000 */
[----:B------:R-:W-:-:S07]  /*5bb0*/  FADD R42, R42, R47 ;  /* 0x0000002f2a2a7221 */ /* 0x000fce0000000000 */
[----:B------:R-:W-:Y:S05]  /*5bc0*/  WARPSYNC.COLLECTIVE R52, `(.L_x_680) ;  /* 0x0000000034087348 */ /* 0x000fea0003c00000 */
[----:B------:R0:W1:Y:S02]  /*5bd0*/  SHFL.IDX P0, R48, R43, R54, R53 ;  /* 0x000000362b307389 */ /* 0x0000640000000035 */
[----:B01----:R-:W-:Y:S05]  /*5be0*/  ENDCOLLECTIVE ;  /* 0x000000000000791b */ /* 0x003fea0003800000 */
.L_x_680:
[----:B------:R-:W-:-:S05]  /*5bf0*/  IMAD.MOV.U32 R46, RZ, RZ, R48 ;  /* 0x000000ffff2e7224 */ /* 0x000fca00078e0030 */
[----:B------:R-:W-:-:S04]  /*5c00*/  LOP3.LUT P0, RZ, R46, 0x20000, RZ, 0xc0, !PT ;  /* 0x000200002eff7812 */ /* 0x000fc8000780c0ff */
[----:B------:R-:W-:-:S05]  /*5c10*/  FSEL R47, R16, RZ, P0 ;  /* 0x000000ff102f7208 */ /* 0x000fca0000000000 */
[----:B------:R-:W-:-:S07]  /*5c20*/  FADD R42, R42, R47 ;  /* 0x0000002f2a2a7221 */ /* 0x000fce0000000000 */
[----:B------:R-:W-:Y:S05]  /*5c30*/  WARPSYNC.COLLECTIVE R52, `(.L_x_681) ;  /* 0x0000000034087348 */ /* 0x000fea0003c00000 */
[----:B------:R0:W1:Y:S02]  /*5c40*/  SHFL.IDX P0, R48, R43, R54, R53 ;  /* 0x000000362b307389 */ /* 0x0000640000000035 */
[----:B01----:R-:W-:Y:S05]  /*5c50*/  ENDCOLLECTIVE ;  /* 0x000000000000791b */ /* 0x003fea0003800000 */
.L_x_681:
[----:B------:R-:W-:-:S04]  /*5c60*/  LOP3.LUT P0, RZ, R48, 0x10000, RZ, 0xc0, !PT ;  /* 0x0001000030ff7812 */ /* 0x000fc8000780c0ff */
[----:B------:R-:W-:-:S05]  /*5c70*/  FSEL R47, R15, RZ, P0 ;  /* 0x000000ff0f2f7208 */ /* 0x000fca0000000000 */
[----:B------:R-:W-:-:S07]  /*5c80*/  FADD R42, R42, R47 ;  /* 0x0000002f2a2a7221 */ /* 0x000fce0000000000 */
[----:B------:R-:W-:Y:S05]  /*5c90*/  WARPSYNC.COLLECTIVE R52, `(.L_x_682) ;  /* 0x0000000034087348 */ /* 0x000fea0003c00000 */
[----:B------:R0:W1:Y:S02]  /*5ca0*/  SHFL.IDX P0, R48, R43, R54, R53 ;  /* 0x000000362b307389 */ /* 0x0000640000000035 */
[----:B01----:R-:W-:Y:S05]  /*5cb0*/  ENDCOLLECTIVE ;  /* 0x000000000000791b */ /* 0x003fea0003800000 */
.L_x_682:
[----:B------:R-:W-:-:S04]  /*5cc0*/  LOP3.LUT P0, RZ, R48, 0x8000, RZ, 0xc0, !PT ;  /* 0x0000800030ff7812 */ /* 0x000fc8000780c0ff */
[----:B------:R-:W-:-:S05]  /*5cd0*/  FSEL R47, R14, RZ, P0 ;  /* 0x000000ff0e2f7208 */ /* 0x000fca0000000000 */
[----:B------:R-:W-:-:S07]  /*5ce0*/  FADD R42, R42, R47 ;  /* 0x0000002f2a2a7221 */ /* 0x000fce0000000000 */
[----:B------:R-:W-:Y:S05]  /*5cf0*/  WARPSYNC.COLLECTIVE R52, `(.L_x_683) ;  /* 0x0000000034087348 */ /* 0x000fea0003c00000 */
[----:B------:R0:W1:Y:S02]  /*5d00*/  SHFL.IDX P0, R48, R43, R54, R53 ;  /* 0x000000362b307389 */ /* 0x0000640000000035 */
[----:B01----:R-:W-:Y:S05]  /*5d10*/  ENDCOLLECTIVE ;  /* 0x000000000000791b */ /* 0x003fea0003800000 */
.L_x_683:
[----:B------:R-:W-:-:S05]  /*5d20*/  IMAD.MOV.U32 R47, RZ, RZ, R48 ;  /* 0x000000ffff2f7224 */ /* 0x000fca00078e0030 */
[----:B------:R-:W-:-:S04]  /*5d30*/  LOP3.LUT P0, RZ, R47, 0x4000, RZ, 0xc0, !PT ;  /* 0x000040002fff7812 */ /* 0x000fc8000780c0ff */
[----:B------:R-:W-:-:S05]  /*5d40*/  FSEL R47, R13, RZ, P0 ;  /* 0x000000ff0d2f7208 */ /* 0x000fca0000000000 */
[----:B------:R-:W-:-:S07]  /*5d50*/  FADD R42, R42, R47 ;  /* 0x0000002f2a2a7221 */ /* 0x000fce0000000000 */
[----:B------:R-:W-:Y:S05]  /*5d60*/  WARPSYNC.COLLECTIVE R52, `(.L_x_684) ;  /* 0x0000000034087348 */ /* 0x000fea0003c00000 */
[----:B------:R0:W1:Y:S02]  /*5d70*/  SHFL.IDX P0, R48, R43, R54, R53 ;  /* 0x000000362b307389 */ /* 0x0000640000000035 */
[----:B01----:R-:W-:Y:S05]  /*5d80*/  ENDCOLLECTIVE ;  /* 0x000000000000791b */ /* 0x003fea0003800000 */
.L_x_684:
[----:B------:R-:W-:-:S05]  /*5d90*/  IMAD.MOV.U32 R46, RZ, RZ, R48 ;  /* 0x000000ffff2e7224 */ /* 0x000fca00078e0030 */
[----:B------:R-:W-:-:S04]  /*5da0*/  LOP3.LUT P0, RZ, R46, 0x2000, RZ, 0xc0, !PT ;  /* 0x000020002eff7812 */ /* 0x000fc8000780c0ff */
[----:B------:R-:W-:-:S05]  /*5db0*/  FSEL R47, R12, RZ, P0 ;  /* 0x000000ff0c2f7208 */ /* 0x000fca0000000000 */
[----:B------:R-:W-:-:S07]  /*5dc0*/  FADD R42, R42, R47 ;  /* 0x0000002f2a2a7221 */ /* 0x000fce0000000000 */
[----:B------:R-:W-:Y:S05]  /*5dd0*/  WARPSYNC.COLLECTIVE R52, `(.L_x_685) ;  /* 0x0000000034087348 */ /* 0x000fea0003c00000 */
[----:B------:R0:W1:Y:S02]  /*5de0*/  SHFL.IDX P0, R48, R43, R54, R53 ;  /* 0x000000362b307389 */ /* 0x0000640000000035 */
[----:B01----:R-:W-:Y:S05]  /*5df0*/  ENDCOLLECTIVE ;  /* 0x000000000000791b */ /* 0x003fea0003800000 */
.L_x_685:
[----:B------:R-:W-:-:S05]  /*5e00*/  IMAD.MOV.U32 R46, RZ, RZ, R48 ;  /* 0x000000ffff2e7224 */ /* 0x000fca00078e0030 */
[----:B------:R-:W-:-:S04]  /*5e10*/  LOP3.LUT P0, RZ, R46, 0x1000, RZ, 0xc0, !PT ;  /* 0x000010002eff7812 */ /* 0x000fc8000780c0ff */
[----:B------:R-:W-:-:S05]  /*5e20*/  FSEL R47, R11, RZ, P0 ;  /* 0x000000ff0b2f7208 */ /* 0x000fca0000000000 */
[----:B------:R-:W-:-:S07]  /*5e30*/  FADD R42, R42, R47 ;  /* 0x0000002f2a2a7221 */ /* 0x000fce0000000000 */
[----:B------:R-:W-:Y:S05]  /*5e40*/  WARPSYNC.COLLECTIVE R52, `(.L_x_686) ;  /* 0x0000000034087348 */ /* 0x000fea0003c00000 */
[----:B------:R0:W1:Y:S02]  /*5e50*/  SHFL.IDX P0, R48, R43, R54, R53 ;  /* 0x000000362b307389 */ /* 0x0000640000000035 */
[----:B01----:R-:W-:Y:S05]  /*5e60*/  ENDCOLLECTIVE ;  /* 0x000000000000791b */ /* 0x003fea0003800000 */
.L_x_686:
[----:B------:R-:W-:-:S04]  /*5e70*/  LOP3.LUT P0, RZ, R48, 0x800, RZ, 0xc0, !PT ;  /* 0x0000080030ff7812 */ /* 0x000fc8000780c0ff */
[----:B------:R-:W-:-:S05]  /*5e80*/  FSEL R47, R10, RZ, P0 ;  /* 0x000000ff0a2f7208 */ /* 0x000fca0000000000 */
[----:B------:R-:W-:-:S07]  /*5e90*/  FADD R42, R42, R47 ;  /* 0x0000002f2a2a7221 */ /* 0x000fce0000000000 */
[----:B------:R-:W-:Y:S05]  /*5ea0*/  WARPSYNC.COLLECTIVE R52, `(.L_x_687) ;  /* 0x0000000034087348 */ /* 0x000fea0003c00000 */
[----:B------:R0:W1:Y:S02]  /*5eb0*/  SHFL.IDX P0, R48, R43, R54, R53 ;  /* 0x000000362b307389 */ /* 0x0000640000000035 */
[----:B01----:R-:W-:Y:S05]  /*5ec0*/  ENDCOLLECTIVE ;  /* 0x000000000000791b */ /* 0x003fea0003800000 */
.L_x_687:
[----:B------:R-:W-:-:S05]  /*5ed0*/  IMAD.MOV.U32 R47, RZ, RZ, R48 ;  /* 0x000000ffff2f7224 */ /* 0x000fca00078e0030 */
[----:B------:R-:W-:-:S04]  /*5ee0*/  LOP3.LUT P0, RZ, R47, 0x400, RZ, 0xc0, !PT ;  /* 0x000004002fff7812 */ /* 0x000fc8000780c0ff */
[----:B------:R-:W-:-:S05]  /*5ef0*/  FSEL R47, R9, RZ, P0 ;  /* 0x000000ff092f7208 */ /* 0x000fca0000000000 */
[----:B------:R-:W-:-:S07]  /*5f00*/  FADD R42, R42, R47 ;  /* 0x0000002f2a2a7221 */ /* 0x000fce0000000000 */
[----:B------:R-:W-:Y:S05]  /*5f10*/  WARPSYNC.COLLECTIVE R52, `(.L_x_688) ;  /* 0x0000000034087348 */ /* 0x000fea0003c00000 */
[----:B------:R0:W1:Y:S02]  /*5f20*/  SHFL.IDX P0, R48, R43, R54, R53 ;  /* 0x000000362b307389 */ /* 0x0000640000000035 */
[----:B01----:R-:W-:Y:S05]  /*5f30*/  ENDCOLLECTIVE ;  /* 0x000000000000791b */ /* 0x003fea0003800000 */
.L_x_688:
[----:B------:R-:W-:-:S05]  /*5f40*/  IMAD.MOV.U32 R51, RZ, RZ, R48 ;  /* 0x000000ffff337224 */ /* 0x000fca00078e0030 */
[----:B------:R-:W-:-:S04]  /*5f50*/  LOP3.LUT P0, RZ, R51, 0x200, RZ, 0xc0, !PT ;  /* 0x0000020033ff7812 */ /* 0x000fc8000780c0ff */
[----:B------:R-:W-:-:S05]  /*5f60*/  FSEL R47, R8, RZ, P0 ;  /* 0x000000ff082f7208 */ /* 0x000fca0000000000 */
[----:B------:R-:W-:-:S07]  /*5f70*/  FADD R47, R42, R47 ;  /* 0x0000002f2a2f7221 */ /* 0x000fce0000000000 */
[----:B------:R-:W-:Y:S05]  /*5f80*/  WARPSYNC.COLLECTIVE R52, `(.L_x_689) ;  /* 0x0000000034087348 */ /* 0x000fea0003c00000 */
[----:B------:R0:W1:Y:S02]  /*5f90*/  SHFL.IDX P0, R48, R43, R54, R53 ;  /* 0x000000362b307389 */ /* 0x0000640000000035 */
[----:B01----:R-:W-:Y:S05]  /*5fa0*/  ENDCOLLECTIVE ;  /* 0x000000000000791b */ /* 0x003fea0003800000 */
.L_x_689:
[----:B------:R-:W-:-:S05]  /*5fb0*/  IMAD.MOV.U32 R50, RZ, RZ, R48 ;  /* 0x000000ffff327224 */ /* 0x000fca00078e0030 */
[----:B------:R-:W-:-:S04]  /*5fc0*/  LOP3.LUT P0, RZ, R50, 0x100, RZ, 0xc0, !PT ;  /* 0x0000010032ff7812 */ /* 0x000fc8000780c0ff */
[----:B------:R-:W-:-:S05]  /*5fd0*/  FSEL R42, R7, RZ, P0 ;  /* 0x000000ff072a7208 */ /* 0x000fca0000000000 */
[----:B------:R-:W-:-:S07]  /*5fe0*/  FADD R47, R47, R42 ;  /* 0x0000002a2f2f7221 */ /* 0x000fce0000000000 */
[----:B------:R-:W-:Y:S05]  /*5ff0*/  WARPSYNC.COLLECTIVE R52, `(.L_x_690) ;  /* 0x0000000034087348 */ /* 0x000fea0003c00000 */
[----:B------:R0:W1:Y:S02]  /*6000*/  SHFL.IDX P0, R48, R43, R54, R53 ;  /* 0x000000362b307389 */ /* 0x0000640000000035 */
[----:B01----:R-:W-:Y:S05]  /*6010*/  ENDCOLLECTIVE ;  /* 0x000000000000791b */ /* 0x003fea0003800000 */
.L_x_690:
[----:B------:R-:W-:-:S05]  /*6020*/  IMAD.MOV.U32 R55, RZ, RZ, R48 ;  /* 0x000000ffff377224 */ /* 0x000fca00078e0030 */
[----:B------:R-:W-:-:S04]  /*6030*/  LOP3.LUT P0, RZ, R55, 0x80, RZ, 0xc0, !PT ;  /* 0x0000008037ff7812 */ /* 0x000fc8000780c0ff */
[----:B------:R-:W-:-:S05]  /*6040*/  FSEL R42, R6, RZ, P0 ;  /* 0x000000ff062a7208 */ /* 0x000fca0000000000 */
[----:B------:R-:W-:-:S07]  /*6050*/  FADD R42, R47, R42 ;  /* 0x0000002a2f2a7221 */ /* 0x000fce0000000000 */
[----:B------:R-:W-:Y:S05]  /*6060*/  WARPSYNC.COLLECTIVE R52, `(.L_x_691) ;  /* 0x0000000034087348 */ /* 0x000fea0003c00000 */
[----:B------:R0:W1:Y:S02]  /*6070*/  SHFL.IDX P0, R48, R43, R54, R53 ;  /* 0x000000362b307389 */ /* 0x0000640000000035 */
[----:B01----:R-:W-:Y:S05]  /*6080*/  ENDCOLLECTIVE ;  /* 0x000000000000791b */ /* 0x003fea0003800000 */
.L_x_691:
[----:B------:R-:W-:-:S04]  /*6090*/  LOP3.LUT P0, RZ, R48, 0x40, RZ, 0xc0, !PT ;  /* 0x0000004030ff7812 */ /* 0x000fc8000780c0ff */
[----:B------:R-:W-:-:S05]  /*60a0*/  FSEL R47, R5, RZ, P0 ;  /* 0x000000ff052f7208 */ /* 0x000fca0000000000 */
[----:B------:R-:W-:-:S07]  /*60b0*/  FADD R42, R42, R47 ;  /* 0x0000002f2a2a7221 */ /* 0x000fce0000000000 */
[----:B------:R-:W-:Y:S05]  /*60c0*/  WARPSYNC.COLLECTIVE R52, `(.L_x_692) ;  /* 0x0000000034087348 */ /* 0x000fea0003c00000 */
[----:B------:R0:W1:Y:S02]  /*60d0*/  SHFL.IDX P0, R48, R43, R54, R53 ;  /* 0x000000362b307389 */ /* 0x0000640000000035 */
[----:B01----:R-:W-:Y:S05]  /*60e0*/  ENDCOLLECTIVE ;  /* 0x000000000000791b */ /* 0x003fea0003800000 */
.L_x_692:
[----:B------:R-:W-:-:S05]  /*60f0*/  IMAD.MOV.U32 R47, RZ, RZ, R48 ;  /* 0x000000ffff2f7224 */ /* 0x000fca00078e0030 */
[----:B------:R-:W-:-:S04]  /*6100*/  LOP3.LUT P0, RZ, R47, 0x20, RZ, 0xc0, !PT ;  /* 0x000000202fff7812 */ /* 0x000fc8000780c0ff */
[----:B------:R-:W-:-:S05]  /*6110*/  FSEL R47, R4, RZ, P0 ;  /* 0x000000ff042f7208 */ /* 0x000fca0000000000 */
[----:B------:R-:W-:-:S07]  /*6120*/  FADD R47, R42, R47 ;  /* 0x0000002f2a2f7221 */ /* 0x000fce0000000000 */
[----:B------:R-:W-:Y:S05]  /*6130*/  WARPSYNC.COLLECTIVE R52, `(.L_x_693) ;  /* 0x0000000034087348 */ /* 0x000fea0003c00000 */
[----:B------:R0:W1:Y:S02]  /*6140*/  SHFL.IDX P0, R48, R43, R54, R53 ;  /* 0x000000362b307389 */ /* 0x0000640000000035 */
[----:B01----:R-:W-:Y:S05]  /*6150*/  ENDCOLLECTIVE ;  /* 0x000000000000791b */ /* 0x003fea0003800000 */
.L_x_693:
[----:B------:R-:W-:-:S05]  /*6160*/  IMAD.MOV.U32 R46, RZ, RZ, R48 ;  /* 0x000000ffff2e7224 */ /* 0x000fca00078e0030 */
[----:B------:R-:W-:-:S04]  /*6170*/  LOP3.LUT P0, RZ, R46, 0x10, RZ, 0xc0, !PT ;  /* 0x000000102eff7812 */ /* 0x000fc8000780c0ff */
[----:B------:R-:W-:-:S05]  /*6180*/  FSEL R42, R3, RZ, P0 ;  /* 0x000000ff032a7208 */ /* 0x000fca0000000000 */
[----:B------:R-:W-:-:S07]  /*6190*/  FADD R42, R47, R42 ;  /* 0x0000002a2f2a7221 */ /* 0x000fce0000000000 */
[----:B------:R-:W-:Y:S05]  /*61a0*/  WARPSYNC.COLLECTIVE R52, `(.L_x_694) ;  /* 0x0000000034087348 */ /* 0x000fea0003c00000 */
[----:B------:R0:W1:Y:S02]  /*61b0*/  SHFL.IDX P0, R48, R43, R54, R53 ;  /* 0x000000362b307389 */ /* 0x0000640000000035 */
[----:B01----:R-:W-:Y:S05]  /*61c0*/  ENDCOLLECTIVE ;  /* 0x000000000000791b */ /* 0x003fea0003800000 */
.L_x_694:
[----:B------:R-:W-:-:S05]  /*61d0*/  IMAD.MOV.U32 R50, RZ, RZ, R48 ;  /* 0x000000ffff327224 */ /* 0x000fca00078e0030 */
[----:B------:R-:W-:-:S04]  /*61e0*/  LOP3.LUT P0, RZ, R50, 0x8, RZ, 0xc0, !PT ;  /* 0x0000000832ff7812 */ /* 0x000fc8000780c0ff */
[----:B------:R-:W-:-:S05]  /*61f0*/  FSEL R47, R2, RZ, P0 ;  /* 0x000000ff022f7208 */ /* 0x000fca0000000000 */
[----:B------:R-:W-:-:S07]  /*6200*/  FADD R42, R42, R47 ;  /* 0x0000002f2a2a7221 */ /* 0x000fce0000000000 */
[----:B------:R-:W-:Y:S05]  /*6210*/  WARPSYNC.COLLECTIVE R52, `(.L_x_695) ;  /* 0x0000000034087348 */ /* 0x000fea0003c00000 */
[----:B------:R0:W1:Y:S02]  /*6220*/  SHFL.IDX P0, R48, R43, R54, R53 ;  /* 0x000000362b307389 */ /* 0x0000640000000035 */
[----:B01----:R-:W-:Y:S05]  /*6230*/  ENDCOLLECTIVE ;  /* 0x000000000000791b */ /* 0x003fea0003800000 */
.L_x_695:
[----:B------:R-:W-:-:S05]  /*6240*/  IMAD.MOV.U32 R56, RZ, RZ, R48 ;  /* 0x000000ffff387224 */ /* 0x000fca00078e0030 */
[----:B------:R-:W-:-:S04]  /*6250*/  LOP3.LUT P0, RZ, R56, 0x4, RZ, 0xc0, !PT ;  /* 0x0000000438ff7812 */ /* 0x000fc8000780c0ff */
[----:B------:R-:W-:-:S05]  /*6260*/  FSEL R47, R0, RZ, P0 ;  /* 0x000000ff002f7208 */ /* 0x000fca0000000000 */
[----:B------:R-:W-:-:S07]  /*6270*/  FADD R42, R42, R47 ;  /* 0x0000002f2a2a7221 */ /* 0x000fce0000000000 */
[----:B------:R-:W-:Y:S05]  /*6280*/  WARPSYNC.COLLECTIVE R52, `(.L_x_696) ;  /* 0x0000000034087348 */ /* 0x000fea0003c00000 */
[----:B------:R0:W1:Y:S02]  /*6290*/  SHFL.IDX P0, R48, R43, R54, R53 ;  /* 0x000000362b307389 */ /* 0x0000640000000035 */
[----:B01----:R-:W-:Y:S05]  /*62a0*/  ENDCOLLECTIVE ;  /* 0x000000000000791b */ /* 0x003fea0003800000 */
.L_x_696:
[----:B------:R-:W-:-:S04]  /*62b0*/  LOP3.LUT P0, RZ, R48, 0x2, RZ, 0xc0, !PT ;  /* 0x0000000230ff7812 */ /* 0x000fc8000780c0ff */
[----:B------:R-:W-:-:S05]  /*62c0*/  FSEL R47, R33, RZ, P0 ;  /* 0x000000ff212f7208 */ /* 0x000fca0000000000 */
[----:B------:R-:W-:-:S07]  /*62d0*/  FADD R42, R42, R47 ;  /* 0x0000002f2a2a7221 */ /* 0x000fce0000000000 */
[----:B------:R-:W-:Y:S05]  /*62e0*/  WARPSYNC.COLLECTIVE R52, `(.L_x_697) ;  /* 0x0000000034087348 */ /* 0x000fea0003c00000 */
[----:B------:R0:W1:Y:S02]  /*62f0*/  SHFL.IDX P0, R48, R43, R54, R53 ;  /* 0x000000362b307389 */ /* 0x0000640000000035 */
[----:B01----:R-:W-:Y:S05]  /*6300*/  ENDCOLLECTIVE ;  /* 0x000000000000791b */ /* 0x003fea0003800000 */
.L_x_697:
[----:B------:R-:W-:Y:S01]  /*6310*/  IMAD.MOV.U32 R54, RZ, RZ, 0x3 ;  /* 0x00000003ff367424 */ /* 0x000fe200078e00ff */
[----:B------:R-:W-:-:S04]  /*6320*/  LOP3.LUT R48, R48, 0x1, RZ, 0xc0, !PT ;  /* 0x0000000130307812 */ /* 0x000fc800078ec0ff */
[----:B------:R-:W-:-:S04]  /*6330*/  ISETP.NE.U32.AND P0, PT, R48, 0x1, PT ;  /* 0x000000013000780c */ /* 0x000fc80003f05070 */
[----:B------:R-:W-:-:S05]  /*6340*/  FSEL R47, R32, RZ, !P0 ;  /* 0x000000ff202f7208 */ /* 0x000fca0004000000 */
[----:B------:R-:W-:-:S07]  /*6350*/  FADD R42, R42, R47 ;  /* 0x0000002f2a2a7221 */ /* 0x000fce0000000000 */
[----:B------:R-:W-:Y:S05]  /*6360*/  WARPSYNC.COLLECTIVE R52, `(.L_x_698) ;  /* 0x0000000034087348 */ /* 0x000fea0003c00000 */
[----:B------:R0:W1:Y:S02]  /*6370*/  SHFL.IDX P0, R48, R43, R54, R53 ;  /* 0x000000362b307389 */ /* 0x0000640000000035 */
[----:B01----:R-:W-:Y:S05]  /*6380*/  ENDCOLLECTIVE ;  /* 0x000000000000791b */ /* 0x003fea0003800000 */
.L_x_698:
[----:B------:R-:W-:-:S05]  /*6390*/  IMAD.MOV.U32 R51, RZ, RZ, R48 ;  /* 0x000000ffff337224 */ /* 0x000fca00078e0030 */
[----:B------:R-:W-:-:S04]  /*63a0*/  ISETP.GT.AND P0, PT, R51, -0x1, PT ;  /* 0xffffffff3300780c */ /* 0x000fc80003f04270 */
[----:B------:R-:W-:-:S05]  /*63b0*/  FSEL R47, R34, RZ, !P0 ;  /* 0x000000ff222f7208 */ /* 0x000fca0004000000 */
[----:B------:R-:W-:-:S07]  /*63c0*/  FADD R38, R47, R38 ;  /* 0x000000262f267221 */ /* 0x000fce0000000000 */
[----:B------:R-:W-:Y:S05]  /*63d0*/  WARPSYNC.COLLECTIVE R52, `(.L_x_699) ;  /* 0x0000000034087348 */ /* 0x000fea0003c00000 */
[----:B------:R0:W1:Y:S02]  /*63e0*/  SHFL.IDX P0, R48, R43, R54, R53 ;  /* 0x000000362b307389 */ /* 0x0000640000000035 */
[----:B01----:R-:W-:Y:S05]  /*63f0*/  ENDCOLLECTIVE ;  /* 0x000000000000791b */ /* 0x003fea0003800000 */
.L_x_699:
[----:B------:R-:W-:-:S05]  /*6400*/  IMAD.MOV.U32 R55, RZ, RZ, R48 ;  /* 0x000000ffff377224 */ /* 0x000fca00078e0030 */
[----:B------:R-:W-:-:S04]  /*6410*/  LOP3.LUT P0, RZ, R55, 0x40000000, RZ, 0xc0, !PT ;  /* 0x4000000037ff7812 */ /* 0x000fc8000780c0ff */
[----:B------:R-:W-:-:S05]  /*6420*/  FSEL R29, R29, RZ, P0 ;  /* 0x000000ff1d1d7208 */ /* 0x000fca0000000000 */
[----:B------:R-:W-:-:S07]  /*6430*/  FADD R29, R38, R29 ;  /* 0x0000001d261d7221 */ /* 0x000fce0000000000 */
[----:B------:R-:W-:Y:S05]  /*6440*/  WARPSYNC.COLLECTIVE R52, `(.L_x_700) ;  /* 0x0000000034087348 */ /* 0x000fea0003c00000 */
[----:B------:R0:W1:Y:S02]  /*6450*/  SHFL.IDX P0, R48, R43, R54, R53 ;  /* 0x000000362b307389 */ /* 0x0000640000000035 */
[----:B01----:R-:W-:Y:S05]  /*6460*/  ENDCOLLECTIVE ;  /* 0x000000000000791b */ /* 0x003fea0003800000 */
.L_x_700:
[----:B------:R-:W-:-:S05]  /*6470*/  IMAD.MOV.U32 R34, RZ, RZ, R48 ;  /* 0x000000ffff227224 */ /* 0x000fca00078e0030 */
[----:B------:R-:W-:-:S04]  /*6480*/  LOP3.LUT P0, RZ, R34, 0x20000000, RZ, 0xc0, !PT ;  /* 0x2000000022ff7812 */ /* 0x000fc8000780c0ff */
[----:B------:R-:W-:-:S05]  /*6490*/  FSEL R28, R28, RZ, P0 ;  /* 0x000000ff1c1c7208 */ /* 0x000fca0000000000 */
[----:B------:R-:W-:-:S07]  /*64a0*/  FADD R29, R29, R28 ;  /* 0x0000001c1d1d7221 */ /* 0x000fce0000000000 */
[----:B------:R-:W-:Y:S05]  /*64b0*/  WARPSYNC.COLLECTIVE R52, `(.L_x_701) ;  /* 0x0000000034087348 */ /* 0x000fea0003c00000 */
[----:B------:R0:W1:Y:S02]  /*64c0*/  SHFL.IDX P0, R48, R43, R54, R53 ;  /* 0x000000362b307389 */ /* 0x0000640000000035 */
[----:B01----:R-:W-:Y:S05]  /*64d0*/  ENDCOLLECTIVE ;  /* 0x000000000000791b */ /* 0x003fea0003800000 */
.L_x_701:
[----:B------:R-:W-:-:S05]  /*64e0*/  IMAD.MOV.U32 R34, RZ, RZ, R48 ;  /* 0x000000ffff227224 */ /* 0x000fca00078e0030 */
[----:B------:R-:W-:-:S04]  /*64f0*/  LOP3.LUT P0, RZ, R34, 0x10000000, RZ, 0xc0, !PT ;  /* 0x1000000022ff7812 */ /* 0x000fc8000780c0ff */
[----:B------:R-:W-:-:S05]  /*6500*/  FSEL R28, R27, RZ, P0 ;  /* 0x000000ff1b1c7208 */ /* 0x000fca0000000000 */
[----:B------:R-:W-:-:S07]  /*6510*/  FADD R27, R29, R28 ;  /* 0x0000001c1d1b7221 */ /* 0x000fce0000000000 */
[----:B------:R-:W-:Y:S05]  /*6520*/  WARPSYNC.COLLECTIVE R52, `(.L_x_702) ;  /* 0x0000000034087348 */ /* 0x000fea0003c00000 */
[----:B------:R0:W1:Y:S02]  /*6530*/  SHFL.IDX P0, R48, R43, R54, R53 ;  /* 0x000000362b307389 */ /* 0x0000640000000035 */
[----:B01----:R-:W-:Y:S05]  /*6540*/  ENDCOLLECTIVE ;  /* 0x000000000000791b */ /* 0x003fea0003800000 */
.L_x_702:
[----:B------:R-:W-:-:S05]  /*6550*/  IMAD.MOV.U32 R34, RZ, RZ, R48 ;  /* 0x000000ffff227224 */ /* 0x000fca00078e0030 */
[----:B------:R-:W-:-:S04]  /*6560*/  LOP3.LUT P0, RZ, R34, 0x8000000, RZ, 0xc0, !PT ;  /* 0x0800000022ff7812 */ /* 0x000fc8000780c0ff */
[----:B------:R-:W-:-:S05]  /*6570*/  FSEL R26, R26, RZ, P0 ;  /* 0x000000ff1a1a7208 */ /* 0x000fca0000000000 */
[----:B------:R-:W-:-:S07]  /*6580*/  FADD R27, R27, R26 ;  /* 0x0000001a1b1b7221 */ /* 0x000fce0000000000 */
[----:B------:R-:W-:Y:S05]  /*6590*/  WARPSYNC.COLLECTIVE R52, `(.L_x_703) ;  /* 0x0000000034087348 */ /* 0x000fea0003c00000 */
[----:B------:R0:W1:Y:S02]  /*65a0*/  SHFL.IDX P0, R48, R43, R54, R53 ;  /* 0x000000362b307389 */ /* 0x0000640000000035 */
[----:B01----:R-:W-:Y:S05]  /*65b0*/  ENDCOLLECTIVE ;  /* 0x000000000000791b */ /* 0x003fea0003800000 */
.L_x_703:
[----:B------:R-:W-:-:S05]  /*65c0*/  IMAD.MOV.U32 R38, RZ, RZ, R48 ;  /* 0x000000ffff267224 */ /* 0x000fca00078e0030 */
[----:B------:R-:W-:-:S04]  /*65d0*/  LOP3.LUT P0, RZ, R38, 0x4000000, RZ, 0xc0, !PT ;  /* 0x0400000026ff7812 */ /* 0x000fc8000780c0ff */
[----:B------:R-:W-:-:S05]  /*65e0*/  FSEL R26, R25, RZ, P0 ;  /* 0x000000ff191a7208 */ /* 0x000fca0000000000 */
[----:B------:R-:W-:-:S07]  /*65f0*/  FADD R27, R27, R26 ;  /* 0x0000001a1b1b7221 */ /* 0x000fce0000000000 */
[----:B------:R-:W-:Y:S05]  /*6600*/  WARPSYNC.COLLECTIVE R52, `(.L_x_704) ;  /* 0x0000000034087348 */ /* 0x000fea0003c00000 */
[----:B------:R0:W1:Y:S02]  /*6610*/  SHFL.IDX P0, R48, R43, R54, R53 ;  /* 0x000000362b307389 */ /* 0x0000640000000035 */
[----:B01----:R-:W-:Y:S05]  /*6620*/  ENDCOLLECTIVE ;  /* 0x000000000000791b */ /* 0x003fea0003800000 */
.L_x_704:
[----:B------:R-:W-:-:S07]  /*6630*/  IMAD.MOV.U32 R28, RZ, RZ, R48 ;  /* 0x000000ffff1c7224 */ /* 0x000fce00078e0030 */
[----:B------:R-:W-:Y:S05]  /*6640*/  WARPSYNC.COLLECTIVE R52, `(.L_x_705) ;  /* 0x0000000034087348 */ /* 0x000fea0003c00000 */
[----:B------:R0:W1:Y:S02]  /*6650*/  SHFL.IDX P0, R48, R43, R54, R53 ;  /* 0x000000362b307389 */ /* 0x0000640000000035 */
[----:B01----:R-:W-:Y:S05]  /*6660*/  ENDCOLLECTIVE ;  /* 0x000000000000791b */ /* 0x003fea0003800000 */
.L_x_705:
[----:B------:R-:W-:-:S04]  /*6670*/  LOP3.LUT P1, RZ, R28, 0x2000000, RZ, 0xc0, !PT ;  /* 0x020000001cff7812 */ /* 0x000fc8000782c0ff */
[----:B------:R-:W-:-:S05]  /*6680*/  FSEL R24, R24, RZ, P1 ;  /* 0x000000ff18187208 */ /* 0x000fca0000800000 */
[----:B------:R-:W-:Y:S01]  /*6690*/  FADD R27, R27, R24 ;  /* 0x000000181b1b7221 */ /* 0x000fe20000000000 */
[----:B------:R-:W-:-:S07]  /*66a0*/  IMAD.MOV.U32 R26, RZ, RZ, R48 ;  /* 0x000000ffff1a7224 */ /* 0x000fce00078e0030 */
[----:B------:R-:W-:Y:S05]  /*66b0*/  WARPSYNC.COLLECTIVE R52, `(.L_x_706) ;  /* 0x0000000034087348 */ /* 0x000fea0003c00000 */
[----:B------:R0:W1:Y:S02]  /*66c0*/  SHFL.IDX P0, R48, R43, R54, R53 ;  /* 0x000000362b307389 */ /* 0x0000640000000035 */
[----:B01----:R-:W-:Y:S05]  /*66d0*/  ENDCOLLECTIVE ;  /* 0x000000000000791b */ /* 0x003fea0003800000 */
.L_x_706:
[----:B------:R-:W-:-:S04]  /*66e0*/  LOP3.LUT P2, RZ, R26, 0x1000000, RZ, 0xc0, !PT ;  /* 0x010000001aff7812 */ /* 0x000fc8000784c0ff */
[----:B------:R-:W-:-:S05]  /*66f0*/  FSEL R24, R23, RZ, P2 ;  /* 0x000000ff17187208 */ /* 0x000fca0001000000 */
[----:B------:R-:W-:Y:S01]  /*6700*/  FADD R27, R27, R24 ;  /* 0x000000181b1b7221 */ /* 0x000fe20000000000 */
[----:B------:R-:W-:-:S07]  /*6710*/  IMAD.MOV.U32 R25, RZ, RZ, R48 ;  /* 0x000000ffff197224 */ /* 0x000fce00078e0030 */
[----:B------:R-:W-:Y:S05]  /*6720*/  WARPSYNC.COLLECTIVE R52, `(.L_x_707) ;  /* 0x0000000034087348 */ /* 0x000fea0003c00000 */
[----:B------:R0:W1:Y:S02]  /*6730*/  SHFL.IDX P0, R48, R43, R54, R53 ;  /* 0x000000362b307389 */ /* 0x0000640000000035 */
[----:B01----:R-:W-:Y:S05]  /*6740*/  ENDCOLLECTIVE ;  /* 0x000000000000791b */ /* 0x003fea0003800000 */
.L_x_707:
[----:B------:R-:W-:-:S04]  /*6750*/  LOP3.LUT P1, RZ, R25, 0x800000, RZ, 0xc0, !PT ;  /* 0x0080000019ff7812 */ /* 0x000fc8000782c0ff */
[----:B------:R-:W-:-:S05]  /*6760*/  FSEL R22, R22, RZ, P1 ;  /* 0x000000ff16167208 */ /* 0x000fca0000800000 */
[----:B------:R-:W-:Y:S01]  /*6770*/  FADD R22, R27, R22 ;  /* 0x000000161b167221 */ /* 0x000fe20000000000 */
[----:B------:R-:W-:-:S07]  /*6780*/  IMAD.MOV.U32 R28, RZ, RZ, R48 ;  /* 0x000000ffff1c7224 */ /* 0x000fce00078e0030 */
[----:B------:R-:W-:Y:S05]  /*6790*/  WARPSYNC.COLLECTIVE R52, `(.L_x_708) ;  /* 0x0000000034087348 */ /* 0x000fea0003c00000 */
[----:B------:R0:W1:Y:S02]  /*67a0*/  SHFL.IDX P0, R48, R43, R54, R53 ;  /* 0x000000362b307389 */ /* 0x0000640000000035 */
[----:B01----:R-:W-:Y:S05]  /*67b0*/  ENDCOLLECTIVE ;  /* 0x000000000000791b */ /* 0x003fea0003800000 */
.L_x_708:
[----:B------:R-:W-:-:S04]  /*67c0*/  LOP3.LUT P2, RZ, R28, 0x400000, RZ, 0xc0, !PT ;  /* 0x004000001cff7812 */ /* 0x000fc8000784c0ff */
[----:B------:R-:W-:-:S05]  /*67d0*/  FSEL R21, R21, RZ, P2 ;  /* 0x000000ff15157208 */ /* 0x000fca0001000000 */
[----:B------:R-:W-:Y:S01]  /*67e0*/  FADD R21, R22, R21 ;  /* 0x0000001516157221 */ /* 0x000fe20000000000 */
[----:B------:R-:W-:-:S07]  /*67f0*/  IMAD.MOV.U32 R26, RZ, RZ, R48 ;  /* 0x000000ffff1a7224 */ /* 0x000fce00078e0030 */
[----:B------:R-:W-:Y:S05]  /*6800*/  WARPSYNC.COLLECTIVE R52, `(.L_x_709) ;  /* 0x0000000034087348 */ /* 0x000fea0003c00000 */
[----:B------:R0:W1:Y:S02]  /*6810*/  SHFL.IDX P0, R48, R43, R54, R53 ;  /* 0x000000362b307389 */ /* 0x0000640000000035 */
[----:B01----:R-:W-:Y:S05]  /*6820*/  ENDCOLLECTIVE ;  /* 0x000000000000791b */ /* 0x003fea0003800000 */
.L_x_709:
[----:B------:R-:W-:-:S04]  /*6830*/  LOP3.LUT P1, RZ, R26, 0x200000, RZ, 0xc0, !PT ;  /* 0x002000001aff7812 */ /* 0x000fc8000782c0ff */
[----:B------:R-:W-:-:S05]  /*6840*/  FSEL R20, R20, RZ, P1 ;  /* 0x000000ff14147208 */ /* 0x000fca0000800000 */
[----:B------:R-:W-:Y:S01]  /*6850*/  FADD R21, R21, R20 ;  /* 0x0000001415157221 */ /* 0x000fe20000000000 */
[----:B------:R-:W-:-:S07]  /*6860*/  IMAD.MOV.U32 R25, RZ, RZ, R48 ;  /* 0x000000ffff197224 */ /* 0x000fce00078e0030 */
[----:B------:R-:W-:Y:S05]  /*6870*/  WARPSYNC.COLLECTIVE R52, `(.L_x_710) ;  /* 0x0000000034087348 */ /* 0x000fea0003c00000 */
[----:B------:R0:W1:Y:S02]  /*6880*/  SHFL.IDX P0, R48, R43, R54, R53 ;  /* 0x000000362b307389 */ /* 0x0000640000000035 */
[----:B01----:R-:W-:Y:S05]  /*6890*/  ENDCOLLECTIVE ;  /* 0x000000000000791b */ /* 0x003fea0003800000 */
.L_x_710:
[----:B------:R-:W-:-:S07]  /*68a0*/  IMAD.MOV.U32 R23, RZ, RZ, R48 ;  /* 0x000000ffff177224 */ /* 0x000fce00078e0030 */
[----:B------:R-:W-:Y:S05]  /*68b0*/  WARPSYNC.COLLECTIVE R52, `(.L_x_711) ;  /* 0x0000000034087348 */ /* 0x000fea0003c00000 */
[----:B------:R0:W1:Y:S02]  /*68c0*/  SHFL.IDX P0, R48, R43, R54, R53 ;  /* 0x000000362b307389 */ /* 0x0000640000000035 */
[----:B01----:R-:W-:Y:S05]  /*68d0*/  ENDCOLLECTIVE ;  /* 0x000000000000791b */ /* 0x003fea0003800000 */
.L_x_711:
[----:B------:R-:W-:-:S04]  /*68e0*/  LOP3.LUT P1, RZ, R23, 0x80000, RZ, 0xc0, !PT ;  /* 0x0008000017ff7812 */ /* 0x000fc8000782c0ff */
[----:B------:R-:W-:Y:S01]  /*68f0*/  FSEL R18, R18, RZ, P1 ;  /* 0x000000ff12127208 */ /* 0x000fe20000800000 */
[----:B------:R-:W-:-:S08]  /*6900*/  IMAD.MOV.U32 R27, RZ, RZ, R48 ;  /* 0x000000ffff1b7224 */ /* 0x000fd000078e0030 */
[----:B------:R-:W-:Y:S05]  /*6910*/  WARPSYNC.COLLECTIVE R52, `(.L_x_712) ;  /* 0x0000000034087348 */ /* 0x000fea0003c00000 */
[----:B------:R0:W1:Y:S02]  /*6920*/  SHFL.IDX P0, R48, R43, R54, R53 ;  /* 0x000000362b307389 */ /* 0x0000640000000035 */
[----:B01----:R-:W-:Y:S05]  /*6930*/  ENDCOLLECTIVE ;  /* 0x000000000000791b */ /* 0x003fea0003800000 */
.L_x_712:
[----:B------:R-:W-:-:S04]  /*6940*/  LOP3.LUT P2, RZ, R27, 0x40000, RZ, 0xc0, !PT ;  /* 0x000400001bff7812 */ /* 0x000fc8000784c0ff */
[----:B------:R-:W-:Y:S02]  /*6950*/  FSEL R17, R17, RZ, P2 ;  /* 0x000000ff11117208 */ /* 0x000fe40001000000 */
[----:B------:R-:W-:Y:S01]  /*6960*/  LOP3.LUT P0, RZ, R25, 0x100000, RZ, 0xc0, !PT ;  /* 0x0010000019ff7812 */ /* 0x000fe2000780c0ff */
[----:B------:R-:W-:-:S03]  /*6970*/  IMAD.MOV.U32 R26, RZ, RZ, R48 ;  /* 0x000000ffff1a7224 */ /* 0x000fc600078e0030 */
[----:B------:R-:W-:Y:S02]  /*6980*/  FSEL R20, R19, RZ, P0 ;  /* 0x000000ff13147208 */ /* 0x000fe40000000000 */
[----:B------:R-:W-:-:S03]  /*6990*/  LOP3.LUT P1, RZ, R26, 0x20000, RZ, 0xc0, !PT ;  /* 0x000200001aff7812 */ /* 0x000fc6000782c0ff */
[----:B------:R-:W-:Y:S01]  /*69a0*/  FADD R21, R21, R20 ;  /* 0x0000001415157221 */ /* 0x000fe20000000000 */
[----:B------:R-:W-:-:S09]  /*69b0*/  FSEL R27, R16, RZ, P1 ;  /* 0x000000ff101b7208 */ /* 0x000fd20000800000 */
[----:B------:R-:W-:Y:S05]  /*69c0*/  WARPSYNC.COLLECTIVE R52, `(.L_x_713) ;  /* 0x0000000034087348 */ /* 0x000fea0003c00000 */
[----:B------:R0:W1:Y:S02]  /*69d0*/  SHFL.IDX P0, R48, R43, R54, R53 ;  /* 0x000000362b307389 */ /* 0x0000640000000035 */
[----:B01----:R-:W-:Y:S05]  /*69e0*/  ENDCOLLECTIVE ;  /* 0x000000000000791b */ /* 0x003fea0003800000 */
.L_x_713:
[----:B------:R-:W-:-:S04]  /*69f0*/  FADD R18, R21, R18 ;  /* 0x0000001215127221 */ /* 0x000fc80000000000 */
[----:B------:R-:W-:-:S04]  /*6a00*/  FADD R18, R18, R17 ;  /* 0x0000001112127221 */ /* 0x000fc80000000000 */
[----:B------:R-:W-:Y:S01]  /*6a10*/  FADD R18, R18, R27 ;  /* 0x0000001b12127221 */ /* 0x000fe20000000000 */
[----:B------:R-:W-:-:S07]  /*6a20*/  IMAD.MOV.U32 R23, RZ, RZ, R48 ;  /* 0x000000ffff177224 */ /* 0x000fce00078e0030 */
[----:B------:R-:W-:Y:S05]  /*6a30*/  WARPSYNC.COLLECTIVE R52, `(.L_x_714) ;  /* 0x0000000034087348 */ /* 0x000fea0003c00000 */
[----:B------:R0:W1:Y:S02]  /*6a40*/  SHFL.IDX P0, R48, R43, R54, R53 ;  /* 0x000000362b307389 */ /* 0x0000640000000035 */
[----:B01----:R-:W-:Y:S05]  /*6a50*/  ENDCOLLECTIVE ;  /* 0x000000000000791b */ /* 0x003fea0003800000 */
.L_x_714:
[----:B------:R-:W-:-:S04]  /*6a60*/  LOP3.LUT P1, RZ, R23, 0x10000, RZ, 0xc0, !PT ;  /* 0x0001000017ff7812 */ /* 0x000fc8000782c0ff */
[----:B------:R-:W-:-:S05]  /*6a70*/  FSEL R23, R15, RZ, P1 ;  /* 0x000000ff0f177208 */ /* 0x000fca0000800000 */
[----:B------:R-:W-:Y:S01]  /*6a80*/  FADD R18, R18, R23 ;  /* 0x0000001712127221 */ /* 0x000fe20000000000 */
[----:B------:R-:W-:-:S07]  /*6a90*/  IMAD.MOV.U32 R25, RZ, RZ, R48 ;  /* 0x000000ffff197224 */ /* 0x000fce00078e0030 */
[----:B------:R-:W-:Y:S05]  /*6aa0*/  WARPSYNC.COLLECTIVE R52, `(.L_x_715) ;  /* 0x0000000034087348 */ /* 0x000fea0003c00000 */
[----:B------:R0:W1:Y:S02]  /*6ab0*/  SHFL.IDX P0, R48, R43, R54, R53 ;  /* 0x000000362b307389 */ /* 0x0000640000000035 */
[----:B01----:R-:W-:Y:S05]  /*6ac0*/  ENDCOLLECTIVE ;  /* 0x000000000000791b */ /* 0x003fea0003800000 */
.L_x_715:
[----:B------:R-:W-:-:S04]  /*6ad0*/  LOP3.LUT P2, RZ, R25, 0x8000, RZ, 0xc0, !PT ;  /* 0x0000800019ff7812 */ /* 0x000fc8000784c0ff */
[----:B------:R-:W-:-:S05]  /*6ae0*/  FSEL R25, R14, RZ, P2 ;  /* 0x000000ff0e197208 */ /* 0x000fca0001000000 */
[----:B------:R-:W-:Y:S01]  /*6af0*/  FADD R18, R18, R25 ;  /* 0x0000001912127221 */ /* 0x000fe20000000000 */
[----:B------:R-:W-:-:S07]  /*6b00*/  IMAD.MOV.U32 R22, RZ, RZ, R48 ;  /* 0x000000ffff167224 */ /* 0x000fce00078e0030 */
[----:B------:R-:W-:Y:S05]  /*6b10*/  WARPSYNC.COLLECTIVE R52, `(.L_x_716) ;  /* 0x0000000034087348 */ /* 0x000fea0003c00000 */
[----:B------:R0:W1:Y:S02]  /*6b20*/  SHFL.IDX P0, R48, R43, R54, R53 ;  /* 0x000000362b307389 */ /* 0x0000640000000035 */
[----:B01----:R-:W-:Y:S05]  /*6b30*/  ENDCOLLECTIVE ;  /* 0x000000000000791b */ /* 0x003fea0003800000 */
.L_x_716:
[----:B------:R-:W-:-:S04]  /*6b40*/  LOP3.LUT P1, RZ, R22, 0x4000, RZ, 0xc0, !PT ;  /* 0x0000400016ff7812 */ /* 0x000fc8000782c0ff */
[----:B------:R-:W-:-:S05]  /*6b50*/  FSEL R13, R13, RZ, P1 ;  /* 0x000000ff0d0d7208 */ /* 0x000fca0000800000 */
[----:B------:R-:W-:Y:S01]  /*6b60*/  FADD R18, R18, R13 ;  /* 0x0000000d12127221 */ /* 0x000fe20000000000 */
[----:B------:R-:W-:-:S07]  /*6b70*/  IMAD.MOV.U32 R19, RZ, RZ, R48 ;  /* 0x000000ffff137224 */ /* 0x000fce00078e0030 */
[----:B------:R-:W-:Y:S05]  /*6b80*/  WARPSYNC.COLLECTIVE R52, `(.L_x_717) ;  /* 0x0000000034087348 */ /* 0x000fea0003c00000 */
[----:B------:R0:W1:Y:S02]  /*6b90*/  SHFL.IDX P0, R48, R43, R54, R53 ;  /* 0x000000362b307389 */ /* 0x0000640000000035 */
[----:B01----:R-:W-:Y:S05]  /*6ba0*/  ENDCOLLECTIVE ;  /* 0x000000000000791b */ /* 0x003fea0003800000 */
.L_x_717:
[----:B------:R-:W-:-:S04]  /*6bb0*/  LOP3.LUT P2, RZ, R19, 0x2000, RZ, 0xc0, !PT ;  /* 0x0000200013ff7812 */ /* 0x000fc8000784c0ff */
[----:B------:R-:W-:-:S05]  /*6bc0*/  FSEL R47, R12, RZ, P2 ;  /* 0x000000ff0c2f7208 */ /* 0x000fca0001000000 */
[----:B------:R-:W-:Y:S01]  /*6bd0*/  FADD R47, R18, R47 ;  /* 0x0000002f122f7221 */ /* 0x000fe20000000000 */
[----:B------:R-:W-:-:S07]  /*6be0*/  IMAD.MOV.U32 R20, RZ, RZ, R48 ;  /* 0x000000ffff147224 */ /* 0x000fce00078e0030 */
[----:B------:R-:W-:Y:S05]  /*6bf0*/  WARPSYNC.COLLECTIVE R52, `(.L_x_718) ;  /* 0x0000000034087348 */ /* 0x000fea0003c00000 */
[----:B------:R0:W1:Y:S02]  /*6c00*/  SHFL.IDX P0, R48, R43, R54, R53 ;  /* 0x000000362b307389 */ /* 0x0000640000000035 */
[----:B01----:R-:W-:Y:S05]  /*6c10*/  ENDCOLLECTIVE ;  /* 0x000000000000791b */ /* 0x003fea0003800000 */
.L_x_718:
[----:B------:R-:W-:-:S04]  /*6c20*/  LOP3.LUT P1, RZ, R20, 0x1000, RZ, 0xc0, !PT ;  /* 0x0000100014ff7812 */ /* 0x000fc8000782c0ff */
[----:B------:R-:W-:-:S05]  /*6c30*/  FSEL R12, R11, RZ, P1 ;  /* 0x000000ff0b0c7208 */ /* 0x000fca0000800000 */
[----:B------:R-:W-:Y:S01]  /*6c40*/  FADD R23, R47, R12 ;  /* 0x0000000c2f177221 */ /* 0x000fe20000000000 */
[----:B------:R-:W-:-:S07]  /*6c50*/  IMAD.MOV.U32 R17, RZ, RZ, R48 ;  /* 0x000000ffff117224 */ /* 0x000fce00078e0030 */
[----:B------:R-:W-:Y:S05]  /*6c60*/  WARPSYNC.COLLECTIVE R52, `(.L_x_719) ;  /* 0x0000000034087348 */ /* 0x000fea0003c00000 */
[----:B------:R0:W1:Y:S02]  /*6c70*/  SHFL.IDX P0, R48, R43, R54, R53 ;  /* 0x000000362b307389 */ /* 0x0000640000000035 */
[----:B01----:R-:W-:Y:S05]  /*6c80*/  ENDCOLLECTIVE ;  /* 0x000000000000791b */ /* 0x003fea0003800000 */
.L_x_719:
[----:B------:R-:W-:-:S04]  /*6c90*/  LOP3.LUT P2, RZ, R17, 0x800, RZ, 0xc0, !PT ;  /* 0x0000080011ff7812 */ /* 0x000fc8000784c0ff */
[----:B------:R-:W-:-:S05]  /*6ca0*/  FSEL R38, R10, RZ, P2 ;  /* 0x000000ff0a267208 */ /* 0x000fca0001000000 */
[----:B------:R-:W-:Y:S01]  /*6cb0*/  FADD R38, R23, R38 ;  /* 0x0000002617267221 */ /* 0x000fe20000000000 */
[----:B------:R-:W-:-:S07]  /*6cc0*/  IMAD.MOV.U32 R21, RZ, RZ, R48 ;  /* 0x000000ffff157224 */ /* 0x000fce00078e0030 */
[----:B------:R-:W-:Y:S05]  /*6cd0*/  WARPSYNC.COLLECTIVE R52, `(.L_x_720) ;  /* 0x0000000034087348 */ /* 0x000fea0003c00000 */
[----:B------:R0:W1:Y:S02]  /*6ce0*/  SHFL.IDX P0, R48, R43, R54, R53 ;  /* 0x000000362b307389 */ /* 0x0000640000000035 */
[----:B01----:R-:W-:Y:S05]  /*6cf0*/  ENDCOLLECTIVE ;  /* 0x000000000000791b */ /* 0x003fea0003800000 */
.L_x_720:
[----:B------:R-:W-:-:S04]  /*6d00*/  LOP3.LUT P1, RZ, R21, 0x400, RZ, 0xc0, !PT ;  /* 0x0000040015ff7812 */ /* 0x000fc8000782c0ff */
[----:B------:R-:W-:-:S05]  /*6d10*/  FSEL R9, R9, RZ, P1 ;  /* 0x000000ff09097208 */ /* 0x000fca0000800000 */
[----:B------:R-:W-:Y:S01]  /*6d20*/  FADD R9, R38, R9 ;  /* 0x0000000926097221 */ /* 0x000fe20000000000 */
[----:B------:R-:W-:-:S07]  /*6d30*/  IMAD.MOV.U32 R16, RZ, RZ, R48 ;  /* 0x000000ffff107224 */ /* 0x000fce00078e0030 */
[----:B------:R-:W-:Y:S05]  /*6d40*/  WARPSYNC.COLLECTIVE R52, `(.L_x_721) ;  /* 0x0000000034087348 */ /* 0x000fea0003c00000 */
[----:B------:R0:W1:Y:S02]  /*6d50*/  SHFL.IDX P0, R48, R43, R54, R53 ;  /* 0x000000362b307389 */ /* 0x0000640000000035 */
[----:B01----:R-:W-:Y:S05]  /*6d60*/  ENDCOLLECTIVE ;  /* 0x000000000000791b */ /* 0x003fea0003800000 */
.L_x_721:
[----:B------:R-:W-:-:S04]  /*6d70*/  LOP3.LUT P2, RZ, R16, 0x200, RZ, 0xc0, !PT ;  /* 0x0000020010ff7812 */ /* 0x000fc8000784c0ff */
[----:B------:R-:W-:-:S05]  /*6d80*/  FSEL R8, R8, RZ, P2 ;  /* 0x000000ff08087208 */ /* 0x000fca0001000000 */
[----:B------:R-:W-:Y:S01]  /*6d90*/  FADD R8, R9, R8 ;  /* 0x0000000809087221 */ /* 0x000fe20000000000 */
[----:B------:R-:W-:-:S07]  /*6da0*/  IMAD.MOV.U32 R15, RZ, RZ, R48 ;  /* 0x000000ffff0f7224 */ /* 0x000fce00078e0030 */
[----:B------:R-:W-:Y:S05]  /*6db0*/  WARPSYNC.COLLECTIVE R52, `(.L_x_722) ;  /* 0x0000000034087348 */ /* 0x000fea0003c00000 */
[----:B------:R0:W1:Y:S02]  /*6dc0*/  SHFL.IDX P0, R48, R43, R54, R53 ;  /* 0x000000362b307389 */ /* 0x0000640000000035 */
[----:B01----:R-:W-:Y:S05]  /*6dd0*/  ENDCOLLECTIVE ;  /* 0x000000000000791b */ /* 0x003fea0003800000 */
.L_x_722:
[----:B------:R-:W-:-:S04]  /*6de0*/  LOP3.LUT P1, RZ, R15, 0x100, RZ, 0xc0, !PT ;  /* 0x000001000fff7812 */ /* 0x000fc8000782c0ff */
[----:B------:R-:W-:-:S05]  /*6df0*/  FSEL R7, R7, RZ, P1 ;  /* 0x000000ff07077208 */ /* 0x000fca0000800000 */
[----:B------:R-:W-:Y:S01]  /*6e00*/  FADD R7, R8, R7 ;  /* 0x0000000708077221 */ /* 0x000fe20000000000 */
[----:B------:R-:W-:-:S07]  /*6e10*/  IMAD.MOV.U32 R22, RZ, RZ, R48 ;  /* 0x000000ffff167224 */ /* 0x000fce00078e0030 */
[----:B------:R-:W-:Y:S05]  /*6e20*/  WARPSYNC.COLLECTIVE R52, `(.L_x_723) ;  /* 0x0000000034087348 */ /* 0x000fea0003c00000 */
[----:B------:R0:W1:Y:S02]  /*6e30*/  SHFL.IDX P0, R48, R43, R54, R53 ;  /* 0x000000362b307389 */ /* 0x0000640000000035 */
[----:B01----:R-:W-:Y:S05]  /*6e40*/  ENDCOLLECTIVE ;  /* 0x000000000000791b */ /* 0x003fea0003800000 */
.L_x_723:
[----:B------:R-:W-:-:S04]  /*6e50*/  LOP3.LUT P2, RZ, R22, 0x80, RZ, 0xc0, !PT ;  /* 0x0000008016ff7812 */ /* 0x000fc8000784c0ff */
[----:B------:R-:W-:-:S05]  /*6e60*/  FSEL R6, R6, RZ, P2 ;  /* 0x000000ff06067208 */ /* 0x000fca0001000000 */
[----:B------:R-:W-:Y:S01]  /*6e70*/  FADD R6, R7, R6 ;  /* 0x0000000607067221 */ /* 0x000fe20000000000 */
[----:B------:R-:W-:-:S07]  /*6e80*/  IMAD.MOV.U32 R19, RZ, RZ, R48 ;  /* 0x000000ffff137224 */ /* 0x000fce00078e0030 */
[----:B------:R-:W-:Y:S05]  /*6e90*/  WARPSYNC.COLLECTIVE R52, `(.L_x_724) ;  /* 0x0000000034087348 */ /* 0x000fea0003c00000 */
[----:B------:R0:W1:Y:S02]  /*6ea0*/  SHFL.IDX P0, R48, R43, R54, R53 ;  /* 0x000000362b307389 */ /* 0x0000640000000035 */
[----:B01----:R-:W-:Y:S05]  /*6eb0*/  ENDCOLLECTIVE ;  /* 0x000000000000791b */ /* 0x003fea0003800000 */
.L_x_724:
[----:B------:R-:W-:-:S07]  /*6ec0*/  IMAD.MOV.U32 R17, RZ, RZ, R48 ;  /* 0x000000ffff117224 */ /* 0x000fce00078e0030 */
[----:B------:R-:W-:Y:S05]  /*6ed0*/  WARPSYNC.COLLECTIVE R52, `(.L_x_725) ;  /* 0x0000000034087348 */ /* 0x000fea0003c00000 */
[----:B------:R0:W1:Y:S02]  /*6ee0*/  SHFL.IDX P0, R48, R43, R54, R53 ;  /* 0x000000362b307389 */ /* 0x0000640000000035 */
[----:B01----:R-:W-:Y:S05]  /*6ef0*/  ENDCOLLECTIVE ;  /* 0x000000000000791b */ /* 0x003fea0003800000 */
.L_x_725:
[----:B------:R-:W-:-:S04]  /*6f00*/  LOP3.LUT P1, RZ, R17, 0x20, RZ, 0xc0, !PT ;  /* 0x0000002011ff7812 */ /* 0x000fc8000782c0ff */
[----:B------:R-:W-:Y:S01]  /*6f10*/  FSEL R4, R4, RZ, P1 ;  /* 0x000000ff04047208 */ /* 0x000fe20000800000 */
[----:B------:R-:W-:-:S08]  /*6f20*/  IMAD.MOV.U32 R20, RZ, RZ, R48 ;  /* 0x000000ffff147224 */ /* 0x000fd000078e0030 */
[----:B------:R-:W-:Y:S05]  /*6f30*/  WARPSYNC.COLLECTIVE R52, `(.L_x_726) ;  /* 0x0000000034087348 */ /* 0x000fea0003c00000 */
[----:B------:R0:W1:Y:S02]  /*6f40*/  SHFL.IDX P0, R48, R43, R54, R53 ;  /* 0x000000362b307389 */ /* 0x0000640000000035 */
[----:B01----:R-:W-:Y:S05]  /*6f50*/  ENDCOLLECTIVE ;  /* 0x000000000000791b */ /* 0x003fea0003800000 */
.L_x_726:
[----:B------:R-:W-:-:S07]  /*6f60*/  IMAD.MOV.U32 R10, RZ, RZ, R48 ;  /* 0x000000ffff0a7224 */ /* 0x000fce00078e0030 */
[----:B------:R-:W-:Y:S05]  /*6f70*/  WARPSYNC.COLLECTIVE R52, `(.L_x_727) ;  /* 0x0000000034087348 */ /* 0x000fea0003c00000 */
[----:B------:R0:W1:Y:S02]  /*6f80*/  SHFL.IDX P0, R48, R43, R54, R53 ;  /* 0x000000362b307389 */ /* 0x0000640000000035 */
[----:B01----:R-:W-:Y:S05]  /*6f90*/  ENDCOLLECTIVE ;  /* 0x000000000000791b */ /* 0x003fea0003800000 */
.L_x_727:
[----:B------:R-:W-:Y:S01]  /*6fa0*/  LOP3.LUT P1, RZ, R10, 0x8, RZ, 0xc0, !PT ;  /* 0x000000080aff7812 */ /* 0x000fe2000782c0ff */
[----:B------:R-:W-:-:S12]  /*6fb0*/  IMAD.MOV.U32 R11, RZ, RZ, R48 ;  /* 0x000000ffff0b7224 */ /* 0x000fd800078e0030 */
[----:B------:R-:W-:Y:S05]  /*6fc0*/  WARPSYNC.COLLECTIVE R52, `(.L_x_728) ;  /* 0x0000000034087348 */ /* 0x000fea0003c00000 */
[----:B------:R0:W1:Y:S02]  /*6fd0*/  SHFL.IDX P0, R48, R43, R54, R53 ;  /* 0x000000362b307389 */ /* 0x0000640000000035 */
[----:B01----:R-:W-:Y:S05]  /*6fe0*/  ENDCOLLECTIVE ;  /* 0x000000000000791b */ /* 0x003fea0003800000 */
.L_x_728:
[----:B------:R-:W-:Y:S02]  /*6ff0*/  LOP3.LUT P2, RZ, R11, 0x4, RZ, 0xc0, !PT ;  /* 0x000000040bff7812 */ /* 0x000fe4000784c0ff */
[----:B------:R-:W-:Y:S01]  /*7000*/  LOP3.LUT P0, RZ, R19, 0x40, RZ, 0xc0, !PT ;  /* 0x0000004013ff7812 */ /* 0x000fe2000780c0ff */
[----:B------:R-:W-:-:S03]  /*7010*/  IMAD.MOV.U32 R12, RZ, RZ, R48 ;  /* 0x000000ffff0c7224 */ /* 0x000fc600078e0030 */
[----:B------:R-:W-:Y:S02]  /*7020*/  FSEL R5, R5, RZ, P0 ;  /* 0x000000ff05057208 */ /* 0x000fe40000000000 */
[----:B------:R-:W-:-:S03]  /*7030*/  LOP3.LUT P0, RZ, R20, 0x10, RZ, 0xc0, !PT ;  /* 0x0000001014ff7812 */ /* 0x000fc6000780c0ff */
[----:B------:R-:W-:Y:S01]  /*7040*/  FADD R5, R6, R5 ;  /* 0x0000000506057221 */ /* 0x000fe20000000000 */
[----:B------:R-:W-:Y:S02]  /*7050*/  FSEL R3, R3, RZ, P0 ;  /* 0x000000ff03037208 */ /* 0x000fe40000000000 */
[----:B------:R-:W-:Y:S01]  /*7060*/  FSEL R6, R2, RZ, P1 ;  /* 0x000000ff02067208 */ /* 0x000fe20000800000 */
[----:B------:R-:W-:Y:S01]  /*7070*/  FADD R4, R5, R4 ;  /* 0x0000000405047221 */ /* 0x000fe20000000000 */
[----:B------:R-:W-:Y:S01]  /*7080*/  VIADD R2, R40, 0x7 ;  /* 0x0000000728027836 */ /* 0x000fe20000000000 */
[----:B------:R-:W-:Y:S02]  /*7090*/  FSEL R5, R0, RZ, P2 ;  /* 0x000000ff00057208 */ /* 0x000fe40001000000 */
[----:B------:R-:W-:-:S07]  /*70a0*/  FADD R3, R4, R3 ;  /* 0x0000000304037221 */ /* 0x000fce0000000000 */
[----:B------:R-:W-:Y:S05]  /*70b0*/  WARPSYNC.COLLECTIVE R52, `(.L_x_729) ;  /* 0x0000000034087348 */ /* 0x000fea0003c00000 */
[----:B------:R0:W1:Y:S02]  /*70c0*/  SHFL.IDX P0, R48, R43, R54, R53 ;  /* 0x000000362b307389 */ /* 0x0000640000000035 */
[----:B01----:R-:W-:Y:S05]  /*70d0*/  ENDCOLLECTIVE ;  /* 0x000000000000791b */ /* 0x003fea0003800000 */
.L_x_729:
[----:B------:R-:W-:Y:S01]  /*70e0*/  FADD R4, R3, R6 ;  /* 0x0000000603047221 */ /* 0x000fe20000000000 */
[----:B------:R-:W-:-:S03]  /*70f0*/  SHF.R.S32.HI R3, RZ, 0x1f, R2 ;  /* 0x0000001fff037819 */ /* 0x000fc60000011402 */
[----:B------:R-:W-:Y:S01]  /*7100*/  FADD R4, R4, R5 ;  /* 0x0000000504047221 */ /* 0x000fe20000000000 */
[----:B------:R-:W-:-:S04]  /*7110*/  LEA.HI R3, R3, R2, RZ, 0x3 ;  /* 0x0000000203037211 */ /* 0x000fc800078f18ff */
[----:B------:R-:W-:Y:S02]  /*7120*/  LOP3.LUT R24, R3, 0xfffffff8, RZ, 0xc0, !PT ;  /* 0xfffffff803187812 */ /* 0x000fe400078ec0ff */
[----:B------:R-:W-:-:S04]  /*7130*/  LOP3.LUT P0, RZ, R12, 0x2, RZ, 0xc0, !PT ;  /* 0x000000020cff7812 */ /* 0x000fc8000780c0ff */
[----:B------:R-:W-:-:S05]  /*7140*/  FSEL R33, R33, RZ, P0 ;  /* 0x000000ff21217208 */ /* 0x000fca0000000000 */
[----:B------:R-:W-:Y:S01]  /*7150*/  FADD R4, R4, R33 ;  /* 0x0000002104047221 */ /* 0x000fe20000000000 */
[----:B------:R-:W-:Y:S06]  /*7160*/  BRA `(.L_x_730) ;  /* 0xffffffc000b07947 */ /* 0x000fec000383ffff */
.L_x_731:
        /* <DEDUP_REMOVED lines=9> */
.L_x_1061:


//--------------------- .text._Z22spmm4_full_full_4_1024PKhPKfPfPKiS5_ii --------------------------
	.section	.text._Z22spmm4_full_full_4_1024PKhPKfPfPKiS5_ii,"ax",@progbits
	.align	128
        .global         _Z22spmm4_full_full_4_1024PKhPKfPfPKiS5_ii
        .type           _Z22spmm4_full_full_4_1024PKhPKfPfPKiS5_ii,@function
        .size           _Z22spmm4_full_full_4_1024PKhPKfPfPKiS5_ii,(.L_x_1062 - _Z22spmm4_full_full_4_1024PKhPKfPfPKiS5_ii)
        .other          _Z22spmm4_full_full_4_1024PKhPKfPfPKiS5_ii,@"STO_CUDA_ENTRY STV_DEFAULT"
_Z22spmm4_full_full_4_1024PKhPKfPfPKiS5_ii:
.text._Z22spmm4_full_full_4_1024PKhPKfPfPKiS5_ii:
        /* <DEDUP_REMOVED lines=36> */
.L_x_735:
        /* <DEDUP_REMOVED lines=799> */
.L_x_873:
        /* <DEDUP_REMOVED lines=11> */
.L_x_733:
[----:B------:R-:W-:Y:S05]  /*34e0*/  BSYNC B0 ;  /* 0x0000000000007941 */ /* 0x000fea0003800000 */
.L_x_732:
        /* <DEDUP_REMOVED lines=23> */
.L_x_734:
        /* <DEDUP_REMOVED lines=9> */
.L_x_737:
[----:B------:R-:W-:Y:S05]  /*36f0*/  BSYNC B1 ;  /* 0x0000000000017941 */ /* 0x000fea0003800000 */
.L_x_736:
        /* <DEDUP_REMOVED lines=8> */
.L_x_738:
[----:B------:R-:W-:Y:S02]  /*3780*/  IMAD.SHL.U32 R46, R46, 0x10000000, RZ ;  /* 0x100000002e2e7824 */ /* 0x000fe400078e00ff */
[----:B------:R-:W-:Y:S02]  /*3790*/  IMAD.MOV.U32 R54, RZ, RZ, R60 ;  /* 0x000000ffff367224 */ /* 0x000fe400078e003c */
[----:B------:R-:W-:-:S07]  /*37a0*/  IMAD.MOV.U32 R50, RZ, RZ, R48 ;  /* 0x000000ffff327224 */ /* 0x000fce00078e0030 */
[----:B------:R-:W-:Y:S05]  /*37b0*/  WARPSYNC.COLLECTIVE R52, `(.L_x_739) ;  /* 0x0000000034087348 */ /* 0x000fea0003c00000 */
[----:B------:R0:W1:Y:S02]  /*37c0*/  SHFL.IDX P0, R48, R43, R54, R53 ;  /* 0x000000362b307389 */ /* 0x0000640000000035 */
[----:B01----:R-:W-:Y:S05]  /*37d0*/  ENDCOLLECTIVE ;  /* 0x000000000000791b */ /* 0x003fea0003800000 */
.L_x_739:
[----:B------:R-:W-:Y:S02]  /*37e0*/  IMAD.SHL.U32 R47, R50, 0x1000000, RZ ;  /* 0x01000000322f7824 */ /* 0x000fe400078e00ff */
[----:B------:R-:W-:Y:S02]  /*37f0*/  IMAD.MOV.U32 R54, RZ, RZ, R58 ;  /* 0x000000ffff367224 */ /* 0x000fe400078e003a */
[----:B------:R-:W-:-:S05]  /*3800*/  IMAD.SHL.U32 R48, R48, 0x100000, RZ ;  /* 0x0010000030307824 */ /* 0x000fca00078e00ff */
[----:B------:R-:W-:-:S07]  /*3810*/  LOP3.LUT R46, R48, R47, R46, 0xfe, !PT ;  /* 0x0000002f302e7212 */ /* 0x000fce00078efe2e */
[----:B------:R-:W-:Y:S05]  /*3820*/  WARPSYNC.COLLECTIVE R52, `(.L_x_740) ;  /* 0x0000000034087348 */ /* 0x000fea0003c00000 */
[----:B------:R0:W1:Y:S02]  /*3830*/  SHFL.IDX P0, R48, R43, R54, R53 ;  /* 0x000000362b307389 */ /* 0x0000640000000035 */
[----:B01----:R-:W-:Y:S05]  /*3840*/  ENDCOLLECTIVE ;  /* 0x000000000000791b */ /* 0x003fea0003800000 */
.L_x_740:
[----:B------:R-:W-:Y:S02]  /*3850*/  IMAD.MOV.U32 R54, RZ, RZ, R51 ;  /* 0x000000ffff367224 */ /* 0x000fe400078e0033 */
[----:B------:R-:W-:-:S07]  /*3860*/  IMAD.MOV.U32 R58, RZ, RZ, R48 ;  /* 0x000000ffff3a7224 */ /* 0x000fce00078e0030 */
[----:B------:R-:W-:Y:S05]  /*3870*/  WARPSYNC.COLLECTIVE R52, `(.L_x_741) ;  /* 0x0000000034087348 */ /* 0x000fea0003c00000 */
[----:B------:R0:W1:Y:S02]  /*3880*/  SHFL.IDX P0, R48, R43, R54, R53 ;  /* 0x000000362b307389 */ /* 0x0000640000000035 */
[----:B01----:R-:W-:Y:S05]  /*3890*/  ENDCOLLECTIVE ;  /* 0x000000000000791b */ /* 0x003fea0003800000 */
.L_x_741:
        /* <DEDUP_REMOVED lines=8> */
.L_x_742:
[----:B------:R-:W-:Y:S02]  /*3920*/  IMAD.MOV.U32 R54, RZ, RZ, R49 ;  /* 0x000000ffff367224 */ /* 0x000fe400078e0031 */
[----:B------:R-:W-:-:S07]  /*3930*/  IMAD.MOV.U32 R47, RZ, RZ, R48 ;  /* 0x000000ffff2f7224 */ /* 0x000fce00078e0030 */
[----:B------:R-:W-:Y:S05]  /*3940*/  WARPSYNC.COLLECTIVE R52, `(.L_x_743) ;  /* 0x0000000034087348 */ /* 0x000fea0003c00000 */
[----:B------:R0:W1:Y:S02]  /*3950*/  SHFL.IDX P0, R48, R43, R54, R53 ;  /* 0x000000362b307389 */ /* 0x0000640000000035 */
[----:B01----:R-:W-:Y:S05]  /*3960*/  ENDCOLLECTIVE ;  /* 0x000000000000791b */ /* 0x003fea0003800000 */
.L_x_743:
[----:B------:R-:W-:Y:S02]  /*3970*/  IMAD.SHL.U32 R47, R47, 0x100, RZ ;  /* 0x000001002f2f7824 */ /* 0x000fe400078e00ff */
[----:B------:R-:W-:Y:S02]  /*3980*/  IMAD.MOV.U32 R54, RZ, RZ, R56 ;  /* 0x000000ffff367224 */ /* 0x000fe400078e0038 */
[----:B------:R-:W-:-:S07]  /*3990*/  IMAD.MOV.U32 R49, RZ, RZ, R48 ;  /* 0x000000ffff317224 */ /* 0x000fce00078e0030 */
[----:B------:R-:W-:Y:S05]  /*39a0*/  WARPSYNC.COLLECTIVE R52, `(.L_x_744) ;  /* 0x0000000034087348 */ /* 0x000fea0003c00000 */
[----:B------:R0:W1:Y:S02]  /*39b0*/  SHFL.IDX P0, R48, R43, R54, R53 ;  /* 0x000000362b307389 */ /* 0x0000640000000035 */
[----:B01----:R-:W-:Y:S05]  /*39c0*/  ENDCOLLECTIVE ;  /* 0x000000000000791b */ /* 0x003fea0003800000 */
.L_x_744:
        /* <DEDUP_REMOVED lines=8> */
.L_x_745:
[----:B------:R-:W-:-:S05]  /*3a50*/  IMAD.MOV.U32 R46, RZ, RZ, R48 ;  /* 0x000000ffff2e7224 */ /* 0x000fca00078e0030 */
[----:B------:R-:W-:-:S04]  /*3a60*/  ISETP.GT.AND P0, PT, R46, -0x1, PT ;  /* 0xffffffff2e00780c */ /* 0x000fc80003f04270 */
[----:B------:R-:W-:-:S05]  /*3a70*/  FSEL R47, R34, RZ, !P0 ;  /* 0x000000ff222f7208 */ /* 0x000fca0004000000 */
[----:B------:R-:W-:-:S07]  /*3a80*/  FADD R44, R47, R44 ;  /* 0x0000002c2f2c7221 */ /* 0x000fce0000000000 */
[----:B------:R-:W-:Y:S05]  /*3a90*/  WARPSYNC.COLLECTIVE R52, `(.L_x_746) ;  /* 0x0000000034087348 */ /* 0x000fea0003c00000 */
[----:B------:R0:W1:Y:S02]  /*3aa0*/  SHFL.IDX P0, R48, R43, R54, R53 ;  /* 0x000000362b307389 */ /* 0x0000640000000035 */
[----:B01----:R-:W-:Y:S05]  /*3ab0*/  ENDCOLLECTIVE ;  /* 0x000000000000791b */ /* 0x003fea0003800000 */
.L_x_746:
[----:B------:R-:W-:-:S04]  /*3ac0*/  LOP3.LUT P0, RZ, R48, 0x40000000, RZ, 0xc0, !PT ;  /* 0x4000000030ff7812 */ /* 0x000fc8000780c0ff */
[----:B------:R-:W-:-:S05]  /*3ad0*/  FSEL R47, R29, RZ, P0 ;  /* 0x000000ff1d2f7208 */ /* 0x000fca0000000000 */
[----:B------:R-:W-:-:S07]  /*3ae0*/  FADD R44, R44, R47 ;  /* 0x0000002f2c2c7221 */ /* 0x000fce0000000000 */
[----:B------:R-:W-:Y:S05]  /*3af0*/  WARPSYNC.COLLECTIVE R52, `(.L_x_747) ;  /* 0x0000000034087348 */ /* 0x000fea0003c00000 */
[----:B------:R0:W1:Y:S02]  /*3b00*/  SHFL.IDX P0, R48, R43, R54, R53 ;  /* 0x000000362b307389 */ /* 0x0000640000000035 */
[----:B01----:R-:W-:Y:S05]  /*3b10*/  ENDCOLLECTIVE ;  /* 0x000000000000791b */ /* 0x003fea0003800000 */
.L_x_747:
[----:B------:R-:W-:-:S04]  /*3b20*/  LOP3.LUT P0, RZ, R48, 0x20000000, RZ, 0xc0, !PT ;  /* 0x2000000030ff7812 */ /* 0x000fc8000780c0ff */
[----:B------:R-:W-:-:S05]  /*3b30*/  FSEL R47, R28, RZ, P0 ;  /* 0x000000ff1c2f7208 */ /* 0x000fca0000000000 */
[----:B------:R-:W-:-:S07]  /*3b40*/  FADD R44, R44, R47 ;  /* 0x0000002f2c2c7221 */ /* 0x000fce0000000000 */
[----:B------:R-:W-:Y:S05]  /*3b50*/  WARPSYNC.COLLECTIVE R52, `(.L_x_748) ;  /* 0x0000000034087348 */ /* 0x000fea0003c00000 */
[----:B------:R0:W1:Y:S02]  /*3b60*/  SHFL.IDX P0, R48, R43, R54, R53 ;  /* 0x000000362b307389 */ /* 0x0000640000000035 */
[----:B01----:R-:W-:Y:S05]  /*3b70*/  ENDCOLLECTIVE ;  /* 0x000000000000791b */ /* 0x003fea0003800000 */
.L_x_748:
[----:B------:R-:W-:-:S05]  /*3b80*/  IMAD.MOV.U32 R46, RZ, RZ, R48 ;  /* 0x000000ffff2e7224 */ /* 0x000fca00078e0030 */
[----:B------:R-:W-:-:S04]  /*3b90*/  LOP3.LUT P0, RZ, R46, 0x10000000, RZ, 0xc0, !PT ;  /* 0x100000002eff7812 */ /* 0x000fc8000780c0ff */
[----:B------:R-:W-:-:S05]  /*3ba0*/  FSEL R47, R27, RZ, P0 ;  /* 0x000000ff1b2f7208 */ /* 0x000fca0000000000 */
[----:B------:R-:W-:-:S07]  /*3bb0*/  FADD R44, R44, R47 ;  /* 0x0000002f2c2c7221 */ /* 0x000fce0000000000 */
[----:B------:R-:W-:Y:S05]  /*3bc0*/  WARPSYNC.COLLECTIVE R52, `(.L_x_749) ;  /* 0x0000000034087348 */ /* 0x000fea0003c00000 */
[----:B------:R0:W1:Y:S02]  /*3bd0*/  SHFL.IDX P0, R48, R43, R54, R53 ;  /* 0x000000362b307389 */ /* 0x0000640000000035 */
[----:B01----:R-:W-:Y:S05]  /*3be0*/  ENDCOLLECTIVE ;  /* 0x000000000000791b */ /* 0x003fea0003800000 */
.L_x_749:
[----:B------:R-:W-:-:S05]  /*3bf0*/  IMAD.MOV.U32 R47, RZ, RZ, R48 ;  /* 0x000000ffff2f7224 */ /* 0x000fca00078e0030 */
[----:B------:R-:W-:-:S04]  /*3c00*/  LOP3.LUT P0, RZ, R47, 0x8000000, RZ, 0xc0, !PT ;  /* 0x080000002fff7812 */ /* 0x000fc8000780c0ff */
[----:B------:R-:W-:-:S05]  /*3c10*/  FSEL R47, R26, RZ, P0 ;  /* 0x000000ff1a2f7208 */ /* 0x000fca0000000000 */
[----:B------:R-:W-:-:S07]  /*3c20*/  FADD R44, R44, R47 ;  /* 0x0000002f2c2c7221 */ /* 0x000fce0000000000 */
[----:B------:R-:W-:Y:S05]  /*3c30*/  WARPSYNC.COLLECTIVE R52, `(.L_x_750) ;  /* 0x0000000034087348 */ /* 0x000fea0003c00000 */
[----:B------:R0:W1:Y:S02]  /*3c40*/  SHFL.IDX P0, R48, R43, R54, R53 ;  /* 0x000000362b307389 */ /* 0x0000640000000035 */
[----:B01----:R-:W-:Y:S05]  /*3c50*/  ENDCOLLECTIVE ;  /* 0x000000000000791b */ /* 0x003fea0003800000 */
.L_x_750:
[----:B------:R-:W-:-:S05]  /*3c60*/  IMAD.MOV.U32 R55, RZ, RZ, R48 ;  /* 0x000000ffff377224 */ /* 0x000fca00078e0030 */
[----:B------:R-:W-:-:S04]  /*3c70*/  LOP3.LUT P0, RZ, R55, 0x4000000, RZ, 0xc0, !PT ;  /* 0x0400000037ff7812 */ /* 0x000fc8000780c0ff */
[----:B------:R-:W-:-:S05]  /*3c80*/  FSEL R47, R25, RZ, P0 ;  /* 0x000000ff192f7208 */ /* 0x000fca0000000000 */
[----:B------:R-:W-:-:S07]  /*3c90*/  FADD R44, R44, R47 ;  /* 0x0000002f2c2c7221 */ /* 0x000fce0000000000 */
[----:B------:R-:W-:Y:S05]  /*3ca0*/  WARPSYNC.COLLECTIVE R52, `(.L_x_751) ;  /* 0x0000000034087348 */ /* 0x000fea0003c00000 */
[----:B------:R0:W1:Y:S02]  /*3cb0*/  SHFL.IDX P0, R48, R43, R54, R53 ;  /* 0x000000362b307389 */ /* 0x0000640000000035 */
[----:B01----:R-:W-:Y:S05]  /*3cc0*/  ENDCOLLECTIVE ;  /* 0x000000000000791b */ /* 0x003fea0003800000 */
.L_x_751:
[----:B------:R-:W-:-:S05]  /*3cd0*/  IMAD.MOV.U32 R47, RZ, RZ, R48 ;  /* 0x000000ffff2f7224 */ /* 0x000fca00078e0030 */
[----:B------:R-:W-:-:S04]  /*3ce0*/  LOP3.LUT P0, RZ, R47, 0x2000000, RZ, 0xc0, !PT ;  /* 0x020000002fff7812 */ /* 0x000fc8000780c0ff */
[----:B------:R-:W-:-:S05]  /*3cf0*/  FSEL R47, R24, RZ, P0 ;  /* 0x000000ff182f7208 */ /* 0x000fca0000000000 */
[----:B------:R-:W-:-:S07]  /*3d00*/  FADD R44, R44, R47 ;  /* 0x0000002f2c2c7221 */ /* 0x000fce0000000000 */
[----:B------:R-:W-:Y:S05]  /*3d10*/  WARPSYNC.COLLECTIVE R52, `(.L_x_752) ;  /* 0x0000000034087348 */ /* 0x000fea0003c00000 */
[----:B------:R0:W1:Y:S02]  /*3d20*/  SHFL.IDX P0, R48, R43, R54, R53 ;  /* 0x000000362b307389 */ /* 0x0000640000000035 */
[----:B01----:R-:W-:Y:S05]  /*3d30*/  ENDCOLLECTIVE ;  /* 0x000000000000791b */ /* 0x003fea0003800000 */
.L_x_752:
[----:B------:R-:W-:-:S05]  /*3d40*/  IMAD.MOV.U32 R50, RZ, RZ, R48 ;  /* 0x000000ffff327224 */ /* 0x000fca00078e0030 */
[----:B------:R-:W-:-:S04]  /*3d50*/  LOP3.LUT P0, RZ, R50, 0x1000000, RZ, 0xc0, !PT ;  /* 0x0100000032ff7812 */ /* 0x000fc8000780c0ff */
[----:B------:R-:W-:-:S05]  /*3d60*/  FSEL R47, R23, RZ, P0 ;  /* 0x000000ff172f7208 */ /* 0x000fca0000000000 */
[----:B------:R-:W-:-:S07]  /*3d70*/  FADD R44, R44, R47 ;  /* 0x0000002f2c2c7221 */ /* 0x000fce0000000000 */
[----:B------:R-:W-:Y:S05]  /*3d80*/  WARPSYNC.COLLECTIVE R52, `(.L_x_753) ;  /* 0x0000000034087348 */ /* 0x000fea0003c00000 */
[----:B------:R0:W1:Y:S02]  /*3d90*/  SHFL.IDX P0, R48, R43, R54, R53 ;  /* 0x000000362b307389 */ /* 0x0000640000000035 */
[----:B01----:R-:W-:Y:S05]  /*3da0*/  ENDCOLLECTIVE ;  /* 0x000000000000791b */ /* 0x003fea0003800000 */
.L_x_753:
[----:B------:R-:W-:-:S04]  /*3db0*/  LOP3.LUT P0, RZ, R48, 0x800000, RZ, 0xc0, !PT ;  /* 0x0080000030ff7812 */ /* 0x000fc8000780c0ff */
[----:B------:R-:W-:-:S05]  /*3dc0*/  FSEL R47, R22, RZ, P0 ;  /* 0x000000ff162f7208 */ /* 0x000fca0000000000 */
[----:B------:R-:W-:-:S07]  /*3dd0*/  FADD R44, R44, R47 ;  /* 0x0000002f2c2c7221 */ /* 0x000fce0000000000 */
[----:B------:R-:W-:Y:S05]  /*3de0*/  WARPSYNC.COLLECTIVE R52, `(.L_x_754) ;  /* 0x0000000034087348 */ /* 0x000fea0003c00000 */
[----:B------:R0:W1:Y:S02]  /*3df0*/  SHFL.IDX P0, R48, R43, R54, R53 ;  /* 0x000000362b307389 */ /* 0x0000640000000035 */
[----:B01----:R-:W-:Y:S05]  /*3e00*/  ENDCOLLECTIVE ;  /* 0x000000000000791b */ /* 0x003fea0003800000 */
.L_x_754:
[----:B------:R-:W-:-:S05]  /*3e10*/  IMAD.MOV.U32 R46, RZ, RZ, R48 ;  /* 0x000000ffff2e7224 */ /* 0x000fca00078e0030 */
[----:B------:R-:W-:-:S04]  /*3e20*/  LOP3.LUT P0, RZ, R46, 0x400000, RZ, 0xc0, !PT ;  /* 0x004000002eff7812 */ /* 0x000fc8000780c0ff */
[----:B------:R-:W-:-:S05]  /*3e30*/  FSEL R47, R21, RZ, P0 ;  /* 0x000000ff152f7208 */ /* 0x000fca0000000000 */
[----:B------:R-:W-:-:S07]  /*3e40*/  FADD R44, R44, R47 ;  /* 0x0000002f2c2c7221 */ /* 0x000fce0000000000 */
[----:B------:R-:W-:Y:S05]  /*3e50*/  WARPSYNC.COLLECTIVE R52, `(.L_x_755) ;  /* 0x0000000034087348 */ /* 0x000fea0003c00000 */
[----:B------:R0:W1:Y:S02]  /*3e60*/  SHFL.IDX P0, R48, R43, R54, R53 ;  /* 0x000000362b307389 */ /* 0x0000640000000035 */
[----:B01----:R-:W-:Y:S05]  /*3e70*/  ENDCOLLECTIVE ;  /* 0x000000000000791b */ /* 0x003fea0003800000 */
.L_x_755:
[----:B------:R-:W-:-:S05]  /*3e80*/  IMAD.MOV.U32 R50, RZ, RZ, R48 ;  /* 0x000000ffff327224 */ /* 0x000fca00078e0030 */
[----:B------:R-:W-:-:S04]  /*3e90*/  LOP3.LUT P0, RZ, R50, 0x200000, RZ, 0xc0, !PT ;  /* 0x0020000032ff7812 */ /* 0x000fc8000780c0ff */
[----:B------:R-:W-:-:S05]  /*3ea0*/  FSEL R47, R20, RZ, P0 ;  /* 0x000000ff142f7208 */ /* 0x000fca0000000000 */
[----:B------:R-:W-:-:S07]  /*3eb0*/  FADD R44, R44, R47 ;  /* 0x0000002f2c2c7221 */ /* 0x000fce0000000000 */
[----:B------:R-:W-:Y:S05]  /*3ec0*/  WARPSYNC.COLLECTIVE R52, `(.L_x_756) ;  /* 0x0000000034087348 */ /* 0x000fea0003c00000 */
[----:B------:R0:W1:Y:S02]  /*3ed0*/  SHFL.IDX P0, R48, R43, R54, R53 ;  /* 0x000000362b307389 */ /* 0x0000640000000035 */
[----:B01----:R-:W-:Y:S05]  /*3ee0*/  ENDCOLLECTIVE ;  /* 0x000000000000791b */ /* 0x003fea0003800000 */
.L_x_756:
[----:B------:R-:W-:-:S04]  /*3ef0*/  LOP3.LUT P0, RZ, R48, 0x100000, RZ, 0xc0, !PT ;  /* 0x0010000030ff7812 */ /* 0x000fc8000780c0ff */
[----:B------:R-:W-:-:S05]  /*3f00*/  FSEL R47, R19, RZ, P0 ;  /* 0x000000ff132f7208 */ /* 0x000fca0000000000 */
[----:B------:R-:W-:-:S07]  /*3f10*/  FADD R44, R44, R47 ;  /* 0x0000002f2c2c7221 */ /* 0x000fce0000000000 */
[----:B------:R-:W-:Y:S05]  /*3f20*/  WARPSYNC.COLLECTIVE R52, `(.L_x_757) ;  /* 0x0000000034087348 */ /* 0x000fea0003c00000 */
[----:B------:R0:W1:Y:S02]  /*3f30*/  SHFL.IDX P0, R48, R43, R54, R53 ;  /* 0x000000362b307389 */ /* 0x0000640000000035 */
[----:B01----:R-:W-:Y:S05]  /*3f40*/  ENDCOLLECTIVE ;  /* 0x000000000000791b */ /* 0x003fea0003800000 */
.L_x_757:
[----:B------:R-:W-:-:S05]  /*3f50*/  IMAD.MOV.U32 R50, RZ, RZ, R48 ;  /* 0x000000ffff327224 */ /* 0x000fca00078e0030 */
[----:B------:R-:W-:-:S04]  /*3f60*/  LOP3.LUT P0, RZ, R50, 0x80000, RZ, 0xc0, !PT ;  /* 0x0008000032ff7812 */ /* 0x000fc8000780c0ff */
[----:B------:R-:W-:-:S05]  /*3f70*/  FSEL R47, R18, RZ, P0 ;  /* 0x000000ff122f7208 */ /* 0x000fca0000000000 */
[----:B------:R-:W-:-:S07]  /*3f80*/  FADD R44, R44, R47 ;  /* 0x0000002f2c2c7221 */ /* 0x000fce0000000000 */
[----:B------:R-:W-:Y:S05]  /*3f90*/  WARPSYNC.COLLECTIVE R52, `(.L_x_758) ;  /* 0x0000000034087348 */ /* 0x000fea0003c00000 */
[----:B------:R0:W1:Y:S02]  /*3fa0*/  SHFL.IDX P0, R48, R43, R54, R53 ;  /* 0x000000362b307389 */ /* 0x0000640000000035 */
[----:B01----:R-:W-:Y:S05]  /*3fb0*/  ENDCOLLECTIVE ;  /* 0x000000000000791b */ /* 0x003fea0003800000 */
.L_x_758:
[----:B------:R-:W-:-:S05]  /*3fc0*/  IMAD.MOV.U32 R46, RZ, RZ, R48 ;  /* 0x000000ffff2e7224 */ /* 0x000fca00078e0030 */
[----:B------:R-:W-:-:S04]  /*3fd0*/  LOP3.LUT P0, RZ, R46, 0x40000, RZ, 0xc0, !PT ;  /* 0x000400002eff7812 */ /* 0x000fc8000780c0ff */
[----:B------:R-:W-:-:S05]  /*3fe0*/  FSEL R47, R17, RZ, P0 ;  /* 0x000000ff112f7208 */ /* 0x000fca0000000000 */
[----:B------:R-:W-:-:S07]  /*3ff0*/  FADD R44, R44, R47 ;  /* 0x0000002f2c2c7221 */ /* 0x000fce0000000000 */
[----:B------:R-:W-:Y:S05]  /*4000*/  WARPSYNC.COLLECTIVE R52, `(.L_x_759) ;  /* 0x0000000034087348 */ /* 0x000fea0003c00000 */
[----:B------:R0:W1:Y:S02]  /*4010*/  SHFL.IDX P0, R48, R43, R54, R53 ;  /* 0x000000362b307389 */ /* 0x0000640000000035 */
[----:B01----:R-:W-:Y:S05]  /*4020*/  ENDCOLLECTIVE ;  /* 0x000000000000791b */ /* 0x003fea0003800000 */
.L_x_759:
[----:B------:R-:W-:-:S05]  /*4030*/  IMAD.MOV.U32 R55, RZ, RZ, R48 ;  /* 0x000000ffff377224 */ /* 0x000fca00078e0030 */
[----:B------:R-:W-:-:S04]  /*4040*/  LOP3.LUT P0, RZ, R55, 0x20000, RZ, 0xc0, !PT ;  /* 0x0002000037ff7812 */ /* 0x000fc8000780c0ff */
[----:B------:R-:W-:-:S05]  /*4050*/  FSEL R47, R16, RZ, P0 ;  /* 0x000000ff102f7208 */ /* 0x000fca0000000000 */
[----:B------:R-:W-:-:S07]  /*4060*/  FADD R44, R44, R47 ;  /* 0x0000002f2c2c7221 */ /* 0x000fce0000000000 */
[----:B------:R-:W-:Y:S05]  /*4070*/  WARPSYNC.COLLECTIVE R52, `(.L_x_760) ;  /* 0x0000000034087348 */ /* 0x000fea0003c00000 */
[----:B------:R0:W1:Y:S02]  /*4080*/  SHFL.IDX P0, R48, R43, R54, R53 ;  /* 0x000000362b307389 */ /* 0x0000640000000035 */
[----:B01----:R-:W-:Y:S05]  /*4090*/  ENDCOLLECTIVE ;  /* 0x000000000000791b */ /* 0x003fea0003800000 */
.L_x_760:
[----:B------:R-:W-:-:S05]  /*40a0*/  IMAD.MOV.U32 R50, RZ, RZ, R48 ;  /* 0x000000ffff327224 */ /* 0x000fca00078e0030 */
[----:B------:R-:W-:-:S04]  /*40b0*/  LOP3.LUT P0, RZ, R50, 0x10000, RZ, 0xc0, !PT ;  /* 0x0001000032ff7812 */ /* 0x000fc8000780c0ff */
[----:B------:R-:W-:-:S05]  /*40c0*/  FSEL R47, R15, RZ, P0 ;  /* 0x000000ff0f2f7208 */ /* 0x000fca0000000000 */
[----:B------:R-:W-:-:S07]  /*40d0*/  FADD R44, R44, R47 ;  /* 0x0000002f2c2c7221 */ /* 0x000fce0000000000 */
[----:B------:R-:W-:Y:S05]  /*40e0*/  WARPSYNC.COLLECTIVE R52, `(.L_x_761) ;  /* 0x0000000034087348 */ /* 0x000fea0003c00000 */
[----:B------:R0:W1:Y:S02]  /*40f0*/  SHFL.IDX P0, R48, R43, R54, R53 ;  /* 0x000000362b307389 */ /* 0x0000640000000035 */
[----:B01----:R-:W-:Y:S05]  /*4100*/  ENDCOLLECTIVE ;  /* 0x000000000000791b */ /* 0x003fea0003800000 */
.L_x_761:
[----:B------:R-:W-:-:S05]  /*4110*/  IMAD.MOV.U32 R47, RZ, RZ, R48 ;  /* 0x000000ffff2f7224 */ /* 0x000fca00078e0030 */
[----:B------:R-:W-:-:S04]  /*4120*/  LOP3.LUT P0, RZ, R47, 0x8000, RZ, 0xc0, !PT ;  /* 0x000080002fff7812 */ /* 0x000fc8000780c0ff */
[----:B------:R-:W-:-:S05]  /*4130*/  FSEL R47, R14, RZ, P0 ;  /* 0x000000ff0e2f7208 */ /* 0x000fca0000000000 */
[----:B------:R-:W-:-:S07]  /*4140*/  FADD R44, R44, R47 ;  /* 0x0000002f2c2c7221 */ /* 0x000fce0000000000 */
[----:B------:R-:W-:Y:S05]  /*4150*/  WARPSYNC.COLLECTIVE R52, `(.L_x_762) ;  /* 0x0000000034087348 */ /* 0x000fea0003c00000 */
[----:B------:R0:W1:Y:S02]  /*4160*/  SHFL.IDX P0, R48, R43, R54, R53 ;  /* 0x000000362b307389 */ /* 0x0000640000000035 */
[----:B01----:R-:W-:Y:S05]  /*4170*/  ENDCOLLECTIVE ;  /* 0x000000000000791b */ /* 0x003fea0003800000 */
.L_x_762:
[----:B------:R-:W-:-:S05]  /*4180*/  IMAD.MOV.U32 R55, RZ, RZ, R48 ;  /* 0x000000ffff377224 */ /* 0x000fca00078e0030 */
[----:B------:R-:W-:-:S04]  /*4190*/  LOP3.LUT P0, RZ, R55, 0x4000, RZ, 0xc0, !PT ;  /* 0x0000400037ff7812 */ /* 0x000fc8000780c0ff */
[----:B------:R-:W-:-:S05]  /*41a0*/  FSEL R47, R13, RZ, P0 ;  /* 0x000000ff0d2f7208 */ /* 0x000fca0000000000 */
[----:B------:R-:W-:-:S07]  /*41b0*/  FADD R44, R44, R47 ;  /* 0x0000002f2c2c7221 */ /* 0x000fce0000000000 */
[----:B------:R-:W-:Y:S05]  /*41c0*/  WARPSYNC.COLLECTIVE R52, `(.L_x_763) ;  /* 0x0000000034087348 */ /* 0x000fea0003c00000 */
[----:B------:R0:W1:Y:S02]  /*41d0*/  SHFL.IDX P0, R48, R43, R54, R53 ;  /* 0x000000362b307389 */ /* 0x0000640000000035 */
[----:B01----:R-:W-:Y:S05]  /*41e0*/  ENDCOLLECTIVE ;  /* 0x000000000000791b */ /* 0x003fea0003800000 */
.L_x_763:
[----:B------:R-:W-:-:S05]  /*41f0*/  IMAD.MOV.U32 R50, RZ, RZ, R48 ;  /* 0x000000ffff327224 */ /* 0x000fca00078e0030 */
[----:B------:R-:W-:-:S04]  /*4200*/  LOP3.LUT P0, RZ, R50, 0x2000, RZ, 0xc0, !PT ;  /* 0x0000200032ff7812 */ /* 0x000fc8000780c0ff */
[----:B------:R-:W-:-:S05]  /*4210*/  FSEL R47, R12, RZ, P0 ;  /* 0x000000ff0c2f7208 */ /* 0x000fca0000000000 */
[----:B------:R-:W-:-:S07]  /*4220*/  FADD R44, R44, R47 ;  /* 0x0000002f2c2c7221 */ /* 0x000fce0000000000 */
[----:B------:R-:W-:Y:S05]  /*4230*/  WARPSYNC.COLLECTIVE R52, `(.L_x_764) ;  /* 0x0000000034087348 */ /* 0x000fea0003c00000 */
[----:B------:R0:W1:Y:S02]  /*4240*/  SHFL.IDX P0, R48, R43, R54, R53 ;  /* 0x000000362b307389 */ /* 0x0000640000000035 */
[----:B01----:R-:W-:Y:S05]  /*4250*/  ENDCOLLECTIVE ;  /* 0x000000000000791b */ /* 0x003fea0003800000 */
.L_x_764:
[----:B------:R-:W-:-:S04]  /*4260*/  LOP3.LUT P0, RZ, R48, 0x1000, RZ, 0xc0, !PT ;  /* 0x0000100030ff7812 */ /* 0x000fc8000780c0ff */
[----:B------:R-:W-:-:S05]  /*4270*/  FSEL R47, R11, RZ, P0 ;  /* 0x000000ff0b2f7208 */ /* 0x000fca0000000000 */
[----:B------:R-:W-:-:S07]  /*4280*/  FADD R44, R44, R47 ;  /* 0x0000002f2c2c7221 */ /* 0x000fce0000000000 */
[----:B------:R-:W-:Y:S05]  /*4290*/  WARPSYNC.COLLECTIVE R52, `(.L_x_765) ;  /* 0x0000000034087348 */ /* 0x000fea0003c00000 */
[----:B------:R0:W1:Y:S02]  /*42a0*/  SHFL.IDX P0, R48, R43, R54, R53 ;  /* 0x000000362b307389 */ /* 0x0000640000000035 */
[----:B01----:R-:W-:Y:S05]  /*42b0*/  ENDCOLLECTIVE ;  /* 0x000000000000791b */ /* 0x003fea0003800000 */
.L_x_765:
[----:B------:R-:W-:-:S05]  /*42c0*/  IMAD.MOV.U32 R55, RZ, RZ, R48 ;  /* 0x000000ffff377224 */ /* 0x000fca00078e0030 */
[----:B------:R-:W-:-:S04]  /*42d0*/  LOP3.LUT P0, RZ, R55, 0x800, RZ, 0xc0, !PT ;  /* 0x0000080037ff7812 */ /* 0x000fc8000780c0ff */
[----:B------:R-:W-:-:S05]  /*42e0*/  FSEL R47, R10, RZ, P0 ;  /* 0x000000ff0a2f7208 */ /* 0x000fca0000000000 */
[----:B------:R-:W-:-:S07]  /*42f0*/  FADD R44, R44, R47 ;  /* 0x0000002f2c2c7221 */ /* 0x000fce0000000000 */
[----:B------:R-:W-:Y:S05]  /*4300*/  WARPSYNC.COLLECTIVE R52, `(.L_x_766) ;  /* 0x0000000034087348 */ /* 0x000fea0003c00000 */
[----:B------:R0:W1:Y:S02]  /*4310*/  SHFL.IDX P0, R48, R43, R54, R53 ;  /* 0x000000362b307389 */ /* 0x0000640000000035 */
[----:B01----:R-:W-:Y:S05]  /*4320*/  ENDCOLLECTIVE ;  /* 0x000000000000791b */ /* 0x003fea0003800000 */
.L_x_766:
[----:B------:R-:W-:-:S05]  /*4330*/  IMAD.MOV.U32 R50, RZ, RZ, R48 ;  /* 0x000000ffff327224 */ /* 0x000fca00078e0030 */
[----:B------:R-:W-:-:S04]  /*4340*/  LOP3.LUT P0, RZ, R50, 0x400, RZ, 0xc0, !PT ;  /* 0x0000040032ff7812 */ /* 0x000fc8000780c0ff */
[----:B------:R-:W-:-:S05]  /*4350*/  FSEL R47, R9, RZ, P0 ;  /* 0x000000ff092f7208 */ /* 0x000fca0000000000 */
[----:B------:R-:W-:-:S07]  /*4360*/  FADD R47, R44, R47 ;  /* 0x0000002f2c2f7221 */ /* 0x000fce0000000000 */
[----:B------:R-:W-:Y:S05]  /*4370*/  WARPSYNC.COLLECTIVE R52, `(.L_x_767) ;  /* 0x0000000034087348 */ /* 0x000fea0003c00000 */
[----:B------:R0:W1:Y:S02]  /*4380*/  SHFL.IDX P0, R48, R43, R54, R53 ;  /* 0x000000362b307389 */ /* 0x0000640000000035 */
[----:B01----:R-:W-:Y:S05]  /*4390*/  ENDCOLLECTIVE ;  /* 0x000000000000791b */ /* 0x003fea0003800000 */
.L_x_767:
[----:B------:R-:W-:-:S05]  /*43a0*/  IMAD.MOV.U32 R46, RZ, RZ, R48 ;  /* 0x000000ffff2e7224 */ /* 0x000fca00078e0030 */
[----:B------:R-:W-:-:S04]  /*43b0*/  LOP3.LUT P0, RZ, R46, 0x200, RZ, 0xc0, !PT ;  /* 0x000002002eff7812 */ /* 0x000fc8000780c0ff */
[----:B------:R-:W-:-:S05]  /*43c0*/  FSEL R44, R8, RZ, P0 ;  /* 0x000000ff082c7208 */ /* 0x000fca0000000000 */
[----:B------:R-:W-:-:S07]  /*43d0*/  FADD R44, R47, R44 ;  /* 0x0000002c2f2c7221 */ /* 0x000fce0000000000 */
[----:B------:R-:W-:Y:S05]  /*43e0*/  WARPSYNC.COLLECTIVE R52, `(.L_x_768) ;  /* 0x0000000034087348 */ /* 0x000fea0003c00000 */
[----:B------:R0:W1:Y:S02]  /*43f0*/  SHFL.IDX P0, R48, R43, R54, R53 ;  /* 0x000000362b307389 */ /* 0x0000640000000035 */
[----:B01----:R-:W-:Y:S05]  /*4400*/  ENDCOLLECTIVE ;  /* 0x000000000000791b */ /* 0x003fea0003800000 */
.L_x_768:
[----:B------:R-:W-:-:S05]  /*4410*/  IMAD.MOV.U32 R47, RZ, RZ, R48 ;  /* 0x000000ffff2f7224 */ /* 0x000fca00078e0030 */
[----:B------:R-:W-:-:S04]  /*4420*/  LOP3.LUT P0, RZ, R47, 0x100, RZ, 0xc0, !PT ;  /* 0x000001002fff7812 */ /* 0x000fc8000780c0ff */
[----:B------:R-:W-:-:S05]  /*4430*/  FSEL R51, R7, RZ, P0 ;  /* 0x000000ff07337208 */ /* 0x000fca0000000000 */
[----:B------:R-:W-:-:S07]  /*4440*/  FADD R51, R44, R51 ;  /* 0x000000332c337221 */ /* 0x000fce0000000000 */
[----:B------:R-:W-:Y:S05]  /*4450*/  WARPSYNC.COLLECTIVE R52, `(.L_x_769) ;  /* 0x0000000034087348 */ /* 0x000fea0003c00000 */
[----:B------:R0:W1:Y:S02]  /*4460*/  SHFL.IDX P0, R48, R43, R54, R53 ;  /* 0x000000362b307389 */ /* 0x0000640000000035 */
[----:B01----:R-:W-:Y:S05]  /*4470*/  ENDCOLLECTIVE ;  /* 0x000000000000791b */ /* 0x003fea0003800000 */
.L_x_769:
[----:B------:R-:W-:-:S05]  /*4480*/  IMAD.MOV.U32 R49, RZ, RZ, R48 ;  /* 0x000000ffff317224 */ /* 0x000fca00078e0030 */
[----:B------:R-:W-:-:S04]  /*4490*/  LOP3.LUT P0, RZ, R49, 0x80, RZ, 0xc0, !PT ;  /* 0x0000008031ff7812 */ /* 0x000fc8000780c0ff */
[----:B------:R-:W-:-:S05]  /*44a0*/  FSEL R44, R6, RZ, P0 ;  /* 0x000000ff062c7208 */ /* 0x000fca0000000000 */
[----:B------:R-:W-:-:S07]  /*44b0*/  FADD R44, R51, R44 ;  /* 0x0000002c332c7221 */ /* 0x000fce0000000000 */
[----:B------:R-:W-:Y:S05]  /*44c0*/  WARPSYNC.COLLECTIVE R52, `(.L_x_770) ;  /* 0x0000000034087348 */ /* 0x000fea0003c00000 */
[----:B------:R0:W1:Y:S02]  /*44d0*/  SHFL.IDX P0, R48, R43, R54, R53 ;  /* 0x000000362b307389 */ /* 0x0000640000000035 */
[----:B01----:R-:W-:Y:S05]  /*44e0*/  ENDCOLLECTIVE ;  /* 0x000000000000791b */ /* 0x003fea0003800000 */
.L_x_770:
[----:B------:R-:W-:-:S05]  /*44f0*/  IMAD.MOV.U32 R51, RZ, RZ, R48 ;  /* 0x000000ffff337224 */ /* 0x000fca00078e0030 */
[----:B------:R-:W-:-:S04]  /*4500*/  LOP3.LUT P0, RZ, R51, 0x40, RZ, 0xc0, !PT ;  /* 0x0000004033ff7812 */ /* 0x000fc8000780c0ff */
[----:B------:R-:W-:-:S05]  /*4510*/  FSEL R47, R5, RZ, P0 ;  /* 0x000000ff052f7208 */ /* 0x000fca0000000000 */
[----:B------:R-:W-:-:S07]  /*4520*/  FADD R44, R44, R47 ;  /* 0x0000002f2c2c7221 */ /* 0x000fce0000000000 */
[----:B------:R-:W-:Y:S05]  /*4530*/  WARPSYNC.COLLECTIVE R52, `(.L_x_771) ;  /* 0x0000000034087348 */ /* 0x000fea0003c00000 */
[----:B------:R0:W1:Y:S02]  /*4540*/  SHFL.IDX P0, R48, R43, R54, R53 ;  /* 0x000000362b307389 */ /* 0x0000640000000035 */
[----:B01----:R-:W-:Y:S05]  /*4550*/  ENDCOLLECTIVE ;  /* 0x000000000000791b */ /* 0x003fea0003800000 */
.L_x_771:
[----:B------:R-:W-:-:S05]  /*4560*/  IMAD.MOV.U32 R50, RZ, RZ, R48 ;  /* 0x000000ffff327224 */ /* 0x000fca00078e0030 */
[----:B------:R-:W-:-:S04]  /*4570*/  LOP3.LUT P0, RZ, R50, 0x20, RZ, 0xc0, !PT ;  /* 0x0000002032ff7812 */ /* 0x000fc8000780c0ff */
[----:B------:R-:W-:-:S05]  /*4580*/  FSEL R47, R4, RZ, P0 ;  /* 0x000000ff042f7208 */ /* 0x000fca0000000000 */
[----:B------:R-:W-:-:S07]  /*4590*/  FADD R44, R44, R47 ;  /* 0x0000002f2c2c7221 */ /* 0x000fce0000000000 */
[----:B------:R-:W-:Y:S05]  /*45a0*/  WARPSYNC.COLLECTIVE R52, `(.L_x_772) ;  /* 0x0000000034087348 */ /* 0x000fea0003c00000 */
[----:B------:R0:W1:Y:S02]  /*45b0*/  SHFL.IDX P0, R48, R43, R54, R53 ;  /* 0x000000362b307389 */ /* 0x0000640000000035 */
[----:B01----:R-:W-:Y:S05]  /*45c0*/  ENDCOLLECTIVE ;  /* 0x000000000000791b */ /* 0x003fea0003800000 */
.L_x_772:
[----:B------:R-:W-:-:S05]  /*45d0*/  IMAD.MOV.U32 R55, RZ, RZ, R48 ;  /* 0x000000ffff377224 */ /* 0x000fca00078e0030 */
[----:B------:R-:W-:-:S04]  /*45e0*/  LOP3.LUT P0, RZ, R55, 0x10, RZ, 0xc0, !PT ;  /* 0x0000001037ff7812 */ /* 0x000fc8000780c0ff */
[----:B------:R-:W-:-:S05]  /*45f0*/  FSEL R49, R3, RZ, P0 ;  /* 0x000000ff03317208 */ /* 0x000fca0000000000 */
[----:B------:R-:W-:-:S07]  /*4600*/  FADD R49, R44, R49 ;  /* 0x000000312c317221 */ /* 0x000fce0000000000 */
[----:B------:R-:W-:Y:S05]  /*4610*/  WARPSYNC.COLLECTIVE R52, `(.L_x_773) ;  /* 0x0000000034087348 */ /* 0x000fea0003c00000 */
[----:B------:R0:W1:Y:S02]  /*4620*/  SHFL.IDX P0, R48, R43, R54, R53 ;  /* 0x000000362b307389 */ /* 0x0000640000000035 */
[----:B01----:R-:W-:Y:S05]  /*4630*/  ENDCOLLECTIVE ;  /* 0x000000000000791b */ /* 0x003fea0003800000 */
.L_x_773:
[----:B------:R-:W-:-:S04]  /*4640*/  LOP3.LUT P0, RZ, R48, 0x8, RZ, 0xc0, !PT ;  /* 0x0000000830ff7812 */ /* 0x000fc8000780c0ff */
[----:B------:R-:W-:-:S05]  /*4650*/  FSEL R44, R2, RZ, P0 ;  /* 0x000000ff022c7208 */ /* 0x000fca0000000000 */
[----:B------:R-:W-:-:S07]  /*4660*/  FADD R44, R49, R44 ;  /* 0x0000002c312c7221 */ /* 0x000fce0000000000 */
[----:B------:R-:W-:Y:S05]  /*4670*/  WARPSYNC.COLLECTIVE R52, `(.L_x_774) ;  /* 0x0000000034087348 */ /* 0x000fea0003c00000 */
[----:B------:R0:W1:Y:S02]  /*4680*/  SHFL.IDX P0, R48, R43, R54, R53 ;  /* 0x000000362b307389 */ /* 0x0000640000000035 */
[----:B01----:R-:W-:Y:S05]  /*4690*/  ENDCOLLECTIVE ;  /* 0x000000000000791b */ /* 0x003fea0003800000 */
.L_x_774:
[----:B------:R-:W-:-:S05]  /*46a0*/  IMAD.MOV.U32 R55, RZ, RZ, R48 ;  /* 0x000000ffff377224 */ /* 0x000fca00078e0030 */
[----:B------:R-:W-:-:S04]  /*46b0*/  LOP3.LUT P0, RZ, R55, 0x4, RZ, 0xc0, !PT ;  /* 0x0000000437ff7812 */ /* 0x000fc8000780c0ff */
[----:B------:R-:W-:-:S05]  /*46c0*/  FSEL R47, R0, RZ, P0 ;  /* 0x000000ff002f7208 */ /* 0x000fca0000000000 */
[----:B------:R-:W-:-:S07]  /*46d0*/  FADD R47, R44, R47 ;  /* 0x0000002f2c2f7221 */ /* 0x000fce0000000000 */
[----:B------:R-:W-:Y:S05]  /*46e0*/  WARPSYNC.COLLECTIVE R52, `(.L_x_775) ;  /* 0x0000000034087348 */ /* 0x000fea0003c00000 */
[----:B------:R0:W1:Y:S02]  /*46f0*/  SHFL.IDX P0, R48, R43, R54, R53 ;  /* 0x000000362b307389 */ /* 0x0000640000000035 */
[----:B01----:R-:W-:Y:S05]  /*4700*/  ENDCOLLECTIVE ;  /* 0x000000000000791b */ /* 0x003fea0003800000 */
.L_x_775:
[----:B------:R-:W-:-:S05]  /*4710*/  IMAD.MOV.U32 R57, RZ, RZ, R48 ;  /* 0x000000ffff397224 */ /* 0x000fca00078e0030 */
[----:B------:R-:W-:-:S04]  /*4720*/  LOP3.LUT P0, RZ, R57, 0x2, RZ, 0xc0, !PT ;  /* 0x0000000239ff7812 */ /* 0x000fc8000780c0ff */
[----:B------:R-:W-:-:S05]  /*4730*/  FSEL R44, R33, RZ, P0 ;  /* 0x000000ff212c7208 */ /* 0x000fca0000000000 */
[----:B------:R-:W-:-:S07]  /*4740*/  FADD R44, R47, R44 ;  /* 0x0000002c2f2c7221 */ /* 0x000fce0000000000 */
[----:B------:R-:W-:Y:S05]  /*4750*/  WARPSYNC.COLLECTIVE R52, `(.L_x_776) ;  /* 0x0000000034087348 */ /* 0x000fea0003c00000 */
[----:B------:R0:W1:Y:S02]  /*4760*/  SHFL.IDX P0, R48, R43, R54, R53 ;  /* 0x000000362b307389 */ /* 0x0000640000000035 */
[----:B01----:R-:W-:Y:S05]  /*4770*/  ENDCOLLECTIVE ;  /* 0x000000000000791b */ /* 0x003fea0003800000 */
.L_x_776:
        /* <DEDUP_REMOVED lines=9> */
.L_x_777:
[----:B------:R-:W-:-:S05]  /*4810*/  IMAD.MOV.U32 R47, RZ, RZ, R48 ;  /* 0x000000ffff2f7224 */ /* 0x000fca00078e0030 */
[----:B------:R-:W-:-:S04]  /*4820*/  ISETP.GT.AND P0, PT, R47, -0x1, PT ;  /* 0xffffffff2f00780c */ /* 0x000fc80003f04270 */
[----:B------:R-:W-:-:S05]  /*4830*/  FSEL R46, R34, RZ, !P0 ;  /* 0x000000ff222e7208 */ /* 0x000fca0004000000 */
[----:B------:R-:W-:-:S07]  /*4840*/  FADD R45, R46, R45 ;  /* 0x0000002d2e2d7221 */ /* 0x000fce0000000000 */
[----:B------:R-:W-:Y:S05]  /*4850*/  WARPSYNC.COLLECTIVE R52, `(.L_x_778) ;  /* 0x0000000034087348 */ /* 0x000fea0003c00000 */
[----:B------:R0:W1:Y:S02]  /*4860*/  SHFL.IDX P0, R48, R43, R54, R53 ;  /* 0x000000362b307389 */ /* 0x0000640000000035 */
[----:B01----:R-:W-:Y:S05]  /*4870*/  ENDCOLLECTIVE ;  /* 0x000000000000791b */ /* 0x003fea0003800000 */
.L_x_778:
[----:B------:R-:W-:-:S05]  /*4880*/  IMAD.MOV.U32 R47, RZ, RZ, R48 ;  /* 0x000000ffff2f7224 */ /* 0x000fca00078e0030 */
[----:B------:R-:W-:-:S04]  /*4890*/  LOP3.LUT P0, RZ, R47, 0x40000000, RZ, 0xc0, !PT ;  /* 0x400000002fff7812 */ /* 0x000fc8000780c0ff */
[----:B------:R-:W-:-:S05]  /*48a0*/  FSEL R46, R29, RZ, P0 ;  /* 0x000000ff1d2e7208 */ /* 0x000fca0000000000 */
[----:B------:R-:W-:-:S07]  /*48b0*/  FADD R45, R45, R46 ;  /* 0x0000002e2d2d7221 */ /* 0x000fce0000000000 */
[----:B------:R-:W-:Y:S05]  /*48c0*/  WARPSYNC.COLLECTIVE R52, `(.L_x_779) ;  /* 0x0000000034087348 */ /* 0x000fea0003c00000 */
[----:B------:R0:W1:Y:S02]  /*48d0*/  SHFL.IDX P0, R48, R43, R54, R53 ;  /* 0x000000362b307389 */ /* 0x0000640000000035 */
[----:B01----:R-:W-:Y:S05]  /*48e0*/  ENDCOLLECTIVE ;  /* 0x000000000000791b */ /* 0x003fea0003800000 */
.L_x_779:
[----:B------:R-:W-:-:S05]  /*48f0*/  IMAD.MOV.U32 R49, RZ, RZ, R48 ;  /* 0x000000ffff317224 */ /* 0x000fca00078e0030 */
[----:B------:R-:W-:-:S04]  /*4900*/  LOP3.LUT P0, RZ, R49, 0x20000000, RZ, 0xc0, !PT ;  /* 0x2000000031ff7812 */ /* 0x000fc8000780c0ff */
[----:B------:R-:W-:-:S05]  /*4910*/  FSEL R46, R28, RZ, P0 ;  /* 0x000000ff1c2e7208 */ /* 0x000fca0000000000 */
[----:B------:R-:W-:-:S07]  /*4920*/  FADD R45, R45, R46 ;  /* 0x0000002e2d2d7221 */ /* 0x000fce0000000000 */
[----:B------:R-:W-:Y:S05]  /*4930*/  WARPSYNC.COLLECTIVE R52, `(.L_x_780) ;  /* 0x0000000034087348 */ /* 0x000fea0003c00000 */
[----:B------:R0:W1:Y:S02]  /*4940*/  SHFL.IDX P0, R48, R43, R54, R53 ;  /* 0x000000362b307389 */ /* 0x0000640000000035 */
[----:B01----:R-:W-:Y:S05]  /*4950*/  ENDCOLLECTIVE ;  /* 0x000000000000791b */ /* 0x003fea0003800000 */
.L_x_780:
[----:B------:R-:W-:-:S04]  /*4960*/  LOP3.LUT P0, RZ, R48, 0x10000000, RZ, 0xc0, !PT ;  /* 0x1000000030ff7812 */ /* 0x000fc8000780c0ff */
[----:B------:R-:W-:-:S05]  /*4970*/  FSEL R46, R27, RZ, P0 ;  /* 0x000000ff1b2e7208 */ /* 0x000fca0000000000 */
[----:B------:R-:W-:-:S07]  /*4980*/  FADD R45, R45, R46 ;  /* 0x0000002e2d2d7221 */ /* 0x000fce0000000000 */
[----:B------:R-:W-:Y:S05]  /*4990*/  WARPSYNC.COLLECTIVE R52, `(.L_x_781) ;  /* 0x0000000034087348 */ /* 0x000fea0003c00000 */
[----:B------:R0:W1:Y:S02]  /*49a0*/  SHFL.IDX P0, R48, R43, R54, R53 ;  /* 0x000000362b307389 */ /* 0x0000640000000035 */
[----:B01----:R-:W-:Y:S05]  /*49b0*/  ENDCOLLECTIVE ;  /* 0x000000000000791b */ /* 0x003fea0003800000 */
.L_x_781:
[----:B------:R-:W-:-:S05]  /*49c0*/  IMAD.MOV.U32 R46, RZ, RZ, R48 ;  /* 0x000000ffff2e7224 */ /* 0x000fca00078e0030 */
[----:B------:R-:W-:-:S04]  /*49d0*/  LOP3.LUT P0, RZ, R46, 0x8000000, RZ, 0xc0, !PT ;  /* 0x080000002eff7812 */ /* 0x000fc8000780c0ff */
[----:B------:R-:W-:-:S05]  /*49e0*/  FSEL R46, R26, RZ, P0 ;  /* 0x000000ff1a2e7208 */ /* 0x000fca0000000000 */
[----:B------:R-:W-:-:S07]  /*49f0*/  FADD R45, R45, R46 ;  /* 0x0000002e2d2d7221 */ /* 0x000fce0000000000 */
[----:B------:R-:W-:Y:S05]  /*4a00*/  WARPSYNC.COLLECTIVE R52, `(.L_x_782) ;  /* 0x0000000034087348 */ /* 0x000fea0003c00000 */
[----:B------:R0:W1:Y:S02]  /*4a10*/  SHFL.IDX P0, R48, R43, R54, R53 ;  /* 0x000000362b307389 */ /* 0x0000640000000035 */
[----:B01----:R-:W-:Y:S05]  /*4a20*/  ENDCOLLECTIVE ;  /* 0x000000000000791b */ /* 0x003fea0003800000 */
.L_x_782:
[----:B------:R-:W-:-:S05]  /*4a30*/  IMAD.MOV.U32 R51, RZ, RZ, R48 ;  /* 0x000000ffff337224 */ /* 0x000fca00078e0030 */
[----:B------:R-:W-:-:S04]  /*4a40*/  LOP3.LUT P0, RZ, R51, 0x4000000, RZ, 0xc0, !PT ;  /* 0x0400000033ff7812 */ /* 0x000fc8000780c0ff */
[----:B------:R-:W-:-:S05]  /*4a50*/  FSEL R46, R25, RZ, P0 ;  /* 0x000000ff192e7208 */ /* 0x000fca0000000000 */
[----:B------:R-:W-:-:S07]  /*4a60*/  FADD R45, R45, R46 ;  /* 0x0000002e2d2d7221 */ /* 0x000fce0000000000 */
[----:B------:R-:W-:Y:S05]  /*4a70*/  WARPSYNC.COLLECTIVE R52, `(.L_x_783) ;  /* 0x0000000034087348 */ /* 0x000fea0003c00000 */
[----:B------:R0:W1:Y:S02]  /*4a80*/  SHFL.IDX P0, R48, R43, R54, R53 ;  /* 0x000000362b307389 */ /* 0x0000640000000035 */
[----:B01----:R-:W-:Y:S05]  /*4a90*/  ENDCOLLECTIVE ;  /* 0x000000000000791b */ /* 0x003fea0003800000 */
.L_x_783:
[----:B------:R-:W-:-:S05]  /*4aa0*/  IMAD.MOV.U32 R46, RZ, RZ, R48 ;  /* 0x000000ffff2e7224 */ /* 0x000fca00078e0030 */
[----:B------:R-:W-:-:S04]  /*4ab0*/  LOP3.LUT P0, RZ, R46, 0x2000000, RZ, 0xc0, !PT ;  /* 0x020000002eff7812 */ /* 0x000fc8000780c0ff */
[----:B------:R-:W-:-:S05]  /*4ac0*/  FSEL R46, R24, RZ, P0 ;  /* 0x000000ff182e7208 */ /* 0x000fca0000000000 */
[----:B------:R-:W-:-:S07]  /*4ad0*/  FADD R45, R45, R46 ;  /* 0x0000002e2d2d7221 */ /* 0x000fce0000000000 */
[----:B------:R-:W-:Y:S05]  /*4ae0*/  WARPSYNC.COLLECTIVE R52, `(.L_x_784) ;  /* 0x0000000034087348 */ /* 0x000fea0003c00000 */
[----:B------:R0:W1:Y:S02]  /*4af0*/  SHFL.IDX P0, R48, R43, R54, R53 ;  /* 0x000000362b307389 */ /* 0x0000640000000035 */
[----:B01----:R-:W-:Y:S05]  /*4b00*/  ENDCOLLECTIVE ;  /* 0x000000000000791b */ /* 0x003fea0003800000 */
.L_x_784:
[----:B------:R-:W-:-:S05]  /*4b10*/  IMAD.MOV.U32 R46, RZ, RZ, R48 ;  /* 0x000000ffff2e7224 */ /* 0x000fca00078e0030 */
[----:B------:R-:W-:-:S04]  /*4b20*/  LOP3.LUT P0, RZ, R46, 0x1000000, RZ, 0xc0, !PT ;  /* 0x010000002eff7812 */ /* 0x000fc8000780c0ff */
[----:B------:R-:W-:-:S05]  /*4b30*/  FSEL R46, R23, RZ, P0 ;  /* 0x000000ff172e7208 */ /* 0x000fca0000000000 */
[----:B------:R-:W-:-:S07]  /*4b40*/  FADD R45, R45, R46 ;  /* 0x0000002e2d2d7221 */ /* 0x000fce0000000000 */
[----:B------:R-:W-:Y:S05]  /*4b50*/  WARPSYNC.COLLECTIVE R52, `(.L_x_785) ;  /* 0x0000000034087348 */ /* 0x000fea0003c00000 */
[----:B------:R0:W1:Y:S02]  /*4b60*/  SHFL.IDX P0, R48, R43, R54, R53 ;  /* 0x000000362b307389 */ /* 0x0000640000000035 */
[----:B01----:R-:W-:Y:S05]  /*4b70*/  ENDCOLLECTIVE ;  /* 0x000000000000791b */ /* 0x003fea0003800000 */
.L_x_785:
[----:B------:R-:W-:-:S05]  /*4b80*/  IMAD.MOV.U32 R49, RZ, RZ, R48 ;  /* 0x000000ffff317224 */ /* 0x000fca00078e0030 */
[----:B------:R-:W-:-:S04]  /*4b90*/  LOP3.LUT P0, RZ, R49, 0x800000, RZ, 0xc0, !PT ;  /* 0x0080000031ff7812 */ /* 0x000fc8000780c0ff */
[----:B------:R-:W-:-:S05]  /*4ba0*/  FSEL R46, R22, RZ, P0 ;  /* 0x000000ff162e7208 */ /* 0x000fca0000000000 */
[----:B------:R-:W-:-:S07]  /*4bb0*/  FADD R45, R45, R46 ;  /* 0x0000002e2d2d7221 */ /* 0x000fce0000000000 */
[----:B------:R-:W-:Y:S05]  /*4bc0*/  WARPSYNC.COLLECTIVE R52, `(.L_x_786) ;  /* 0x0000000034087348 */ /* 0x000fea0003c00000 */
[----:B------:R0:W1:Y:S02]  /*4bd0*/  SHFL.IDX P0, R48, R43, R54, R53 ;  /* 0x000000362b307389 */ /* 0x0000640000000035 */
[----:B01----:R-:W-:Y:S05]  /*4be0*/  ENDCOLLECTIVE ;  /* 0x000000000000791b */ /* 0x003fea0003800000 */
.L_x_786:
[----:B------:R-:W-:-:S04]  /*4bf0*/  LOP3.LUT P0, RZ, R48, 0x400000, RZ, 0xc0, !PT ;  /* 0x0040000030ff7812 */ /* 0x000fc8000780c0ff */
[----:B------:R-:W-:-:S05]  /*4c00*/  FSEL R46, R21, RZ, P0 ;  /* 0x000000ff152e7208 */ /* 0x000fca0000000000 */
[----:B------:R-:W-:-:S07]  /*4c10*/  FADD R45, R45, R46 ;  /* 0x0000002e2d2d7221 */ /* 0x000fce0000000000 */
[----:B------:R-:W-:Y:S05]  /*4c20*/  WARPSYNC.COLLECTIVE R52, `(.L_x_787) ;  /* 0x0000000034087348 */ /* 0x000fea0003c00000 */
[----:B------:R0:W1:Y:S02]  /*4c30*/  SHFL.IDX P0, R48, R43, R54, R53 ;  /* 0x000000362b307389 */ /* 0x0000640000000035 */
[----:B01----:R-:W-:Y:S05]  /*4c40*/  ENDCOLLECTIVE ;  /* 0x000000000000791b */ /* 0x003fea0003800000 */
.L_x_787:
[----:B------:R-:W-:-:S05]  /*4c50*/  IMAD.MOV.U32 R49, RZ, RZ, R48 ;  /* 0x000000ffff317224 */ /* 0x000fca00078e0030 */
[----:B------:R-:W-:-:S04]  /*4c60*/  LOP3.LUT P0, RZ, R49, 0x200000, RZ, 0xc0, !PT ;  /* 0x0020000031ff7812 */ /* 0x000fc8000780c0ff */
[----:B------:R-:W-:-:S05]  /*4c70*/  FSEL R46, R20, RZ, P0 ;  /* 0x000000ff142e7208 */ /* 0x000fca0000000000 */
[----:B------:R-:W-:-:S07]  /*4c80*/  FADD R45, R45, R46 ;  /* 0x0000002e2d2d7221 */ /* 0x000fce0000000000 */
[----:B------:R-:W-:Y:S05]  /*4c90*/  WARPSYNC.COLLECTIVE R52, `(.L_x_788) ;  /* 0x0000000034087348 */ /* 0x000fea0003c00000 */
[----:B------:R0:W1:Y:S02]  /*4ca0*/  SHFL.IDX P0, R48, R43, R54, R53 ;  /* 0x000000362b307389 */ /* 0x0000640000000035 */
[----:B01----:R-:W-:Y:S05]  /*4cb0*/  ENDCOLLECTIVE ;  /* 0x000000000000791b */ /* 0x003fea0003800000 */
.L_x_788:
[----:B------:R-:W-:-:S05]  /*4cc0*/  IMAD.MOV.U32 R51, RZ, RZ, R48 ;  /* 0x000000ffff337224 */ /* 0x000fca00078e0030 */
[----:B------:R-:W-:-:S04]  /*4cd0*/  LOP3.LUT P0, RZ, R51, 0x100000, RZ, 0xc0, !PT ;  /* 0x0010000033ff7812 */ /* 0x000fc8000780c0ff */
[----:B------:R-:W-:-:S05]  /*4ce0*/  FSEL R46, R19, RZ, P0 ;  /* 0x000000ff132e7208 */ /* 0x000fca0000000000 */
[----:B------:R-:W-:-:S07]  /*4cf0*/  FADD R45, R45, R46 ;  /* 0x0000002e2d2d7221 */ /* 0x000fce0000000000 */
[----:B------:R-:W-:Y:S05]  /*4d00*/  WARPSYNC.COLLECTIVE R52, `(.L_x_789) ;  /* 0x0000000034087348 */ /* 0x000fea0003c00000 */
[----:B------:R0:W1:Y:S02]  /*4d10*/  SHFL.IDX P0, R48, R43, R54, R53 ;  /* 0x000000362b307389 */ /* 0x0000640000000035 */
[----:B01----:R-:W-:Y:S05]  /*4d20*/  ENDCOLLECTIVE ;  /* 0x000000000000791b */ /* 0x003fea0003800000 */
.L_x_789:
[----:B------:R-:W-:-:S05]  /*4d30*/  IMAD.MOV.U32 R49, RZ, RZ, R48 ;  /* 0x000000ffff317224 */ /* 0x000fca00078e0030 */
[----:B------:R-:W-:-:S04]  /*4d40*/  LOP3.LUT P0, RZ, R49, 0x80000, RZ, 0xc0, !PT ;  /* 0x0008000031ff7812 */ /* 0x000fc8000780c0ff */
[----:B------:R-:W-:-:S05]  /*4d50*/  FSEL R46, R18, RZ, P0 ;  /* 0x000000ff122e7208 */ /* 0x000fca0000000000 */
[----:B------:R-:W-:-:S07]  /*4d60*/  FADD R45, R45, R46 ;  /* 0x0000002e2d2d7221 */ /* 0x000fce0000000000 */
[----:B------:R-:W-:Y:S05]  /*4d70*/  WARPSYNC.COLLECTIVE R52, `(.L_x_790) ;  /* 0x0000000034087348 */ /* 0x000fea0003c00000 */
[----:B------:R0:W1:Y:S02]  /*4d80*/  SHFL.IDX P0, R48, R43, R54, R53 ;  /* 0x000000362b307389 */ /* 0x0000640000000035 */
[----:B01----:R-:W-:Y:S05]  /*4d90*/  ENDCOLLECTIVE ;  /* 0x000000000000791b */ /* 0x003fea0003800000 */
.L_x_790:
[----:B------:R-:W-:-:S04]  /*4da0*/  LOP3.LUT P0, RZ, R48, 0x40000, RZ, 0xc0, !PT ;  /* 0x0004000030ff7812 */ /* 0x000fc8000780c0ff */
[----:B------:R-:W-:-:S05]  /*4db0*/  FSEL R46, R17, RZ, P0 ;  /* 0x000000ff112e7208 */ /* 0x000fca0000000000 */
[----:B------:R-:W-:-:S07]  /*4dc0*/  FADD R45, R45, R46 ;  /* 0x0000002e2d2d7221 */ /* 0x000fce0000000000 */
[----:B------:R-:W-:Y:S05]  /*4dd0*/  WARPSYNC.COLLECTIVE R52, `(.L_x_791) ;  /* 0x0000000034087348 */ /* 0x000fea0003c00000 */
[----:B------:R0:W1:Y:S02]  /*4de0*/  SHFL.IDX P0, R48, R43, R54, R53 ;  /* 0x000000362b307389 */ /* 0x0000640000000035 */
[----:B01----:R-:W-:Y:S05]  /*4df0*/  ENDCOLLECTIVE ;  /* 0x000000000000791b */ /* 0x003fea0003800000 */
.L_x_791:
[----:B------:R-:W-:-:S05]  /*4e00*/  IMAD.MOV.U32 R51, RZ, RZ, R48 ;  /* 0x000000ffff337224 */ /* 0x000fca00078e0030 */
[----:B------:R-:W-:-:S04]  /*4e10*/  LOP3.LUT P0, RZ, R51, 0x20000, RZ, 0xc0, !PT ;  /* 0x0002000033ff7812 */ /* 0x000fc8000780c0ff */
[----:B------:R-:W-:-:S05]  /*4e20*/  FSEL R46, R16, RZ, P0 ;  /* 0x000000ff102e7208 */ /* 0x000fca0000000000 */
[----:B------:R-:W-:-:S07]  /*4e30*/  FADD R45, R45, R46 ;  /* 0x0000002e2d2d7221 */ /* 0x000fce0000000000 */
[----:B------:R-:W-:Y:S05]  /*4e40*/  WARPSYNC.COLLECTIVE R52, `(.L_x_792) ;  /* 0x0000000034087348 */ /* 0x000fea0003c00000 */
[----:B------:R0:W1:Y:S02]  /*4e50*/  SHFL.IDX P0, R48, R43, R54, R53 ;  /* 0x000000362b307389 */ /* 0x0000640000000035 */
[----:B01----:R-:W-:Y:S05]  /*4e60*/  ENDCOLLECTIVE ;  /* 0x000000000000791b */ /* 0x003fea0003800000 */
.L_x_792:
[----:B------:R-:W-:-:S05]  /*4e70*/  IMAD.MOV.U32 R49, RZ, RZ, R48 ;  /* 0x000000ffff317224 */ /* 0x000fca00078e0030 */
[----:B------:R-:W-:-:S04]  /*4e80*/  LOP3.LUT P0, RZ, R49, 0x10000, RZ, 0xc0, !PT ;  /* 0x0001000031ff7812 */ /* 0x000fc8000780c0ff */
[----:B------:R-:W-:-:S05]  /*4e90*/  FSEL R46, R15, RZ, P0 ;  /* 0x000000ff0f2e7208 */ /* 0x000fca0000000000 */
[----:B------:R-:W-:-:S07]  /*4ea0*/  FADD R45, R45, R46 ;  /* 0x0000002e2d2d7221 */ /* 0x000fce0000000000 */
[----:B------:R-:W-:Y:S05]  /*4eb0*/  WARPSYNC.COLLECTIVE R52, `(.L_x_793) ;  /* 0x0000000034087348 */ /* 0x000fea0003c00000 */
[----:B------:R0:W1:Y:S02]  /*4ec0*/  SHFL.IDX P0, R48, R43, R54, R53 ;  /* 0x000000362b307389 */ /* 0x0000640000000035 */
[----:B01----:R-:W-:Y:S05]  /*4ed0*/  ENDCOLLECTIVE ;  /* 0x000000000000791b */ /* 0x003fea0003800000 */
.L_x_793:
[----:B------:R-:W-:-:S05]  /*4ee0*/  IMAD.MOV.U32 R46, RZ, RZ, R48 ;  /* 0x000000ffff2e7224 */ /* 0x000fca00078e0030 */
[----:B------:R-:W-:-:S04]  /*4ef0*/  LOP3.LUT P0, RZ, R46, 0x8000, RZ, 0xc0, !PT ;  /* 0x000080002eff7812 */ /* 0x000fc8000780c0ff */
[----:B------:R-:W-:-:S05]  /*4f00*/  FSEL R46, R14, RZ, P0 ;  /* 0x000000ff0e2e7208 */ /* 0x000fca0000000000 */
[----:B------:R-:W-:-:S07]  /*4f10*/  FADD R45, R45, R46 ;  /* 0x0000002e2d2d7221 */ /* 0x000fce0000000000 */
[----:B------:R-:W-:Y:S05]  /*4f20*/  WARPSYNC.COLLECTIVE R52, `(.L_x_794) ;  /* 0x0000000034087348 */ /* 0x000fea0003c00000 */
[----:B------:R0:W1:Y:S02]  /*4f30*/  SHFL.IDX P0, R48, R43, R54, R53 ;  /* 0x000000362b307389 */ /* 0x0000640000000035 */
[----:B01----:R-:W-:Y:S05]  /*4f40*/  ENDCOLLECTIVE ;  /* 0x000000000000791b */ /* 0x003fea0003800000 */
.L_x_794:
[----:B------:R-:W-:-:S05]  /*4f50*/  IMAD.MOV.U32 R51, RZ, RZ, R48 ;  /* 0x000000ffff337224 */ /* 0x000fca00078e0030 */
[----:B------:R-:W-:-:S04]  /*4f60*/  LOP3.LUT P0, RZ, R51, 0x4000, RZ, 0xc0, !PT ;  /* 0x0000400033ff7812 */ /* 0x000fc8000780c0ff */
[----:B------:R-:W-:-:S05]  /*4f70*/  FSEL R46, R13, RZ, P0 ;  /* 0x000000ff0d2e7208 */ /* 0x000fca0000000000 */
[----:B------:R-:W-:-:S07]  /*4f80*/  FADD R45, R45, R46 ;  /* 0x0000002e2d2d7221 */ /* 0x000fce0000000000 */
[----:B------:R-:W-:Y:S05]  /*4f90*/  WARPSYNC.COLLECTIVE R52, `(.L_x_795) ;  /* 0x0000000034087348 */ /* 0x000fea0003c00000 */
[----:B------:R0:W1:Y:S02]  /*4fa0*/  SHFL.IDX P0, R48, R43, R54, R53 ;  /* 0x000000362b307389 */ /* 0x0000640000000035 */
[----:B01----:R-:W-:Y:S05]  /*4fb0*/  ENDCOLLECTIVE ;  /* 0x000000000000791b */ /* 0x003fea0003800000 */
.L_x_795:
[----:B------:R-:W-:-:S05]  /*4fc0*/  IMAD.MOV.U32 R49, RZ, RZ, R48 ;  /* 0x000000ffff317224 */ /* 0x000fca00078e0030 */
[----:B------:R-:W-:-:S04]  /*4fd0*/  LOP3.LUT P0, RZ, R49, 0x2000, RZ, 0xc0, !PT ;  /* 0x0000200031ff7812 */ /* 0x000fc8000780c0ff */
[----:B------:R-:W-:-:S05]  /*4fe0*/  FSEL R46, R12, RZ, P0 ;  /* 0x000000ff0c2e7208 */ /* 0x000fca0000000000 */
[----:B------:R-:W-:-:S07]  /*4ff0*/  FADD R45, R45, R46 ;  /* 0x0000002e2d2d7221 */ /* 0x000fce0000000000 */
[----:B------:R-:W-:Y:S05]  /*5000*/  WARPSYNC.COLLECTIVE R52, `(.L_x_796) ;  /* 0x0000000034087348 */ /* 0x000fea0003c00000 */
[----:B------:R0:W1:Y:S02]  /*5010*/  SHFL.IDX P0, R48, R43, R54, R53 ;  /* 0x000000362b307389 */ /* 0x0000640000000035 */
[----:B01----:R-:W-:Y:S05]  /*5020*/  ENDCOLLECTIVE ;  /* 0x000000000000791b */ /* 0x003fea0003800000 */
.L_x_796:
[----:B------:R-:W-:-:S05]  /*5030*/  IMAD.MOV.U32 R47, RZ, RZ, R48 ;  /* 0x000000ffff2f7224 */ /* 0x000fca00078e0030 */
[----:B------:R-:W-:-:S04]  /*5040*/  LOP3.LUT P0, RZ, R47, 0x1000, RZ, 0xc0, !PT ;  /* 0x000010002fff7812 */ /* 0x000fc8000780c0ff */
[----:B------:R-:W-:-:S05]  /*5050*/  FSEL R46, R11, RZ, P0 ;  /* 0x000000ff0b2e7208 */ /* 0x000fca0000000000 */
[----:B------:R-:W-:-:S07]  /*5060*/  FADD R45, R45, R46 ;  /* 0x0000002e2d2d7221 */ /* 0x000fce0000000000 */
[----:B------:R-:W-:Y:S05]  /*5070*/  WARPSYNC.COLLECTIVE R52, `(.L_x_797) ;  /* 0x0000000034087348 */ /* 0x000fea0003c00000 */
[----:B------:R0:W1:Y:S02]  /*5080*/  SHFL.IDX P0, R48, R43, R54, R53 ;  /* 0x000000362b307389 */ /* 0x0000640000000035 */
[----:B01----:R-:W-:Y:S05]  /*5090*/  ENDCOLLECTIVE ;  /* 0x000000000000791b */ /* 0x003fea0003800000 */
.L_x_797:
[----:B------:R-:W-:-:S05]  /*50a0*/  IMAD.MOV.U32 R51, RZ, RZ, R48 ;  /* 0x000000ffff337224 */ /* 0x000fca00078e0030 */
[----:B------:R-:W-:-:S04]  /*50b0*/  LOP3.LUT P0, RZ, R51, 0x800, RZ, 0xc0, !PT ;  /* 0x0000080033ff7812 */ /* 0x000fc8000780c0ff */
[----:B------:R-:W-:-:S05]  /*50c0*/  FSEL R46, R10, RZ, P0 ;  /* 0x000000ff0a2e7208 */ /* 0x000fca0000000000 */
[----:B------:R-:W-:-:S07]  /*50d0*/  FADD R45, R45, R46 ;  /* 0x0000002e2d2d7221 */ /* 0x000fce0000000000 */
[----:B------:R-:W-:Y:S05]  /*50e0*/  WARPSYNC.COLLECTIVE R52, `(.L_x_798) ;  /* 0x0000000034087348 */ /* 0x000fea0003c00000 */
[----:B------:R0:W1:Y:S02]  /*50f0*/  SHFL.IDX P0, R48, R43, R54, R53 ;  /* 0x000000362b307389 */ /* 0x0000640000000035 */
[----:B01----:R-:W-:Y:S05]  /*5100*/  ENDCOLLECTIVE ;  /* 0x000000000000791b */ /* 0x003fea0003800000 */
.L_x_798:
[----:B------:R-:W-:-:S05]  /*5110*/  IMAD.MOV.U32 R49, RZ, RZ, R48 ;  /* 0x000000ffff317224 */ /* 0x000fca00078e0030 */
[----:B------:R-:W-:-:S04]  /*5120*/  LOP3.LUT P0, RZ, R49, 0x400, RZ, 0xc0, !PT ;  /* 0x0000040031ff7812 */ /* 0x000fc8000780c0ff */
[----:B------:R-:W-:-:S05]  /*5130*/  FSEL R46, R9, RZ, P0 ;  /* 0x000000ff092e7208 */ /* 0x000fca0000000000 */
[----:B------:R-:W-:-:S07]  /*5140*/  FADD R46, R45, R46 ;  /* 0x0000002e2d2e7221 */ /* 0x000fce0000000000 */
[----:B------:R-:W-:Y:S05]  /*5150*/  WARPSYNC.COLLECTIVE R52, `(.L_x_799) ;  /* 0x0000000034087348 */ /* 0x000fea0003c00000 */
[----:B------:R0:W1:Y:S02]  /*5160*/  SHFL.IDX P0, R48, R43, R54, R53 ;  /* 0x000000362b307389 */ /* 0x0000640000000035 */
[----:B01----:R-:W-:Y:S05]  /*5170*/  ENDCOLLECTIVE ;  /* 0x000000000000791b */ /* 0x003fea0003800000 */
.L_x_799:
[----:B------:R-:W-:-:S04]  /*5180*/  LOP3.LUT P0, RZ, R48, 0x200, RZ, 0xc0, !PT ;  /* 0x0000020030ff7812 */ /* 0x000fc8000780c0ff */
[----:B------:R-:W-:-:S05]  /*5190*/  FSEL R45, R8, RZ, P0 ;  /* 0x000000ff082d7208 */ /* 0x000fca0000000000 */
[----:B------:R-:W-:-:S07]  /*51a0*/  FADD R45, R46, R45 ;  /* 0x0000002d2e2d7221 */ /* 0x000fce0000000000 */
[----:B------:R-:W-:Y:S05]  /*51b0*/  WARPSYNC.COLLECTIVE R52, `(.L_x_800) ;  /* 0x0000000034087348 */ /* 0x000fea0003c00000 */
[----:B------:R0:W1:Y:S02]  /*51c0*/  SHFL.IDX P0, R48, R43, R54, R53 ;  /* 0x000000362b307389 */ /* 0x0000640000000035 */
[----:B01----:R-:W-:Y:S05]  /*51d0*/  ENDCOLLECTIVE ;  /* 0x000000000000791b */ /* 0x003fea0003800000 */
.L_x_800:
[----:B------:R-:W-:-:S05]  /*51e0*/  IMAD.MOV.U32 R46, RZ, RZ, R48 ;  /* 0x000000ffff2e7224 */ /* 0x000fca00078e0030 */
[----:B------:R-:W-:-:S04]  /*51f0*/  LOP3.LUT P0, RZ, R46, 0x100, RZ, 0xc0, !PT ;  /* 0x000001002eff7812 */ /* 0x000fc8000780c0ff */
[----:B------:R-:W-:-:S05]  /*5200*/  FSEL R46, R7, RZ, P0 ;  /* 0x000000ff072e7208 */ /* 0x000fca0000000000 */
[----:B------:R-:W-:-:S07]  /*5210*/  FADD R45, R45, R46 ;  /* 0x0000002e2d2d7221 */ /* 0x000fce0000000000 */
[----:B------:R-:W-:Y:S05]  /*5220*/  WARPSYNC.COLLECTIVE R52, `(.L_x_801) ;  /* 0x0000000034087348 */ /* 0x000fea0003c00000 */
[----:B------:R0:W1:Y:S02]  /*5230*/  SHFL.IDX P0, R48, R43, R54, R53 ;  /* 0x000000362b307389 */ /* 0x0000640000000035 */
[----:B01----:R-:W-:Y:S05]  /*5240*/  ENDCOLLECTIVE ;  /* 0x000000000000791b */ /* 0x003fea0003800000 */
.L_x_801:
[----:B------:R-:W-:-:S04]  /*5250*/  LOP3.LUT P0, RZ, R48, 0x80, RZ, 0xc0, !PT ;  /* 0x0000008030ff7812 */ /* 0x000fc8000780c0ff */
[----:B------:R-:W-:-:S05]  /*5260*/  FSEL R46, R6, RZ, P0 ;  /* 0x000000ff062e7208 */ /* 0x000fca0000000000 */
[----:B------:R-:W-:-:S07]  /*5270*/  FADD R45, R45, R46 ;  /* 0x0000002e2d2d7221 */ /* 0x000fce0000000000 */
[----:B------:R-:W-:Y:S05]  /*5280*/  WARPSYNC.COLLECTIVE R52, `(.L_x_802) ;  /* 0x0000000034087348 */ /* 0x000fea0003c00000 */
[----:B------:R0:W1:Y:S02]  /*5290*/  SHFL.IDX P0, R48, R43, R54, R53 ;  /* 0x000000362b307389 */ /* 0x0000640000000035 */
[----:B01----:R-:W-:Y:S05]  /*52a0*/  ENDCOLLECTIVE ;  /* 0x000000000000791b */ /* 0x003fea0003800000 */
.L_x_802:
[----:B------:R-:W-:-:S05]  /*52b0*/  IMAD.MOV.U32 R46, RZ, RZ, R48 ;  /* 0x000000ffff2e7224 */ /* 0x000fca00078e0030 */
[----:B------:R-:W-:-:S04]  /*52c0*/  LOP3.LUT P0, RZ, R46, 0x40, RZ, 0xc0, !PT ;  /* 0x000000402eff7812 */ /* 0x000fc8000780c0ff */
[----:B------:R-:W-:-:S05]  /*52d0*/  FSEL R46, R5, RZ, P0 ;  /* 0x000000ff052e7208 */ /* 0x000fca0000000000 */
[----:B------:R-:W-:-:S07]  /*52e0*/  FADD R45, R45, R46 ;  /* 0x0000002e2d2d7221 */ /* 0x000fce0000000000 */
[----:B------:R-:W-:Y:S05]  /*52f0*/  WARPSYNC.COLLECTIVE R52, `(.L_x_803) ;  /* 0x0000000034087348 */ /* 0x000fea0003c00000 */
[----:B------:R0:W1:Y:S02]  /*5300*/  SHFL.IDX P0, R48, R43, R54, R53 ;  /* 0x000000362b307389 */ /* 0x0000640000000035 */
[----:B01----:R-:W-:Y:S05]  /*5310*/  ENDCOLLECTIVE ;  /* 0x000000000000791b */ /* 0x003fea0003800000 */
.L_x_803:
[----:B------:R-:W-:-:S05]  /*5320*/  IMAD.MOV.U32 R49, RZ, RZ, R48 ;  /* 0x000000ffff317224 */ /* 0x000fca00078e0030 */
[----:B------:R-:W-:-:S04]  /*5330*/  LOP3.LUT P0, RZ, R49, 0x20, RZ, 0xc0, !PT ;  /* 0x0000002031ff7812 */ /* 0x000fc8000780c0ff */
[----:B------:R-:W-:-:S05]  /*5340*/  FSEL R46, R4, RZ, P0 ;  /* 0x000000ff042e7208 */ /* 0x000fca0000000000 */
[----:B------:R-:W-:-:S07]  /*5350*/  FADD R45, R45, R46 ;  /* 0x0000002e2d2d7221 */ /* 0x000fce0000000000 */
[----:B------:R-:W-:Y:S05]  /*5360*/  WARPSYNC.COLLECTIVE R52, `(.L_x_804) ;  /* 0x0000000034087348 */ /* 0x000fea0003c00000 */
[----:B------:R0:W1:Y:S02]  /*5370*/  SHFL.IDX P0, R48, R43, R54, R53 ;  /* 0x000000362b307389 */ /* 0x0000640000000035 */
[----:B01----:R-:W-:Y:S05]  /*5380*/  ENDCOLLECTIVE ;  /* 0x000000000000791b */ /* 0x003fea0003800000 */
.L_x_804:
[----:B------:R-:W-:-:S05]  /*5390*/  IMAD.MOV.U32 R51, RZ, RZ, R48 ;  /* 0x000000ffff337224 */ /* 0x000fca00078e0030 */
[----:B------:R-:W-:-:S04]  /*53a0*/  LOP3.LUT P0, RZ, R51, 0x10, RZ, 0xc0, !PT ;  /* 0x0000001033ff7812 */ /* 0x000fc8000780c0ff */
[----:B------:R-:W-:-:S05]  /*53b0*/  FSEL R46, R3, RZ, P0 ;  /* 0x000000ff032e7208 */ /* 0x000fca0000000000 */
[----:B------:R-:W-:-:S07]  /*53c0*/  FADD R46, R45, R46 ;  /* 0x0000002e2d2e7221 */ /* 0x000fce0000000000 */
[----:B------:R-:W-:Y:S05]  /*53d0*/  WARPSYNC.COLLECTIVE R52, `(.L_x_805) ;  /* 0x0000000034087348 */ /* 0x000fea0003c00000 */
[----:B------:R0:W1:Y:S02]  /*53e0*/  SHFL.IDX P0, R48, R43, R54, R53 ;  /* 0x000000362b307389 */ /* 0x0000640000000035 */
[----:B01----:R-:W-:Y:S05]  /*53f0*/  ENDCOLLECTIVE ;  /* 0x000000000000791b */ /* 0x003fea0003800000 */
.L_x_805:
[----:B------:R-:W-:-:S05]  /*5400*/  IMAD.MOV.U32 R49, RZ, RZ, R48 ;  /* 0x000000ffff317224 */ /* 0x000fca00078e0030 */
[----:B------:R-:W-:-:S04]  /*5410*/  LOP3.LUT P0, RZ, R49, 0x8, RZ, 0xc0, !PT ;  /* 0x0000000831ff7812 */ /* 0x000fc8000780c0ff */
[----:B------:R-:W-:-:S05]  /*5420*/  FSEL R45, R2, RZ, P0 ;  /* 0x000000ff022d7208 */ /* 0x000fca0000000000 */
[----:B------:R-:W-:-:S07]  /*5430*/  FADD R46, R46, R45 ;  /* 0x0000002d2e2e7221 */ /* 0x000fce0000000000 */
[----:B------:R-:W-:Y:S05]  /*5440*/  WARPSYNC.COLLECTIVE R52, `(.L_x_806) ;  /* 0x0000000034087348 */ /* 0x000fea0003c00000 */
[----:B------:R0:W1:Y:S02]  /*5450*/  SHFL.IDX P0, R48, R43, R54, R53 ;  /* 0x000000362b307389 */ /* 0x0000640000000035 */
[----:B01----:R-:W-:Y:S05]  /*5460*/  ENDCOLLECTIVE ;  /* 0x000000000000791b */ /* 0x003fea0003800000 */
.L_x_806:
[----:B------:R-:W-:-:S05]  /*5470*/  IMAD.MOV.U32 R51, RZ, RZ, R48 ;  /* 0x000000ffff337224 */ /* 0x000fca00078e0030 */
[----:B------:R-:W-:-:S04]  /*5480*/  LOP3.LUT P0, RZ, R51, 0x4, RZ, 0xc0, !PT ;  /* 0x0000000433ff7812 */ /* 0x000fc8000780c0ff */
[----:B------:R-:W-:-:S05]  /*5490*/  FSEL R45, R0, RZ, P0 ;  /* 0x000000ff002d7208 */ /* 0x000fca0000000000 */
[----:B------:R-:W-:-:S07]  /*54a0*/  FADD R45, R46, R45 ;  /* 0x0000002d2e2d7221 */ /* 0x000fce0000000000 */
[----:B------:R-:W-:Y:S05]  /*54b0*/  WARPSYNC.COLLECTIVE R52, `(.L_x_807) ;  /* 0x0000000034087348 */ /* 0x000fea0003c00000 */
[----:B------:R0:W1:Y:S02]  /*54c0*/  SHFL.IDX P0, R48, R43, R54, R53 ;  /* 0x000000362b307389 */ /* 0x0000640000000035 */
[----:B01----:R-:W-:Y:S05]  /*54d0*/  ENDCOLLECTIVE ;  /* 0x000000000000791b */ /* 0x003fea0003800000 */
.L_x_807:
[----:B------:R-:W-:-:S05]  /*54e0*/  IMAD.MOV.U32 R46, RZ, RZ, R48 ;  /* 0x000000ffff2e7224 */ /* 0x000fca00078e0030 */
[----:B------:R-:W-:-:S04]  /*54f0*/  LOP3.LUT P0, RZ, R46, 0x2, RZ, 0xc0, !PT ;  /* 0x000000022eff7812 */ /* 0x000fc8000780c0ff */
[----:B------:R-:W-:-:S05]  /*5500*/  FSEL R46, R33, RZ, P0 ;  /* 0x000000ff212e7208 */ /* 0x000fca0000000000 */
[----:B------:R-:W-:-:S07]  /*5510*/  FADD R45, R45, R46 ;  /* 0x0000002e2d2d7221 */ /* 0x000fce0000000000 */
[----:B------:R-:W-:Y:S05]  /*5520*/  WARPSYNC.COLLECTIVE R52, `(.L_x_808) ;  /* 0x0000000034087348 */ /* 0x000fea0003c00000 */
[----:B------:R0:W1:Y:S02]  /*5530*/  SHFL.IDX P0, R48, R43, R54, R53 ;  /* 0x000000362b307389 */ /* 0x0000640000000035 */
[----:B01----:R-:W-:Y:S05]  /*5540*/  ENDCOLLECTIVE ;  /* 0x000000000000791b */ /* 0x003fea0003800000 */
.L_x_808:
        /* <DEDUP_REMOVED lines=9> */
.L_x_809:
[----:B------:R-:W-:-:S05]  /*55e0*/  IMAD.MOV.U32 R50, RZ, RZ, R48 ;  /* 0x000000ffff327224 */ /* 0x000fca00078e0030 */
[----:B------:R-:W-:-:S04]  /*55f0*/  ISETP.GT.AND P0, PT, R50, -0x1, PT ;  /* 0xffffffff3200780c */ /* 0x000fc80003f04270 */
[----:B------:R-:W-:-:S05]  /*5600*/  FSEL R47, R34, RZ, !P0 ;  /* 0x000000ff222f7208 */ /* 0x000fca0004000000 */
[----:B------:R-:W-:-:S07]  /*5610*/  FADD R42, R47, R42 ;  /* 0x0000002a2f2a7221 */ /* 0x000fce0000000000 */
[----:B------:R-:W-:Y:S05]  /*5620*/  WARPSYNC.COLLECTIVE R52, `(.L_x_810) ;  /* 0x0000000034087348 */ /* 0x000fea0003c00000 */
[----:B------:R0:W1:Y:S02]  /*5630*/  SHFL.IDX P0, R48, R43, R54, R53 ;  /* 0x000000362b307389 */ /* 0x0000640000000035 */
[----:B01----:R-:W-:Y:S05]  /*5640*/  ENDCOLLECTIVE ;  /* 0x000000000000791b */ /* 0x003fea0003800000 */
.L_x_810:
[----:B------:R-:W-:-:S05]  /*5650*/  IMAD.MOV.U32 R49, RZ, RZ, R48 ;  /* 0x000000ffff317224 */ /* 0x000fca00078e0030 */
[----:B------:R-:W-:-:S04]  /*5660*/  LOP3.LUT P0, RZ, R49, 0x40000000, RZ, 0xc0, !PT ;  /* 0x4000000031ff7812 */ /* 0x000fc8000780c0ff */
[----:B------:R-:W-:-:S05]  /*5670*/  FSEL R47, R29, RZ, P0 ;  /* 0x000000ff1d2f7208 */ /* 0x000fca0000000000 */
[----:B------:R-:W-:-:S07]  /*5680*/  FADD R42, R42, R47 ;  /* 0x0000002f2a2a7221 */ /* 0x000fce0000000000 */
[----:B------:R-:W-:Y:S05]  /*5690*/  WARPSYNC.COLLECTIVE R52, `(.L_x_811) ;  /* 0x0000000034087348 */ /* 0x000fea0003c00000 */
[----:B------:R0:W1:Y:S02]  /*56a0*/  SHFL.IDX P0, R48, R43, R54, R53 ;  /* 0x000000362b307389 */ /* 0x0000640000000035 */
[----:B01----:R-:W-:Y:S05]  /*56b0*/  ENDCOLLECTIVE ;  /* 0x000000000000791b */ /* 0x003fea0003800000 */
.L_x_811:
[----:B------:R-:W-:-:S05]  /*56c0*/  IMAD.MOV.U32 R47, RZ, RZ, R48 ;  /* 0x000000ffff2f7224 */ /* 0x000fca00078e0030 */
[----:B------:R-:W-:-:S04]  /*56d0*/  LOP3.LUT P0, RZ, R47, 0x20000000, RZ, 0xc0, !PT ;  /* 0x200000002fff7812 */ /* 0x000fc8000780c0ff */
[----:B------:R-:W-:-:S05]  /*56e0*/  FSEL R47, R28, RZ, P0 ;  /* 0x000000ff1c2f7208 */ /* 0x000fca0000000000 */
[----:B------:R-:W-:-:S07]  /*56f0*/  FADD R42, R42, R47 ;  /* 0x0000002f2a2a7221 */ /* 0x000fce0000000000 */
[----:B------:R-:W-:Y:S05]  /*5700*/  WARPSYNC.COLLECTIVE R52, `(.L_x_812) ;  /* 0x0000000034087348 */ /* 0x000fea0003c00000 */
[----:B------:R0:W1:Y:S02]  /*5710*/  SHFL.IDX P0, R48, R43, R54, R53 ;  /* 0x000000362b307389 */ /* 0x0000640000000035 */
[----:B01----:R-:W-:Y:S05]  /*5720*/  ENDCOLLECTIVE ;  /* 0x000000000000791b */ /* 0x003fea0003800000 */
.L_x_812:
[----:B------:R-:W-:-:S05]  /*5730*/  IMAD.MOV.U32 R49, RZ, RZ, R48 ;  /* 0x000000ffff317224 */ /* 0x000fca00078e0030 */
[----:B------:R-:W-:-:S04]  /*5740*/  LOP3.LUT P0, RZ, R49, 0x10000000, RZ, 0xc0, !PT ;  /* 0x1000000031ff7812 */ /* 0x000fc8000780c0ff */
[----:B------:R-:W-:-:S05]  /*5750*/  FSEL R47, R27, RZ, P0 ;  /* 0x000000ff1b2f7208 */ /* 0x000fca0000000000 */
[----:B------:R-:W-:-:S07]  /*5760*/  FADD R42, R42, R47 ;  /* 0x0000002f2a2a7221 */ /* 0x000fce0000000000 */
[----:B------:R-:W-:Y:S05]  /*5770*/  WARPSYNC.COLLECTIVE R52, `(.L_x_813) ;  /* 0x0000000034087348 */ /* 0x000fea0003c00000 */
[----:B------:R0:W1:Y:S02]  /*5780*/  SHFL.IDX P0, R48, R43, R54, R53 ;  /* 0x000000362b307389 */ /* 0x0000640000000035 */
[----:B01----:R-:W-:Y:S05]  /*5790*/  ENDCOLLECTIVE ;  /* 0x000000000000791b */ /* 0x003fea0003800000 */
.L_x_813:
[----:B------:R-:W-:-:S05]  /*57a0*/  IMAD.MOV.U32 R49, RZ, RZ, R48 ;  /* 0x000000ffff317224 */ /* 0x000fca00078e0030 */
[----:B------:R-:W-:-:S04]  /*57b0*/  LOP3.LUT P0, RZ, R49, 0x8000000, RZ, 0xc0, !PT ;  /* 0x0800000031ff7812 */ /* 0x000fc8000780c0ff */
[----:B------:R-:W-:-:S05]  /*57c0*/  FSEL R47, R26, RZ, P0 ;  /* 0x000000ff1a2f7208 */ /* 0x000fca0000000000 */
[----:B------:R-:W-:-:S07]  /*57d0*/  FADD R42, R42, R47 ;  /* 0x0000002f2a2a7221 */ /* 0x000fce0000000000 */
[----:B------:R-:W-:Y:S05]  /*57e0*/  WARPSYNC.COLLECTIVE R52, `(.L_x_814) ;  /* 0x0000000034087348 */ /* 0x000fea0003c00000 */
[----:B------:R0:W1:Y:S02]  /*57f0*/  SHFL.IDX P0, R48, R43, R54, R53 ;  /* 0x000000362b307389 */ /* 0x0000640000000035 */
[----:B01----:R-:W-:Y:S05]  /*5800*/  ENDCOLLECTIVE ;  /* 0x000000000000791b */ /* 0x003fea0003800000 */
.L_x_814:
[----:B------:R-:W-:-:S05]  /*5810*/  IMAD.MOV.U32 R50, RZ, RZ, R48 ;  /* 0x000000ffff327224 */ /* 0x000fca00078e0030 */
[----:B------:R-:W-:-:S04]  /*5820*/  LOP3.LUT P0, RZ, R50, 0x4000000, RZ, 0xc0, !PT ;  /* 0x0400000032ff7812 */ /* 0x000fc8000780c0ff */
[----:B------:R-:W-:-:S05]  /*5830*/  FSEL R47, R25, RZ, P0 ;  /* 0x000000ff192f7208 */ /* 0x000fca0000000000 */
[----:B------:R-:W-:-:S07]  /*5840*/  FADD R42, R42, R47 ;  /* 0x0000002f2a2a7221 */ /* 0x000fce0000000000 */
[----:B------:R-:W-:Y:S05]  /*5850*/  WARPSYNC.COLLECTIVE R52, `(.L_x_815) ;  /* 0x0000000034087348 */ /* 0x000fea0003c00000 */
[----:B------:R0:W1:Y:S02]  /*5860*/  SHFL.IDX P0, R48, R43, R54, R53 ;  /* 0x000000362b307389 */ /* 0x0000640000000035 */
[----:B01----:R-:W-:Y:S05]  /*5870*/  ENDCOLLECTIVE ;  /* 0x000000000000791b */ /* 0x003fea0003800000 */
.L_x_815:
[----:B------:R-:W-:-:S04]  /*5880*/  LOP3.LUT P0, RZ, R48, 0x2000000, RZ, 0xc0, !PT ;  /* 0x0200000030ff7812 */ /* 0x000fc8000780c0ff */
[----:B------:R-:W-:-:S05]  /*5890*/  FSEL R47, R24, RZ, P0 ;  /* 0x000000ff182f7208 */ /* 0x000fca0000000000 */
[----:B------:R-:W-:-:S07]  /*58a0*/  FADD R42, R42, R47 ;  /* 0x0000002f2a2a7221 */ /* 0x000fce0000000000 */
[----:B------:R-:W-:Y:S05]  /*58b0*/  WARPSYNC.COLLECTIVE R52, `(.L_x_816) ;  /* 0x0000000034087348 */ /* 0x000fea0003c00000 */
[----:B------:R0:W1:Y:S02]  /*58c0*/  SHFL.IDX P0, R48, R43, R54, R53 ;  /* 0x000000362b307389 */ /* 0x0000640000000035 */
[----:B01----:R-:W-:Y:S05]  /*58d0*/  ENDCOLLECTIVE ;  /* 0x000000000000791b */ /* 0x003fea0003800000 */
.L_x_816:
[----:B------:R-:W-:-:S05]  /*58e0*/  IMAD.MOV.U32 R51, RZ, RZ, R48 ;  /* 0x000000ffff337224 */ /* 0x000fca00078e0030 */
[----:B------:R-:W-:-:S04]  /*58f0*/  LOP3.LUT P0, RZ, R51, 0x1000000, RZ, 0xc0, !PT ;  /* 0x0100000033ff7812 */ /* 0x000fc8000780c0ff */
[----:B------:R-:W-:-:S05]  /*5900*/  FSEL R47, R23, RZ, P0 ;  /* 0x000000ff172f7208 */ /* 0x000fca0000000000 */
[----:B------:R-:W-:-:S07]  /*5910*/  FADD R42, R42, R47 ;  /* 0x0000002f2a2a7221 */ /* 0x000fce0000000000 */
[----:B------:R-:W-:Y:S05]  /*5920*/  WARPSYNC.COLLECTIVE R52, `(.L_x_817) ;  /* 0x0000000034087348 */ /* 0x000fea0003c00000 */
[----:B------:R0:W1:Y:S02]  /*5930*/  SHFL.IDX P0, R48, R43, R54, R53 ;  /* 0x000000362b307389 */ /* 0x0000640000000035 */
[----:B01----:R-:W-:Y:S05]  /*5940*/  ENDCOLLECTIVE ;  /* 0x000000000000791b */ /* 0x003fea0003800000 */
.L_x_817:
[----:B------:R-:W-:-:S05]  /*5950*/  IMAD.MOV.U32 R47, RZ, RZ, R48 ;  /* 0x000000ffff2f7224 */ /* 0x000fca00078e0030 */
[----:B------:R-:W-:-:S04]  /*5960*/  LOP3.LUT P0, RZ, R47, 0x800000, RZ, 0xc0, !PT ;  /* 0x008000002fff7812 */ /* 0x000fc8000780c0ff */
[----:B------:R-:W-:-:S05]  /*5970*/  FSEL R47, R22, RZ, P0 ;  /* 0x000000ff162f7208 */ /* 0x000fca0000000000 */
[----:B------:R-:W-:-:S07]  /*5980*/  FADD R42, R42, R47 ;  /* 0x0000002f2a2a7221 */ /* 0x000fce0000000000 */
[----:B------:R-:W-:Y:S05]  /*5990*/  WARPSYNC.COLLECTIVE R52, `(.L_x_818) ;  /* 0x0000000034087348 */ /* 0x000fea0003c00000 */
[----:B------:R0:W1:Y:S02]  /*59a0*/  SHFL.IDX P0, R48, R43, R54, R53 ;  /* 0x000000362b307389 */ /* 0x0000640000000035 */
[----:B01----:R-:W-:Y:S05]  /*59b0*/  ENDCOLLECTIVE ;  /* 0x000000000000791b */ /* 0x003fea0003800000 */
.L_x_818:
[----:B------:R-:W-:-:S05]  /*59c0*/  IMAD.MOV.U32 R47, RZ, RZ, R48 ;  /* 0x000000ffff2f7224 */ /* 0x000fca00078e0030 */
[----:B------:R-:W-:-:S04]  /*59d0*/  LOP3.LUT P0, RZ, R47, 0x400000, RZ, 0xc0, !PT ;  /* 0x004000002fff7812 */ /* 0x000fc8000780c0ff */
[----:B------:R-:W-:-:S05]  /*59e0*/  FSEL R47, R21, RZ, P0 ;  /* 0x000000ff152f7208 */ /* 0x000fca0000000000 */
[----:B------:R-:W-:-:S07]  /*59f0*/  FADD R42, R42, R47 ;  /* 0x0000002f2a2a7221 */ /* 0x000fce0000000000 */
[----:B------:R-:W-:Y:S05]  /*5a00*/  WARPSYNC.COLLECTIVE R52, `(.L_x_819) ;  /* 0x0000000034087348 */ /* 0x000fea0003c00000 */
[----:B------:R0:W1:Y:S02]  /*5a10*/  SHFL.IDX P0, R48, R43, R54, R53 ;  /* 0x000000362b307389 */ /* 0x0000640000000035 */
[----:B01----:R-:W-:Y:S05]  /*5a20*/  ENDCOLLECTIVE ;  /* 0x000000000000791b */ /* 0x003fea0003800000 */
.L_x_819:
[----:B------:R-:W-:-:S05]  /*5a30*/  IMAD.MOV.U32 R46, RZ, RZ, R48 ;  /* 0x000000ffff2e7224 */ /* 0x000fca00078e0030 */
[----:B------:R-:W-:-:S04]  /*5a40*/  LOP3.LUT P0, RZ, R46, 0x200000, RZ, 0xc0, !PT ;  /* 0x002000002eff7812 */ /* 0x000fc8000780c0ff */
[----:B------:R-:W-:-:S05]  /*5a50*/  FSEL R47, R20, RZ, P0 ;  /* 0x000000ff142f7208 */ /* 0x000fca0000000000 */
[----:B------:R-:W-:-:S07]  /*5a60*/  FADD R42, R42, R47 ;  /* 0x0000002f2a2a7221 */ /* 0x000fce0000000000 */
[----:B------:R-:W-:Y:S05]  /*5a70*/  WARPSYNC.COLLECTIVE R52, `(.L_x_820) ;  /* 0x0000000034087348 */ /* 0x000fea0003c00000 */
[----:B------:R0:W1:Y:S02]  /*5a80*/  SHFL.IDX P0, R48, R43, R54, R53 ;  /* 0x000000362b307389 */ /* 0x0000640000000035 */
[----:B01----:R-:W-:Y:S05]  /*5a90*/  ENDCOLLECTIVE ;  /* 0x000000000000791b */ /* 0x003fea0003800000 */
.L_x_820:
[----:B------:R-:W-:-:S05]  /*5aa0*/  IMAD.MOV.U32 R55, RZ, RZ, R48 ;  /* 0x000000ffff377224 */ /* 0x000fca00078e0030 */
[----:B------:R-:W-:-:S04]  /*5ab0*/  LOP3.LUT P0, RZ, R55, 0x100000, RZ, 0xc0, !PT ;  /* 0x0010000037ff7812 */ /* 0x000fc8000780c0ff */
[----:B------:R-:W-:-:S05]  /*5ac0*/  FSEL R47, R19, RZ, P0 ;  /* 0x000000ff132f7208 */ /* 0x000fca0000000000 */
[----:B------:R-:W-:-:S07]  /*5ad0*/  FADD R42, R42, R47 ;  /* 0x0000002f2a2a7221 */ /* 0x000fce0000000000 */
[----:B------:R-:W-:Y:S05]  /*5ae0*/  WARPSYNC.COLLECTIVE R52, `(.L_x_821) ;  /* 0x0000000034087348 */ /* 0x000fea0003c00000 */
[----:B------:R0:W1:Y:S02]  /*5af0*/  SHFL.IDX P0, R48, R43, R54, R53 ;  /* 0x000000362b307389 */ /* 0x0000640000000035 */
[----:B01----:R-:W-:Y:S05]  /*5b00*/  ENDCOLLECTIVE ;  /* 0x000000000000791b */ /* 0x003fea0003800000 */
.L_x_821:
[----:B------:R-:W-:-:S05]  /*5b10*/  IMAD.MOV.U32 R47, RZ, RZ, R48 ;  /* 0x000000ffff2f7224 */ /* 0x000fca00078e0030 */
[----:B------:R-:W-:-:S04]  /*5b20*/  LOP3.LUT P0, RZ, R47, 0x80000, RZ, 0xc0, !PT ;  /* 0x000800002fff7812 */ /* 0x000fc8000780c0ff */
[----:B------:R-:W-:-:S05]  /*5b30*/  FSEL R47, R18, RZ, P0 ;  /* 0x000000ff122f7208 */ /* 0x000fca0000000000 */
[----:B------:R-:W-:-:S07]  /*5b40*/  FADD R42, R42, R47 ;  /* 0x0000002f2a2a7221 */ /* 0x000fce0000000000 */
[----:B------:R-:W-:Y:S05]  /*5b50*/  WARPSYNC.COLLECTIVE R52, `(.L_x_822) ;  /* 0x0000000034087348 */ /* 0x000fea0003c00000 */
[----:B------:R0:W1:Y:S02]  /*5b60*/  SHFL.IDX P0, R48, R43, R54, R53 ;  /* 0x000000362b307389 */ /* 0x0000640000000035 */
[----:B01----:R-:W-:Y:S05]  /*5b70*/  ENDCOLLECTIVE ;  /* 0x000000000000791b */ /* 0x003fea0003800000 */
.L_x_822:
[----:B------:R-:W-:-:S05]  /*5b80*/  IMAD.MOV.U32 R47, RZ, RZ, R48 ;  /* 0x000000ffff2f7224 */ /* 0x000fca00078e0030 */
[----:B------:R-:W-:-:S04]  /*5b90*/  LOP3.LUT P0, RZ, R47, 0x40000, RZ, 0xc0, !PT ;  /* 0x000400002fff7812 */ /* 0x000fc8000780c0ff */
[----:B------:R-:W-:-:S05]  /*5ba0*/  FSEL R47, R17, RZ, P0 ;  /* 0x000000ff112f7208 */ /* 0x000fca0000000000 */
[----:B------:R-:W-:-:S07]  /*5bb0*/  FADD R42, R42, R47 ;  /* 0x0000002f2a2a7221 */ /* 0x000fce0000000000 */
[----:B------:R-:W-:Y:S05]  /*5bc0*/  WARPSYNC.COLLECTIVE R52, `(.L_x_823) ;  /* 0x0000000034087348 */ /* 0x000fea0003c00000 */
[----:B------:R0:W1:Y:S02]  /*5bd0*/  SHFL.IDX P0, R48, R43, R54, R53 ;  /* 0x000000362b307389 */ /* 0x0000640000000035 */
[----:B01----:R-:W-:Y:S05]  /*5be0*/  ENDCOLLECTIVE ;  /* 0x000000000000791b */ /* 0x003fea0003800000 */
.L_x_823:
[----:B------:R-:W-:-:S05]  /*5bf0*/  IMAD.MOV.U32 R46, RZ, RZ, R48 ;  /* 0x000000ffff2e7224 */ /* 0x000fca00078e0030 */
[----:B------:R-:W-:-:S04]  /*5c00*/  LOP3.LUT P0, RZ, R46, 0x20000, RZ, 0xc0, !PT ;  /* 0x000200002eff7812 */ /* 0x000fc8000780c0ff */
[----:B------:R-:W-:-:S05]  /*5c10*/  FSEL R47, R16, RZ, P0 ;  /* 0x000000ff102f7208 */ /* 0x000fca0000000000 */
[----:B------:R-:W-:-:S07]  /*5c20*/  FADD R42, R42, R47 ;  /* 0x0000002f2a2a7221 */ /* 0x000fce0000000000 */
[----:B------:R-:W-:Y:S05]  /*5c30*/  WARPSYNC.COLLECTIVE R52, `(.L_x_824) ;  /* 0x0000000034087348 */ /* 0x000fea0003c00000 */
[----:B------:R0:W1:Y:S02]  /*5c40*/  SHFL.IDX P0, R48, R43, R54, R53 ;  /* 0x000000362b307389 */ /* 0x0000640000000035 */
[----:B01----:R-:W-:Y:S05]  /*5c50*/  ENDCOLLECTIVE ;  /* 0x000000000000791b */ /* 0x003fea0003800000 */
.L_x_824:
[----:B------:R-:W-:-:S04]  /*5c60*/  LOP3.LUT P0, RZ, R48, 0x10000, RZ, 0xc0, !PT ;  /* 0x0001000030ff7812 */ /* 0x000fc8000780c0ff */
[----:B------:R-:W-:-:S05]  /*5c70*/  FSEL R47, R15, RZ, P0 ;  /* 0x000000ff0f2f7208 */ /* 0x000fca0000000000 */
[----:B------:R-:W-:-:S07]  /*5c80*/  FADD R42, R42, R47 ;  /* 0x0000002f2a2a7221 */ /* 0x000fce0000000000 */
[----:B------:R-:W-:Y:S05]  /*5c90*/  WARPSYNC.COLLECTIVE R52, `(.L_x_825) ;  /* 0x0000000034087348 */ /* 0x000fea0003c00000 */
[----:B------:R0:W1:Y:S02]  /*5ca0*/  SHFL.IDX P0, R48, R43, R54, R53 ;  /* 0x000000362b307389 */ /* 0x0000640000000035 */
[----:B01----:R-:W-:Y:S05]  /*5cb0*/  ENDCOLLECTIVE ;  /* 0x000000000000791b */ /* 0x003fea0003800000 */
.L_x_825:
[----:B------:R-:W-:-:S04]  /*5cc0*/  LOP3.LUT P0, RZ, R48, 0x8000, RZ, 0xc0, !PT ;  /* 0x0000800030ff7812 */ /* 0x000fc8000780c0ff */
[----:B------:R-:W-:-:S05]  /*5cd0*/  FSEL R47, R14, RZ, P0 ;  /* 0x000000ff0e2f7208 */ /* 0x000fca0000000000 */
[----:B------:R-:W-:-:S07]  /*5ce0*/  FADD R42, R42, R47 ;  /* 0x0000002f2a2a7221 */ /* 0x000fce0000000000 */
[----:B------:R-:W-:Y:S05]  /*5cf0*/  WARPSYNC.COLLECTIVE R52, `(.L_x_826) ;  /* 0x0000000034087348 */ /* 0x000fea0003c00000 */
[----:B------:R0:W1:Y:S02]  /*5d00*/  SHFL.IDX P0, R48, R43, R54, R53 ;  /* 0x000000362b307389 */ /* 0x0000640000000035 */
[----:B01----:R-:W-:Y:S05]  /*5d10*/  ENDCOLLECTIVE ;  /* 0x000000000000791b */ /* 0x003fea0003800000 */
.L_x_826:
[----:B------:R-:W-:-:S05]  /*5d20*/  IMAD.MOV.U32 R47, RZ, RZ, R48 ;  /* 0x000000ffff2f7224 */ /* 0x000fca00078e0030 */
[----:B------:R-:W-:-:S04]  /*5d30*/  LOP3.LUT P0, RZ, R47, 0x4000, RZ, 0xc0, !PT ;  /* 0x000040002fff7812 */ /* 0x000fc8000780c0ff */
[----:B------:R-:W-:-:S05]  /*5d40*/  FSEL R47, R13, RZ, P0 ;  /* 0x000000ff0d2f7208 */ /* 0x000fca0000000000 */
[----:B------:R-:W-:-:S07]  /*5d50*/  FADD R42, R42, R47 ;  /* 0x0000002f2a2a7221 */ /* 0x000fce0000000000 */
[----:B------:R-:W-:Y:S05]  /*5d60*/  WARPSYNC.COLLECTIVE R52, `(.L_x_827) ;  /* 0x0000000034087348 */ /* 0x000fea0003c00000 */
[----:B------:R0:W1:Y:S02]  /*5d70*/  SHFL.IDX P0, R48, R43, R54, R53 ;  /* 0x000000362b307389 */ /* 0x0000640000000035 */
[----:B01----:R-:W-:Y:S05]  /*5d80*/  ENDCOLLECTIVE ;  /* 0x000000000000791b */ /* 0x003fea0003800000 */
.L_x_827:
[----:B------:R-:W-:-:S05]  /*5d90*/  IMAD.MOV.U32 R46, RZ, RZ, R48 ;  /* 0x000000ffff2e7224 */ /* 0x000fca00078e0030 */
[----:B------:R-:W-:-:S04]  /*5da0*/  LOP3.LUT P0, RZ, R46, 0x2000, RZ, 0xc0, !PT ;  /* 0x000020002eff7812 */ /* 0x000fc8000780c0ff */
[----:B------:R-:W-:-:S05]  /*5db0*/  FSEL R47, R12, RZ, P0 ;  /* 0x000000ff0c2f7208 */ /* 0x000fca0000000000 */
[----:B------:R-:W-:-:S07]  /*5dc0*/  FADD R42, R42, R47 ;  /* 0x0000002f2a2a7221 */ /* 0x000fce0000000000 */
[----:B------:R-:W-:Y:S05]  /*5dd0*/  WARPSYNC.COLLECTIVE R52, `(.L_x_828) ;  /* 0x0000000034087348 */ /* 0x000fea0003c00000 */
[----:B------:R0:W1:Y:S02]  /*5de0*/  SHFL.IDX P0, R48, R43, R54, R53 ;  /* 0x000000362b307389 */ /* 0x0000640000000035 */
[----:B01----:R-:W-:Y:S05]  /*5df0*/  ENDCOLLECTIVE ;  /* 0x000000000000791b */ /* 0x003fea0003800000 */
.L_x_828:
[----:B------:R-:W-:-:S05]  /*5e00*/  IMAD.MOV.U32 R46, RZ, RZ, R48 ;  /* 0x000000ffff2e7224 */ /* 0x000fca00078e0030 */
[----:B------:R-:W-:-:S04]  /*5e10*/  LOP3.LUT P0, RZ, R46, 0x1000, RZ, 0xc0, !PT ;  /* 0x000010002eff7812 */ /* 0x000fc8000780c0ff */
[----:B------:R-:W-:-:S05]  /*5e20*/  FSEL R47, R11, RZ, P0 ;  /* 0x000000ff0b2f7208 */ /* 0x000fca0000000000 */
[----:B------:R-:W-:-:S07]  /*5e30*/  FADD R42, R42, R47 ;  /* 0x0000002f2a2a7221 */ /* 0x000fce0000000000 */
[----:B------:R-:W-:Y:S05]  /*5e40*/  WARPSYNC.COLLECTIVE R52, `(.L_x_829) ;  /* 0x0000000034087348 */ /* 0x000fea0003c00000 */
[----:B------:R0:W1:Y:S02]  /*5e50*/  SHFL.IDX P0, R48, R43, R54, R53 ;  /* 0x000000362b307389 */ /* 0x0000640000000035 */
[----:B01----:R-:W-:Y:S05]  /*5e60*/  ENDCOLLECTIVE ;  /* 0x000000000000791b */ /* 0x003fea0003800000 */
.L_x_829:
[----:B------:R-:W-:-:S04]  /*5e70*/  LOP3.LUT P0, RZ, R48, 0x800, RZ, 0xc0, !PT ;  /* 0x0000080030ff7812 */ /* 0x000fc8000780c0ff */
[----:B------:R-:W-:-:S05]  /*5e80*/  FSEL R47, R10, RZ, P0 ;  /* 0x000000ff0a2f7208 */ /* 0x000fca0000000000 */
[----:B------:R-:W-:-:S07]  /*5e90*/  FADD R42, R42, R47 ;  /* 0x0000002f2a2a7221 */ /* 0x000fce0000000000 */
[----:B------:R-:W-:Y:S05]  /*5ea0*/  WARPSYNC.COLLECTIVE R52, `(.L_x_830) ;  /* 0x0000000034087348 */ /* 0x000fea0003c00000 */
[----:B------:R0:W1:Y:S02]  /*5eb0*/  SHFL.IDX P0, R48, R43, R54, R53 ;  /* 0x000000362b307389 */ /* 0x0000640000000035 */
[----:B01----:R-:W-:Y:S05]  /*5ec0*/  ENDCOLLECTIVE ;  /* 0x000000000000791b */ /* 0x003fea0003800000 */
.L_x_830:
[----:B------:R-:W-:-:S05]  /*5ed0*/  IMAD.MOV.U32 R47, RZ, RZ, R48 ;  /* 0x000000ffff2f7224 */ /* 0x000fca00078e0030 */
[----:B------:R-:W-:-:S04]  /*5ee0*/  LOP3.LUT P0, RZ, R47, 0x400, RZ, 0xc0, !PT ;  /* 0x000004002fff7812 */ /* 0x000fc8000780c0ff */
[----:B------:R-:W-:-:S05]  /*5ef0*/  FSEL R47, R9, RZ, P0 ;  /* 0x000000ff092f7208 */ /* 0x000fca0000000000 */
[----:B------:R-:W-:-:S07]  /*5f00*/  FADD R42, R42, R47 ;  /* 0x0000002f2a2a7221 */ /* 0x000fce0000000000 */
[----:B------:R-:W-:Y:S05]  /*5f10*/  WARPSYNC.COLLECTIVE R52, `(.L_x_831) ;  /* 0x0000000034087348 */ /* 0x000fea0003c00000 */
[----:B------:R0:W1:Y:S02]  /*5f20*/  SHFL.IDX P0, R48, R43, R54, R53 ;  /* 0x000000362b307389 */ /* 0x0000640000000035 */
[----:B01----:R-:W-:Y:S05]  /*5f30*/  ENDCOLLECTIVE ;  /* 0x000000000000791b */ /* 0x003fea0003800000 */
.L_x_831:
[----:B------:R-:W-:-:S05]  /*5f40*/  IMAD.MOV.U32 R51, RZ, RZ, R48 ;  /* 0x000000ffff337224 */ /* 0x000fca00078e0030 */
[----:B------:R-:W-:-:S04]  /*5f50*/  LOP3.LUT P0, RZ, R51, 0x200, RZ, 0xc0, !PT ;  /* 0x0000020033ff7812 */ /* 0x000fc8000780c0ff */
[----:B------:R-:W-:-:S05]  /*5f60*/  FSEL R47, R8, RZ, P0 ;  /* 0x000000ff082f7208 */ /* 0x000fca0000000000 */
[----:B------:R-:W-:-:S07]  /*5f70*/  FADD R47, R42, R47 ;  /* 0x0000002f2a2f7221 */ /* 0x000fce0000000000 */
[----:B------:R-:W-:Y:S05]  /*5f80*/  WARPSYNC.COLLECTIVE R52, `(.L_x_832) ;  /* 0x0000000034087348 */ /* 0x000fea0003c00000 */
[----:B------:R0:W1:Y:S02]  /*5f90*/  SHFL.IDX P0, R48, R43, R54, R53 ;  /* 0x000000362b307389 */ /* 0x0000640000000035 */
[----:B01----:R-:W-:Y:S05]  /*5fa0*/  ENDCOLLECTIVE ;  /* 0x000000000000791b */ /* 0x003fea0003800000 */
.L_x_832:
[----:B------:R-:W-:-:S05]  /*5fb0*/  IMAD.MOV.U32 R50, RZ, RZ, R48 ;  /* 0x000000ffff327224 */ /* 0x000fca00078e0030 */
[----:B------:R-:W-:-:S04]  /*5fc0*/  LOP3.LUT P0, RZ, R50, 0x100, RZ, 0xc0, !PT ;  /* 0x0000010032ff7812 */ /* 0x000fc8000780c0ff */
[----:B------:R-:W-:-:S05]  /*5fd0*/  FSEL R42, R7, RZ, P0 ;  /* 0x000000ff072a7208 */ /* 0x000fca0000000000 */
[----:B------:R-:W-:-:S07]  /*5fe0*/  FADD R47, R47, R42 ;  /* 0x0000002a2f2f7221 */ /* 0x000fce0000000000 */
[----:B------:R-:W-:Y:S05]  /*5ff0*/  WARPSYNC.COLLECTIVE R52, `(.L_x_833) ;  /* 0x0000000034087348 */ /* 0x000fea0003c00000 */
[----:B------:R0:W1:Y:S02]  /*6000*/  SHFL.IDX P0, R48, R43, R54, R53 ;  /* 0x000000362b307389 */ /* 0x0000640000000035 */
[----:B01----:R-:W-:Y:S05]  /*6010*/  ENDCOLLECTIVE ;  /* 0x000000000000791b */ /* 0x003fea0003800000 */
.L_x_833:
[----:B------:R-:W-:-:S05]  /*6020*/  IMAD.MOV.U32 R55, RZ, RZ, R48 ;  /* 0x000000ffff377224 */ /* 0x000fca00078e0030 */
[----:B------:R-:W-:-:S04]  /*6030*/  LOP3.LUT P0, RZ, R55, 0x80, RZ, 0xc0, !PT ;  /* 0x0000008037ff7812 */ /* 0x000fc8000780c0ff */
[----:B------:R-:W-:-:S05]  /*6040*/  FSEL R42, R6, RZ, P0 ;  /* 0x000000ff062a7208 */ /* 0x000fca0000000000 */
[----:B------:R-:W-:-:S07]  /*6050*/  FADD R42, R47, R42 ;  /* 0x0000002a2f2a7221 */ /* 0x000fce0000000000 */
[----:B------:R-:W-:Y:S05]  /*6060*/  WARPSYNC.COLLECTIVE R52, `(.L_x_834) ;  /* 0x0000000034087348 */ /* 0x000fea0003c00000 */
[----:B------:R0:W1:Y:S02]  /*6070*/  SHFL.IDX P0, R48, R43, R54, R53 ;  /* 0x000000362b307389 */ /* 0x0000640000000035 */
[----:B01----:R-:W-:Y:S05]  /*6080*/  ENDCOLLECTIVE ;  /* 0x000000000000791b */ /* 0x003fea0003800000 */
.L_x_834:
[----:B------:R-:W-:-:S04]  /*6090*/  LOP3.LUT P0, RZ, R48, 0x40, RZ, 0xc0, !PT ;  /* 0x0000004030ff7812 */ /* 0x000fc8000780c0ff */
[----:B------:R-:W-:-:S05]  /*60a0*/  FSEL R47, R5, RZ, P0 ;  /* 0x000000ff052f7208 */ /* 0x000fca0000000000 */
[----:B------:R-:W-:-:S07]  /*60b0*/  FADD R42, R42, R47 ;  /* 0x0000002f2a2a7221 */ /* 0x000fce0000000000 */
[----:B------:R-:W-:Y:S05]  /*60c0*/  WARPSYNC.COLLECTIVE R52, `(.L_x_835) ;  /* 0x0000000034087348 */ /* 0x000fea0003c00000 */
[----:B------:R0:W1:Y:S02]  /*60d0*/  SHFL.IDX P0, R48, R43, R54, R53 ;  /* 0x000000362b307389 */ /* 0x0000640000000035 */
[----:B01----:R-:W-:Y:S05]  /*60e0*/  ENDCOLLECTIVE ;  /* 0x000000000000791b */ /* 0x003fea0003800000 */
.L_x_835:
[----:B------:R-:W-:-:S05]  /*60f0*/  IMAD.MOV.U32 R47, RZ, RZ, R48 ;  /* 0x000000ffff2f7224 */ /* 0x000fca00078e0030 */
[----:B------:R-:W-:-:S04]  /*6100*/  LOP3.LUT P0, RZ, R47, 0x20, RZ, 0xc0, !PT ;  /* 0x000000202fff7812 */ /* 0x000fc8000780c0ff */
[----:B------:R-:W-:-:S05]  /*6110*/  FSEL R47, R4, RZ, P0 ;  /* 0x000000ff042f7208 */ /* 0x000fca0000000000 */
[----:B------:R-:W-:-:S07]  /*6120*/  FADD R47, R42, R47 ;  /* 0x0000002f2a2f7221 */ /* 0x000fce0000000000 */
[----:B------:R-:W-:Y:S05]  /*6130*/  WARPSYNC.COLLECTIVE R52, `(.L_x_836) ;  /* 0x0000000034087348 */ /* 0x000fea0003c00000 */
[----:B------:R0:W1:Y:S02]  /*6140*/  SHFL.IDX P0, R48, R43, R54, R53 ;  /* 0x000000362b307389 */ /* 0x0000640000000035 */
[----:B01----:R-:W-:Y:S05]  /*6150*/  ENDCOLLECTIVE ;  /* 0x000000000000791b */ /* 0x003fea0003800000 */
.L_x_836:
[----:B------:R-:W-:-:S05]  /*6160*/  IMAD.MOV.U32 R46, RZ, RZ, R48 ;  /* 0x000000ffff2e7224 */ /* 0x000fca00078e0030 */
[----:B------:R-:W-:-:S04]  /*6170*/  LOP3.LUT P0, RZ, R46, 0x10, RZ, 0xc0, !PT ;  /* 0x000000102eff7812 */ /* 0x000fc8000780c0ff */
[----:B------:R-:W-:-:S05]  /*6180*/  FSEL R42, R3, RZ, P0 ;  /* 0x000000ff032a7208 */ /* 0x000fca0000000000 */
[----:B------:R-:W-:-:S07]  /*6190*/  FADD R42, R47, R42 ;  /* 0x0000002a2f2a7221 */ /* 0x000fce0000000000 */
[----:B------:R-:W-:Y:S05]  /*61a0*/  WARPSYNC.COLLECTIVE R52, `(.L_x_837) ;  /* 0x0000000034087348 */ /* 0x000fea0003c00000 */
[----:B------:R0:W1:Y:S02]  /*61b0*/  SHFL.IDX P0, R48, R43, R54, R53 ;  /* 0x000000362b307389 */ /* 0x0000640000000035 */
[----:B01----:R-:W-:Y:S05]  /*61c0*/  ENDCOLLECTIVE ;  /* 0x000000000000791b */ /* 0x003fea0003800000 */
.L_x_837:
[----:B------:R-:W-:-:S05]  /*61d0*/  IMAD.MOV.U32 R50, RZ, RZ, R48 ;  /* 0x000000ffff327224 */ /* 0x000fca00078e0030 */
[----:B------:R-:W-:-:S04]  /*61e0*/  LOP3.LUT P0, RZ, R50, 0x8, RZ, 0xc0, !PT ;  /* 0x0000000832ff7812 */ /* 0x000fc8000780c0ff */
[----:B------:R-:W-:-:S05]  /*61f0*/  FSEL R47, R2, RZ, P0 ;  /* 0x000000ff022f7208 */ /* 0x000fca0000000000 */
[----:B------:R-:W-:-:S07]  /*6200*/  FADD R42, R42, R47 ;  /* 0x0000002f2a2a7221 */ /* 0x000fce0000000000 */
[----:B------:R-:W-:Y:S05]  /*6210*/  WARPSYNC.COLLECTIVE R52, `(.L_x_838) ;  /* 0x0000000034087348 */ /* 0x000fea0003c00000 */
[----:B------:R0:W1:Y:S02]  /*6220*/  SHFL.IDX P0, R48, R43, R54, R53 ;  /* 0x000000362b307389 */ /* 0x0000640000000035 */
[----:B01----:R-:W-:Y:S05]  /*6230*/  ENDCOLLECTIVE ;  /* 0x000000000000791b */ /* 0x003fea0003800000 */
.L_x_838:
[----:B------:R-:W-:-:S05]  /*6240*/  IMAD.MOV.U32 R56, RZ, RZ, R48 ;  /* 0x000000ffff387224 */ /* 0x000fca00078e0030 */
[----:B------:R-:W-:-:S04]  /*6250*/  LOP3.LUT P0, RZ, R56, 0x4, RZ, 0xc0, !PT ;  /* 0x0000000438ff7812 */ /* 0x000fc8000780c0ff */
[----:B------:R-:W-:-:S05]  /*6260*/  FSEL R47, R0, RZ, P0 ;  /* 0x000000ff002f7208 */ /* 0x000fca0000000000 */
[----:B------:R-:W-:-:S07]  /*6270*/  FADD R42, R42, R47 ;  /* 0x0000002f2a2a7221 */ /* 0x000fce0000000000 */
[----:B------:R-:W-:Y:S05]  /*6280*/  WARPSYNC.COLLECTIVE R52, `(.L_x_839) ;  /* 0x0000000034087348 */ /* 0x000fea0003c00000 */
[----:B------:R0:W1:Y:S02]  /*6290*/  SHFL.IDX P0, R48, R43, R54, R53 ;  /* 0x000000362b307389 */ /* 0x0000640000000035 */
[----:B01----:R-:W-:Y:S05]  /*62a0*/  ENDCOLLECTIVE ;  /* 0x000000000000791b */ /* 0x003fea0003800000 */
.L_x_839:
[----:B------:R-:W-:-:S04]  /*62b0*/  LOP3.LUT P0, RZ, R48, 0x2, RZ, 0xc0, !PT ;  /* 0x0000000230ff7812 */ /* 0x000fc8000780c0ff */
[----:B------:R-:W-:-:S05]  /*62c0*/  FSEL R47, R33, RZ, P0 ;  /* 0x000000ff212f7208 */ /* 0x000fca0000000000 */
[----:B------:R-:W-:-:S07]  /*62d0*/  FADD R42, R42, R47 ;  /* 0x0000002f2a2a7221 */ /* 0x000fce0000000000 */
[----:B------:R-:W-:Y:S05]  /*62e0*/  WARPSYNC.COLLECTIVE R52, `(.L_x_840) ;  /* 0x0000000034087348 */ /* 0x000fea0003c00000 */
[----:B------:R0:W1:Y:S02]  /*62f0*/  SHFL.IDX P0, R48, R43, R54, R53 ;  /* 0x000000362b307389 */ /* 0x0000640000000035 */
[----:B01----:R-:W-:Y:S05]  /*6300*/  ENDCOLLECTIVE ;  /* 0x000000000000791b */ /* 0x003fea0003800000 */
.L_x_840:
        /* <DEDUP_REMOVED lines=8> */
.L_x_841:
[----:B------:R-:W-:-:S05]  /*6390*/  IMAD.MOV.U32 R51, RZ, RZ, R48 ;  /* 0x000000ffff337224 */ /* 0x000fca00078e0030 */
[----:B------:R-:W-:-:S04]  /*63a0*/  ISETP.GT.AND P0, PT, R51, -0x1, PT ;  /* 0xffffffff3300780c */ /* 0x000fc80003f04270 */
[----:B------:R-:W-:-:S05]  /*63b0*/  FSEL R47, R34, RZ, !P0 ;  /* 0x000000ff222f7208 */ /* 0x000fca0004000000 */
[----:B------:R-:W-:-:S07]  /*63c0*/  FADD R38, R47, R38 ;  /* 0x000000262f267221 */ /* 0x000fce0000000000 */
[----:B------:R-:W-:Y:S05]  /*63d0*/  WARPSYNC.COLLECTIVE R52, `(.L_x_842) ;  /* 0x0000000034087348 */ /* 0x000fea0003c00000 */
[----:B------:R0:W1:Y:S02]  /*63e0*/  SHFL.IDX P0, R48, R43, R54, R53 ;  /* 0x000000362b307389 */ /* 0x0000640000000035 */
[----:B01----:R-:W-:Y:S05]  /*63f0*/  ENDCOLLECTIVE ;  /* 0x000000000000791b */ /* 0x003fea0003800000 */
.L_x_842:
[----:B------:R-:W-:-:S05]  /*6400*/  IMAD.MOV.U32 R55, RZ, RZ, R48 ;  /* 0x000000ffff377224 */ /* 0x000fca00078e0030 */
[----:B------:R-:W-:-:S04]  /*6410*/  LOP3.LUT P0, RZ, R55, 0x40000000, RZ, 0xc0, !PT ;  /* 0x4000000037ff7812 */ /* 0x000fc8000780c0ff */
[----:B------:R-:W-:-:S05]  /*6420*/  FSEL R29, R29, RZ, P0 ;  /* 0x000000ff1d1d7208 */ /* 0x000fca0000000000 */
[----:B------:R-:W-:-:S07]  /*6430*/  FADD R29, R38, R29 ;  /* 0x0000001d261d7221 */ /* 0x000fce0000000000 */
[----:B------:R-:W-:Y:S05]  /*6440*/  WARPSYNC.COLLECTIVE R52, `(.L_x_843) ;  /* 0x0000000034087348 */ /* 0x000fea0003c00000 */
[----:B------:R0:W1:Y:S02]  /*6450*/  SHFL.IDX P0, R48, R43, R54, R53 ;  /* 0x000000362b307389 */ /* 0x0000640000000035 */
[----:B01----:R-:W-:Y:S05]  /*6460*/  ENDCOLLECTIVE ;  /* 0x000000000000791b */ /* 0x003fea0003800000 */
.L_x_843:
[----:B------:R-:W-:-:S05]  /*6470*/  IMAD.MOV.U32 R34, RZ, RZ, R48 ;  /* 0x000000ffff227224 */ /* 0x000fca00078e0030 */
[----:B------:R-:W-:-:S04]  /*6480*/  LOP3.LUT P0, RZ, R34, 0x20000000, RZ, 0xc0, !PT ;  /* 0x2000000022ff7812 */ /* 0x000fc8000780c0ff */
[----:B------:R-:W-:-:S05]  /*6490*/  FSEL R28, R28, RZ, P0 ;  /* 0x000000ff1c1c7208 */ /* 0x000fca0000000000 */
[----:B------:R-:W-:-:S07]  /*64a0*/  FADD R29, R29, R28 ;  /* 0x0000001c1d1d7221 */ /* 0x000fce0000000000 */
[----:B------:R-:W-:Y:S05]  /*64b0*/  WARPSYNC.COLLECTIVE R52, `(.L_x_844) ;  /* 0x0000000034087348 */ /* 0x000fea0003c00000 */
[----:B------:R0:W1:Y:S02]  /*64c0*/  SHFL.IDX P0, R48, R43, R54, R53 ;  /* 0x000000362b307389 */ /* 0x0000640000000035 */
[----:B01----:R-:W-:Y:S05]  /*64d0*/  ENDCOLLECTIVE ;  /* 0x000000000000791b */ /* 0x003fea0003800000 */
.L_x_844:
[----:B------:R-:W-:-:S05]  /*64e0*/  IMAD.MOV.U32 R34, RZ, RZ, R48 ;  /* 0x000000ffff227224 */ /* 0x000fca00078e0030 */
[----:B------:R-:W-:-:S04]  /*64f0*/  LOP3.LUT P0, RZ, R34, 0x10000000, RZ, 0xc0, !PT ;  /* 0x1000000022ff7812 */ /* 0x000fc8000780c0ff */
[----:B------:R-:W-:-:S05]  /*6500*/  FSEL R28, R27, RZ, P0 ;  /* 0x000000ff1b1c7208 */ /* 0x000fca0000000000 */
[----:B------:R-:W-:-:S07]  /*6510*/  FADD R27, R29, R28 ;  /* 0x0000001c1d1b7221 */ /* 0x000fce0000000000 */
[----:B------:R-:W-:Y:S05]  /*6520*/  WARPSYNC.COLLECTIVE R52, `(.L_x_845) ;  /* 0x0000000034087348 */ /* 0x000fea0003c00000 */
[----:B------:R0:W1:Y:S02]  /*6530*/  SHFL.IDX P0, R48, R43, R54, R53 ;  /* 0x000000362b307389 */ /* 0x0000640000000035 */
[----:B01----:R-:W-:Y:S05]  /*6540*/  ENDCOLLECTIVE ;  /* 0x000000000000791b */ /* 0x003fea0003800000 */
.L_x_845:
[----:B------:R-:W-:-:S05]  /*6550*/  IMAD.MOV.U32 R34, RZ, RZ, R48 ;  /* 0x000000ffff227224 */ /* 0x000fca00078e0030 */
[----:B------:R-:W-:-:S04]  /*6560*/  LOP3.LUT P0, RZ, R34, 0x8000000, RZ, 0xc0, !PT ;  /* 0x0800000022ff7812 */ /* 0x000fc8000780c0ff */
[----:B------:R-:W-:-:S05]  /*6570*/  FSEL R26, R26, RZ, P0 ;  /* 0x000000ff1a1a7208 */ /* 0x000fca0000000000 */
[----:B------:R-:W-:-:S07]  /*6580*/  FADD R27, R27, R26 ;  /* 0x0000001a1b1b7221 */ /* 0x000fce0000000000 */
[----:B------:R-:W-:Y:S05]  /*6590*/  WARPSYNC.COLLECTIVE R52, `(.L_x_846) ;  /* 0x0000000034087348 */ /* 0x000fea0003c00000 */
[----:B------:R0:W1:Y:S02]  /*65a0*/  SHFL.IDX P0, R48, R43, R54, R53 ;  /* 0x000000362b307389 */ /* 0x0000640000000035 */
[----:B01----:R-:W-:Y:S05]  /*65b0*/  ENDCOLLECTIVE ;  /* 0x000000000000791b */ /* 0x003fea0003800000 */
.L_x_846:
[----:B------:R-:W-:-:S05]  /*65c0*/  IMAD.MOV.U32 R38, RZ, RZ, R48 ;  /* 0x000000ffff267224 */ /* 0x000fca00078e0030 */
[----:B------:R-:W-:-:S04]  /*65d0*/  LOP3.LUT P0, RZ, R38, 0x4000000, RZ, 0xc0, !PT ;  /* 0x0400000026ff7812 */ /* 0x000fc8000780c0ff */
[----:B------:R-:W-:-:S05]  /*65e0*/  FSEL R26, R25, RZ, P0 ;  /* 0x000000ff191a7208 */ /* 0x000fca0000000000 */
[----:B------:R-:W-:-:S07]  /*65f0*/  FADD R27, R27, R26 ;  /* 0x0000001a1b1b7221 */ /* 0x000fce0000000000 */
[----:B------:R-:W-:Y:S05]  /*6600*/  WARPSYNC.COLLECTIVE R52, `(.L_x_847) ;  /* 0x0000000034087348 */ /* 0x000fea0003c00000 */
[----:B------:R0:W1:Y:S02]  /*6610*/  SHFL.IDX P0, R48, R43, R54, R53 ;  /* 0x000000362b307389 */ /* 0x0000640000000035 */
[----:B01----:R-:W-:Y:S05]  /*6620*/  ENDCOLLECTIVE ;  /* 0x000000000000791b */ /* 0x003fea0003800000 */
.L_x_847:
[----:B------:R-:W-:-:S07]  /*6630*/  IMAD.MOV.U32 R28, RZ, RZ, R48 ;  /* 0x000000ffff1c7224 */ /* 0x000fce00078e0030 */
[----:B------:R-:W-:Y:S05]  /*6640*/  WARPSYNC.COLLECTIVE R52, `(.L_x_848) ;  /* 0x0000000034087348 */ /* 0x000fea0003c00000 */
[----:B------:R0:W1:Y:S02]  /*6650*/  SHFL.IDX P0, R48, R43, R54, R53 ;  /* 0x000000362b307389 */ /* 0x0000640000000035 */
[----:B01----:R-:W-:Y:S05]  /*6660*/  ENDCOLLECTIVE ;  /* 0x000000000000791b */ /* 0x003fea0003800000 */
.L_x_848:
[----:B------:R-:W-:-:S04]  /*6670*/  LOP3.LUT P1, RZ, R28, 0x2000000, RZ, 0xc0, !PT ;  /* 0x020000001cff7812 */ /* 0x000fc8000782c0ff */
[----:B------:R-:W-:-:S05]  /*6680*/  FSEL R24, R24, RZ, P1 ;  /* 0x000000ff18187208 */ /* 0x000fca0000800000 */
[----:B------:R-:W-:Y:S01]  /*6690*/  FADD R27, R27, R24 ;  /* 0x000000181b1b7221 */ /* 0x000fe20000000000 */
[----:B------:R-:W-:-:S07]  /*66a0*/  IMAD.MOV.U32 R26, RZ, RZ, R48 ;  /* 0x000000ffff1a7224 */ /* 0x000fce00078e0030 */
[----:B------:R-:W-:Y:S05]  /*66b0*/  WARPSYNC.COLLECTIVE R52, `(.L_x_849) ;  /* 0x0000000034087348 */ /* 0x000fea0003c00000 */
[----:B------:R0:W1:Y:S02]  /*66c0*/  SHFL.IDX P0, R48, R43, R54, R53 ;  /* 0x000000362b307389 */ /* 0x0000640000000035 */
[----:B01----:R-:W-:Y:S05]  /*66d0*/  ENDCOLLECTIVE ;  /* 0x000000000000791b */ /* 0x003fea0003800000 */
.L_x_849:
[----:B------:R-:W-:-:S04]  /*66e0*/  LOP3.LUT P2, RZ, R26, 0x1000000, RZ, 0xc0, !PT ;  /* 0x010000001aff7812 */ /* 0x000fc8000784c0ff */
[----:B------:R-:W-:-:S05]  /*66f0*/  FSEL R24, R23, RZ, P2 ;  /* 0x000000ff17187208 */ /* 0x000fca0001000000 */
[----:B------:R-:W-:Y:S01]  /*6700*/  FADD R27, R27, R24 ;  /* 0x000000181b1b7221 */ /* 0x000fe20000000000 */
[----:B------:R-:W-:-:S07]  /*6710*/  IMAD.MOV.U32 R25, RZ, RZ, R48 ;  /* 0x000000ffff197224 */ /* 0x000fce00078e0030 */
[----:B------:R-:W-:Y:S05]  /*6720*/  WARPSYNC.COLLECTIVE R52, `(.L_x_850) ;  /* 0x0000000034087348 */ /* 0x000fea0003c00000 */
[----:B------:R0:W1:Y:S02]  /*6730*/  SHFL.IDX P0, R48, R43, R54, R53 ;  /* 0x000000362b307389 */ /* 0x0000640000000035 */
[----:B01----:R-:W-:Y:S05]  /*6740*/  ENDCOLLECTIVE ;  /* 0x000000000000791b */ /* 0x003fea0003800000 */
.L_x_850:
[----:B------:R-:W-:-:S04]  /*6750*/  LOP3.LUT P1, RZ, R25, 0x800000, RZ, 0xc0, !PT ;  /* 0x0080000019ff7812 */ /* 0x000fc8000782c0ff */
[----:B------:R-:W-:-:S05]  /*6760*/  FSEL R22, R22, RZ, P1 ;  /* 0x000000ff16167208 */ /* 0x000fca0000800000 */
[----:B------:R-:W-:Y:S01]  /*6770*/  FADD R22, R27, R22 ;  /* 0x000000161b167221 */ /* 0x000fe20000000000 */
[----:B------:R-:W-:-:S07]  /*6780*/  IMAD.MOV.U32 R28, RZ, RZ, R48 ;  /* 0x000000ffff1c7224 */ /* 0x000fce00078e0030 */
[----:B------:R-:W-:Y:S05]  /*6790*/  WARPSYNC.COLLECTIVE R52, `(.L_x_851) ;  /* 0x0000000034087348 */ /* 0x000fea0003c00000 */
[----:B------:R0:W1:Y:S02]  /*67a0*/  SHFL.IDX P0, R48, R43, R54, R53 ;  /* 0x000000362b307389 */ /* 0x0000640000000035 */
[----:B01----:R-:W-:Y:S05]  /*67b0*/  ENDCOLLECTIVE ;  /* 0x000000000000791b */ /* 0x003fea0003800000 */
.L_x_851:
[----:B------:R-:W-:-:S04]  /*67c0*/  LOP3.LUT P2, RZ, R28, 0x400000, RZ, 0xc0, !PT ;  /* 0x004000001cff7812 */ /* 0x000fc8000784c0ff */
[----:B------:R-:W-:-:S05]  /*67d0*/  FSEL R21, R21, RZ, P2 ;  /* 0x000000ff15157208 */ /* 0x000fca0001000000 */
[----:B------:R-:W-:Y:S01]  /*67e0*/  FADD R21, R22, R21 ;  /* 0x0000001516157221 */ /* 0x000fe20000000000 */
[----:B------:R-:W-:-:S07]  /*67f0*/  IMAD.MOV.U32 R26, RZ, RZ, R48 ;  /* 0x000000ffff1a7224 */ /* 0x000fce00078e0030 */
[----:B------:R-:W-:Y:S05]  /*6800*/  WARPSYNC.COLLECTIVE R52, `(.L_x_852) ;  /* 0x0000000034087348 */ /* 0x000fea0003c00000 */
[----:B------:R0:W1:Y:S02]  /*6810*/  SHFL.IDX P0, R48, R43, R54, R53 ;  /* 0x000000362b307389 */ /* 0x0000640000000035 */
[----:B01----:R-:W-:Y:S05]  /*6820*/  ENDCOLLECTIVE ;  /* 0x000000000000791b */ /* 0x003fea0003800000 */
.L_x_852:
[----:B------:R-:W-:-:S04]  /*6830*/  LOP3.LUT P1, RZ, R26, 0x200000, RZ, 0xc0, !PT ;  /* 0x002000001aff7812 */ /* 0x000fc8000782c0ff */
[----:B------:R-:W-:-:S05]  /*6840*/  FSEL R20, R20, RZ, P1 ;  /* 0x000000ff14147208 */ /* 0x000fca0000800000 */
[----:B------:R-:W-:Y:S01]  /*6850*/  FADD R21, R21, R20 ;  /* 0x0000001415157221 */ /* 0x000fe20000000000 */
[----:B------:R-:W-:-:S07]  /*6860*/  IMAD.MOV.U32 R25, RZ, RZ, R48 ;  /* 0x000000ffff197224 */ /* 0x000fce00078e0030 */
[----:B------:R-:W-:Y:S05]  /*6870*/  WARPSYNC.COLLECTIVE R52, `(.L_x_853) ;  /* 0x0000000034087348 */ /* 0x000fea0003c00000 */
[----:B------:R0:W1:Y:S02]  /*6880*/  SHFL.IDX P0, R48, R43, R54, R53 ;  /* 0x000000362b307389 */ /* 0x0000640000000035 */
[----:B01----:R-:W-:Y:S05]  /*6890*/  ENDCOLLECTIVE ;  /* 0x000000000000791b */ /* 0x003fea0003800000 */
.L_x_853:
[----:B------:R-:W-:-:S07]  /*68a0*/  IMAD.MOV.U32 R23, RZ, RZ, R48 ;  /* 0x000000ffff177224 */ /* 0x000fce00078e0030 */
[----:B------:R-:W-:Y:S05]  /*68b0*/  WARPSYNC.COLLECTIVE R52, `(.L_x_854) ;  /* 0x0000000034087348 */ /* 0x000fea0003c00000 */
[----:B------:R0:W1:Y:S02]  /*68c0*/  SHFL.IDX P0, R48, R43, R54, R53 ;  /* 0x000000362b307389 */ /* 0x0000640000000035 */
[----:B01----:R-:W-:Y:S05]  /*68d0*/  ENDCOLLECTIVE ;  /* 0x000000000000791b */ /* 0x003fea0003800000 */
.L_x_854:
[----:B------:R-:W-:-:S04]  /*68e0*/  LOP3.LUT P1, RZ, R23, 0x80000, RZ, 0xc0, !PT ;  /* 0x0008000017ff7812 */ /* 0x000fc8000782c0ff */
[----:B------:R-:W-:Y:S01]  /*68f0*/  FSEL R18, R18, RZ, P1 ;  /* 0x000000ff12127208 */ /* 0x000fe20000800000 */
[----:B------:R-:W-:-:S08]  /*6900*/  IMAD.MOV.U32 R27, RZ, RZ, R48 ;  /* 0x000000ffff1b7224 */ /* 0x000fd000078e0030 */
[----:B------:R-:W-:Y:S05]  /*6910*/  WARPSYNC.COLLECTIVE R52, `(.L_x_855) ;  /* 0x0000000034087348 */ /* 0x000fea0003c00000 */
[----:B------:R0:W1:Y:S02]  /*6920*/  SHFL.IDX P0, R48, R43, R54, R53 ;  /* 0x000000362b307389 */ /* 0x0000640000000035 */
[----:B01----:R-:W-:Y:S05]  /*6930*/  ENDCOLLECTIVE ;  /* 0x000000000000791b */ /* 0x003fea0003800000 */
.L_x_855:
        /* <DEDUP_REMOVED lines=11> */
.L_x_856:
[----:B------:R-:W-:-:S04]  /*69f0*/  FADD R18, R21, R18 ;  /* 0x0000001215127221 */ /* 0x000fc80000000000 */
[----:B------:R-:W-:-:S04]  /*6a00*/  FADD R18, R18, R17 ;  /* 0x0000001112127221 */ /* 0x000fc80000000000 */
[----:B------:R-:W-:Y:S01]  /*6a10*/  FADD R18, R18, R27 ;  /* 0x0000001b12127221 */ /* 0x000fe20000000000 */
[----:B------:R-:W-:-:S07]  /*6a20*/  IMAD.MOV.U32 R23, RZ, RZ, R48 ;  /* 0x000000ffff177224 */ /* 0x000fce00078e0030 */
[----:B------:R-:W-:Y:S05]  /*6a30*/  WARPSYNC.COLLECTIVE R52, `(.L_x_857) ;  /* 0x0000000034087348 */ /* 0x000fea0003c00000 */
[----:B------:R0:W1:Y:S02]  /*6a40*/  SHFL.IDX P0, R48, R43, R54, R53 ;  /* 0x000000362b307389 */ /* 0x0000640000000035 */
[----:B01----:R-:W-:Y:S05]  /*6a50*/  ENDCOLLECTIVE ;  /* 0x000000000000791b */ /* 0x003fea0003800000 */
.L_x_857:
[----:B------:R-:W-:-:S04]  /*6a60*/  LOP3.LUT P1, RZ, R23, 0x10000, RZ, 0xc0, !PT ;  /* 0x0001000017ff7812 */ /* 0x000fc8000782c0ff */
[----:B------:R-:W-:-:S05]  /*6a70*/  FSEL R23, R15, RZ, P1 ;  /* 0x000000ff0f177208 */ /* 0x000fca0000800000 */
[----:B------:R-:W-:Y:S01]  /*6a80*/  FADD R18, R18, R23 ;  /* 0x0000001712127221 */ /* 0x000fe20000000000 */
[----:B------:R-:W-:-:S07]  /*6a90*/  IMAD.MOV.U32 R25, RZ, RZ, R48 ;  /* 0x000000ffff197224 */ /* 0x000fce00078e0030 */
[----:B------:R-:W-:Y:S05]  /*6aa0*/  WARPSYNC.COLLECTIVE R52, `(.L_x_858) ;  /* 0x0000000034087348 */ /* 0x000fea0003c00000 */
[----:B------:R0:W1:Y:S02]  /*6ab0*/  SHFL.IDX P0, R48, R43, R54, R53 ;  /* 0x000000362b307389 */ /* 0x0000640000000035 */
[----:B01----:R-:W-:Y:S05]  /*6ac0*/  ENDCOLLECTIVE ;  /* 0x000000000000791b */ /* 0x003fea0003800000 */
.L_x_858:
[----:B------:R-:W-:-:S04]  /*6ad0*/  LOP3.LUT P2, RZ, R25, 0x8000, RZ, 0xc0, !PT ;  /* 0x0000800019ff7812 */ /* 0x000fc8000784c0ff */
[----:B------:R-:W-:-:S05]  /*6ae0*/  FSEL R25, R14, RZ, P2 ;  /* 0x000000ff0e197208 */ /* 0x000fca0001000000 */
[----:B------:R-:W-:Y:S01]  /*6af0*/  FADD R18, R18, R25 ;  /* 0x0000001912127221 */ /* 0x000fe20000000000 */
[----:B------:R-:W-:-:S07]  /*6b00*/  IMAD.MOV.U32 R22, RZ, RZ, R48 ;  /* 0x000000ffff167224 */ /* 0x000fce00078e0030 */
[----:B------:R-:W-:Y:S05]  /*6b10*/  WARPSYNC.COLLECTIVE R52, `(.L_x_859) ;  /* 0x0000000034087348 */ /* 0x000fea0003c00000 */
[----:B------:R0:W1:Y:S02]  /*6b20*/  SHFL.IDX P0, R48, R43, R54, R53 ;  /* 0x000000362b307389 */ /* 0x0000640000000035 */
[----:B01----:R-:W-:Y:S05]  /*6b30*/  ENDCOLLECTIVE ;  /* 0x000000000000791b */ /* 0x003fea0003800000 */
.L_x_859:
[----:B------:R-:W-:-:S04]  /*6b40*/  LOP3.LUT P1, RZ, R22, 0x4000, RZ, 0xc0, !PT ;  /* 0x0000400016ff7812 */ /* 0x000fc8000782c0ff */
[----:B------:R-:W-:-:S05]  /*6b50*/  FSEL R13, R13, RZ, P1 ;  /* 0x000000ff0d0d7208 */ /* 0x000fca0000800000 */
[----:B------:R-:W-:Y:S01]  /*6b60*/  FADD R18, R18, R13 ;  /* 0x0000000d12127221 */ /* 0x000fe20000000000 */
[----:B------:R-:W-:-:S07]  /*6b70*/  IMAD.MOV.U32 R19, RZ, RZ, R48 ;  /* 0x000000ffff137224 */ /* 0x000fce00078e0030 */
[----:B------:R-:W-:Y:S05]  /*6b80*/  WARPSYNC.COLLECTIVE R52, `(.L_x_860) ;  /* 0x0000000034087348 */ /* 0x000fea0003c00000 */
[----:B------:R0:W1:Y:S02]  /*6b90*/  SHFL.IDX P0, R48, R43, R54, R53 ;  /* 0x000000362b307389 */ /* 0x0000640000000035 */
[----:B01----:R-:W-:Y:S05]  /*6ba0*/  ENDCOLLECTIVE ;  /* 0x000000000000791b */ /* 0x003fea0003800000 */
.L_x_860:
[----:B------:R-:W-:-:S04]  /*6bb0*/  LOP3.LUT P2, RZ, R19, 0x2000, RZ, 0xc0, !PT ;  /* 0x0000200013ff7812 */ /* 0x000fc8000784c0ff */
[----:B------:R-:W-:-:S05]  /*6bc0*/  FSEL R47, R12, RZ, P2 ;  /* 0x000000ff0c2f7208 */ /* 0x000fca0001000000 */
[----:B------:R-:W-:Y:S01]  /*6bd0*/  FADD R47, R18, R47 ;  /* 0x0000002f122f7221 */ /* 0x000fe20000000000 */
[----:B------:R-:W-:-:S07]  /*6be0*/  IMAD.MOV.U32 R20, RZ, RZ, R48 ;  /* 0x000000ffff147224 */ /* 0x000fce00078e0030 */
[----:B------:R-:W-:Y:S05]  /*6bf0*/  WARPSYNC.COLLECTIVE R52, `(.L_x_861) ;  /* 0x0000000034087348 */ /* 0x000fea0003c00000 */
[----:B------:R0:W1:Y:S02]  /*6c00*/  SHFL.IDX P0, R48, R43, R54, R53 ;  /* 0x000000362b307389 */ /* 0x0000640000000035 */
[----:B01----:R-:W-:Y:S05]  /*6c10*/  ENDCOLLECTIVE ;  /* 0x000000000000791b */ /* 0x003fea0003800000 */
.L_x_861:
[----:B------:R-:W-:-:S04]  /*6c20*/  LOP3.LUT P1, RZ, R20, 0x1000, RZ, 0xc0, !PT ;  /* 0x0000100014ff7812 */ /* 0x000fc8000782c0ff */
[----:B------:R-:W-:-:S05]  /*6c30*/  FSEL R12, R11, RZ, P1 ;  /* 0x000000ff0b0c7208 */ /* 0x000fca0000800000 */
[----:B------:R-:W-:Y:S01]  /*6c40*/  FADD R23, R47, R12 ;  /* 0x0000000c2f177221 */ /* 0x000fe20000000000 */
[----:B------:R-:W-:-:S07]  /*6c50*/  IMAD.MOV.U32 R17, RZ, RZ, R48 ;  /* 0x000000ffff117224 */ /* 0x000fce00078e0030 */
[----:B------:R-:W-:Y:S05]  /*6c60*/  WARPSYNC.COLLECTIVE R52, `(.L_x_862) ;  /* 0x0000000034087348 */ /* 0x000fea0003c00000 */
[----:B------:R0:W1:Y:S02]  /*6c70*/  SHFL.IDX P0, R48, R43, R54, R53 ;  /* 0x000000362b307389 */ /* 0x0000640000000035 */
[----:B01----:R-:W-:Y:S05]  /*6c80*/  ENDCOLLECTIVE ;  /* 0x000000000000791b */ /* 0x003fea0003800000 */
.L_x_862:
[----:B------:R-:W-:-:S04]  /*6c90*/  LOP3.LUT P2, RZ, R17, 0x800, RZ, 0xc0, !PT ;  /* 0x0000080011ff7812 */ /* 0x000fc8000784c0ff */
[----:B------:R-:W-:-:S05]  /*6ca0*/  FSEL R38, R10, RZ, P2 ;  /* 0x000000ff0a267208 */ /* 0x000fca0001000000 */
[----:B------:R-:W-:Y:S01]  /*6cb0*/  FADD R38, R23, R38 ;  /* 0x0000002617267221 */ /* 0x000fe20000000000 */
[----:B------:R-:W-:-:S07]  /*6cc0*/  IMAD.MOV.U32 R21, RZ, RZ, R48 ;  /* 0x000000ffff157224 */ /* 0x000fce00078e0030 */
[----:B------:R-:W-:Y:S05]  /*6cd0*/  WARPSYNC.COLLECTIVE R52, `(.L_x_863) ;  /* 0x0000000034087348 */ /* 0x000fea0003c00000 */
[----:B------:R0:W1:Y:S02]  /*6ce0*/  SHFL.IDX P0, R48, R43, R54, R53 ;  /* 0x000000362b307389 */ /* 0x0000640000000035 */
[----:B01----:R-:W-:Y:S05]  /*6cf0*/  ENDCOLLECTIVE ;  /* 0x000000000000791b */ /* 0x003fea0003800000 */
.L_x_863:
[----:B------:R-:W-:-:S04]  /*6d00*/  LOP3.LUT P1, RZ, R21, 0x400, RZ, 0xc0, !PT ;  /* 0x0000040015ff7812 */ /* 0x000fc8000782c0ff */
[----:B------:R-:W-:-:S05]  /*6d10*/  FSEL R9, R9, RZ, P1 ;  /* 0x000000ff09097208 */ /* 0x000fca0000800000 */
[----:B------:R-:W-:Y:S01]  /*6d20*/  FADD R9, R38, R9 ;  /* 0x0000000926097221 */ /* 0x000fe20000000000 */
[----:B------:R-:W-:-:S07]  /*6d30*/  IMAD.MOV.U32 R16, RZ, RZ, R48 ;  /* 0x000000ffff107224 */ /* 0x000fce00078e0030 */
[----:B------:R-:W-:Y:S05]  /*6d40*/  WARPSYNC.COLLECTIVE R52, `(.L_x_864) ;  /* 0x0000000034087348 */ /* 0x000fea0003c00000 */
[----:B------:R0:W1:Y:S02]  /*6d50*/  SHFL.IDX P0, R48, R43, R54, R53 ;  /* 0x000000362b307389 */ /* 0x0000640000000035 */
[----:B01----:R-:W-:Y:S05]  /*6d60*/  ENDCOLLECTIVE ;  /* 0x000000000000791b */ /* 0x003fea0003800000 */
.L_x_864:
[----:B------:R-:W-:-:S04]  /*6d70*/  LOP3.LUT P2, RZ, R16, 0x200, RZ, 0xc0, !PT ;  /* 0x0000020010ff7812 */ /* 0x000fc8000784c0ff */
[----:B------:R-:W-:-:S05]  /*6d80*/  FSEL R8, R8, RZ, P2 ;  /* 0x000000ff08087208 */ /* 0x000fca0001000000 */
[----:B------:R-:W-:Y:S01]  /*6d90*/  FADD R8, R9, R8 ;  /* 0x0000000809087221 */ /* 0x000fe20000000000 */
[----:B------:R-:W-:-:S07]  /*6da0*/  IMAD.MOV.U32 R15, RZ, RZ, R48 ;  /* 0x000000ffff0f7224 */ /* 0x000fce00078e0030 */
[----:B------:R-:W-:Y:S05]  /*6db0*/  WARPSYNC.COLLECTIVE R52, `(.L_x_865) ;  /* 0x0000000034087348 */ /* 0x000fea0003c00000 */
[----:B------:R0:W1:Y:S02]  /*6dc0*/  SHFL.IDX P0, R48, R43, R54, R53 ;  /* 0x000000362b307389 */ /* 0x0000640000000035 */
[----:B01----:R-:W-:Y:S05]  /*6dd0*/  ENDCOLLECTIVE ;  /* 0x000000000000791b */ /* 0x003fea0003800000 */
.L_x_865:
[----:B------:R-:W-:-:S04]  /*6de0*/  LOP3.LUT P1, RZ, R15, 0x100, RZ, 0xc0, !PT ;  /* 0x000001000fff7812 */ /* 0x000fc8000782c0ff */
[----:B------:R-:W-:-:S05]  /*6df0*/  FSEL R7, R7, RZ, P1 ;  /* 0x000000ff07077208 */ /* 0x000fca0000800000 */
[----:B------:R-:W-:Y:S01]  /*6e00*/  FADD R7, R8, R7 ;  /* 0x0000000708077221 */ /* 0x000fe20000000000 */
[----:B------:R-:W-:-:S07]  /*6e10*/  IMAD.MOV.U32 R22, RZ, RZ, R48 ;  /* 0x000000ffff167224 */ /* 0x000fce00078e0030 */
[----:B------:R-:W-:Y:S05]  /*6e20*/  WARPSYNC.COLLECTIVE R52, `(.L_x_866) ;  /* 0x0000000034087348 */ /* 0x000fea0003c00000 */
[----:B------:R0:W1:Y:S02]  /*6e30*/  SHFL.IDX P0, R48, R43, R54, R53 ;  /* 0x000000362b307389 */ /* 0x0000640000000035 */
[----:B01----:R-:W-:Y:S05]  /*6e40*/  ENDCOLLECTIVE ;  /* 0x000000000000791b */ /* 0x003fea0003800000 */
.L_x_866:
[----:B------:R-:W-:-:S04]  /*6e50*/  LOP3.LUT P2, RZ, R22, 0x80, RZ, 0xc0, !PT ;  /* 0x0000008016ff7812 */ /* 0x000fc8000784c0ff */
[----:B------:R-:W-:-:S05]  /*6e60*/  FSEL R6, R6, RZ, P2 ;  /* 0x000000ff06067208 */ /* 0x000fca0001000000 */
[----:B------:R-:W-:Y:S01]  /*6e70*/  FADD R6, R7, R6 ;  /* 0x0000000607067221 */ /* 0x000fe20000000000 */
[----:B------:R-:W-:-:S07]  /*6e80*/  IMAD.MOV.U32 R19, RZ, RZ, R48 ;  /* 0x000000ffff137224 */ /* 0x000fce00078e0030 */
[----:B------:R-:W-:Y:S05]  /*6e90*/  WARPSYNC.COLLECTIVE R52, `(.L_x_867) ;  /* 0x0000000034087348 */ /* 0x000fea0003c00000 */
[----:B------:R0:W1:Y:S02]  /*6ea0*/  SHFL.IDX P0, R48, R43, R54, R53 ;  /* 0x000000362b307389 */ /* 0x0000640000000035 */
[----:B01----:R-:W-:Y:S05]  /*6eb0*/  ENDCOLLECTIVE ;  /* 0x000000000000791b */ /* 0x003fea0003800000 */
.L_x_867:
[----:B------:R-:W-:-:S07]  /*6ec0*/  IMAD.MOV.U32 R17, RZ, RZ, R48 ;  /* 0x000000ffff117224 */ /* 0x000fce00078e0030 */
[----:B------:R-:W-:Y:S05]  /*6ed0*/  WARPSYNC.COLLECTIVE R52, `(.L_x_868) ;  /* 0x0000000034087348 */ /* 0x000fea0003c00000 */
[----:B------:R0:W1:Y:S02]  /*6ee0*/  SHFL.IDX P0, R48, R43, R54, R53 ;  /* 0x000000362b307389 */ /* 0x0000640000000035 */
[----:B01----:R-:W-:Y:S05]  /*6ef0*/  ENDCOLLECTIVE ;  /* 0x000000000000791b */ /* 0x003fea0003800000 */
.L_x_868:
[----:B------:R-:W-:-:S04]  /*6f00*/  LOP3.LUT P1, RZ, R17, 0x20, RZ, 0xc0, !PT ;  /* 0x0000002011ff7812 */ /* 0x000fc8000782c0ff */
[----:B------:R-:W-:Y:S01]  /*6f10*/  FSEL R4, R4, RZ, P1 ;  /* 0x000000ff04047208 */ /* 0x000fe20000800000 */
[----:B------:R-:W-:-:S08]  /*6f20*/  IMAD.MOV.U32 R20, RZ, RZ, R48 ;  /* 0x000000ffff147224 */ /* 0x000fd000078e0030 */
[----:B------:R-:W-:Y:S05]  /*6f30*/  WARPSYNC.COLLECTIVE R52, `(.L_x_869) ;  /* 0x0000000034087348 */ /* 0x000fea0003c00000 */
[----:B------:R0:W1:Y:S02]  /*6f40*/  SHFL.IDX P0, R48, R43, R54, R53 ;  /* 0x000000362b307389 */ /* 0x0000640000000035 */
[----:B01----:R-:W-:Y:S05]  /*6f50*/  ENDCOLLECTIVE ;  /* 0x000000000000791b */ /* 0x003fea0003800000 */
.L_x_869:
[----:B------:R-:W-:-:S07]  /*6f60*/  IMAD.MOV.U32 R10, RZ, RZ, R48 ;  /* 0x000000ffff0a7224 */ /* 0x000fce00078e0030 */
[----:B------:R-:W-:Y:S05]  /*6f70*/  WARPSYNC.COLLECTIVE R52, `(.L_x_870) ;  /* 0x0000000034087348 */ /* 0x000fea0003c00000 */
[----:B------:R0:W1:Y:S02]  /*6f80*/  SHFL.IDX P0, R48, R43, R54, R53 ;  /* 0x000000362b307389 */ /* 0x0000640000000035 */
[----:B01----:R-:W-:Y:S05]  /*6f90*/  ENDCOLLECTIVE ;  /* 0x000000000000791b */ /* 0x003fea0003800000 */
.L_x_870:
[----:B------:R-:W-:Y:S01]  /*6fa0*/  LOP3.LUT P1, RZ, R10, 0x8, RZ, 0xc0, !PT ;  /* 0x000000080aff7812 */ /* 0x000fe2000782c0ff */
[----:B------:R-:W-:-:S12]  /*6fb0*/  IMAD.MOV.U32 R11, RZ, RZ, R48 ;  /* 0x000000ffff0b7224 */ /* 0x000fd800078e0030 */
[----:B------:R-:W-:Y:S05]  /*6fc0*/  WARPSYNC.COLLECTIVE R52, `(.L_x_871) ;  /* 0x0000000034087348 */ /* 0x000fea0003c00000 */
[----:B------:R0:W1:Y:S02]  /*6fd0*/  SHFL.IDX P0, R48, R43, R54, R53 ;  /* 0x000000362b307389 */ /* 0x0000640000000035 */
[----:B01----:R-:W-:Y:S05]  /*6fe0*/  ENDCOLLECTIVE ;  /* 0x000000000000791b */ /* 0x003fea0003800000 */
.L_x_871:
        /* <DEDUP_REMOVED lines=15> */
.L_x_872:
        /* <DEDUP_REMOVED lines=9> */
.L_x_874:
        /* <DEDUP_REMOVED lines=9> */
.L_x_1062:


//--------------------- .text._Z22spmm4_full_full_2_1024PKhPKfPfPKiS5_ii --------------------------
	.section	.text._Z22spmm4_full_full_2_1024PKhPKfPfPKiS5_ii,"ax",@progbits
	.align	128
        .global         _Z22spmm4_full_full_2_1024PKhPKfPfPKiS5_ii
        .type           _Z22spmm4_full_full_2_1024PKhPKfPfPKiS5_ii,@function
        .size           _Z22spmm4_full_full_2_1024PKhPKfPfPKiS5_ii,(.L_x_1063 - _Z22spmm4_full_full_2_1024PKhPKfPfPKiS5_ii)
        .other          _Z22spmm4_full_full_2_1024PKhPKfPfPKiS5_ii,@"STO_CUDA_ENTRY STV_DEFAULT"
_Z22spmm4_full_full_2_1024PKhPKfPfPKiS5_ii:
.text._Z22spmm4_full_full_2_1024PKhPKfPfPKiS5_ii:
        /* <DEDUP_REMOVED lines=36> */
.L_x_878:
        /* <DEDUP_REMOVED lines=799> */
.L_x_1016:
        /* <DEDUP_REMOVED lines=11> */
.L_x_876:
[----:B------:R-:W-:Y:S05]  /*34e0*/  BSYNC B0 ;  /* 0x0000000000007941 */ /* 0x000fea0003800000 */
.L_x_875:
        /* <DEDUP_REMOVED lines=23> */
.L_x_877:
        /* <DEDUP_REMOVED lines=9> */
.L_x_880:
[----:B------:R-:W-:Y:S05]  /*36f0*/  BSYNC B1 ;  /* 0x0000000000017941 */ /* 0x000fea0003800000 */
.L_x_879:
        /* <DEDUP_REMOVED lines=8> */
.L_x_881:
[----:B------:R-:W-:Y:S02]  /*3780*/  IMAD.SHL.U32 R46, R46, 0x10000000, RZ ;  /* 0x100000002e2e7824 */ /* 0x000fe400078e00ff */
[----:B------:R-:W-:Y:S02]  /*3790*/  IMAD.MOV.U32 R54, RZ, RZ, R60 ;  /* 0x000000ffff367224 */ /* 0x000fe400078e003c */
[----:B------:R-:W-:-:S07]  /*37a0*/  IMAD.MOV.U32 R50, RZ, RZ, R48 ;  /* 0x000000ffff327224 */ /* 0x000fce00078e0030 */
[----:B------:R-:W-:Y:S05]  /*37b0*/  WARPSYNC.COLLECTIVE R52, `(.L_x_882) ;  /* 0x0000000034087348 */ /* 0x000fea0003c00000 */
[----:B------:R0:W1:Y:S02]  /*37c0*/  SHFL.IDX P0, R48, R43, R54, R53 ;  /* 0x000000362b307389 */ /* 0x0000640000000035 */
[----:B01----:R-:W-:Y:S05]  /*37d0*/  ENDCOLLECTIVE ;  /* 0x000000000000791b */ /* 0x003fea0003800000 */
.L_x_882:
[----:B------:R-:W-:Y:S02]  /*37e0*/  IMAD.SHL.U32 R47, R50, 0x1000000, RZ ;  /* 0x01000000322f7824 */ /* 0x000fe400078e00ff */
[----:B------:R-:W-:Y:S02]  /*37f0*/  IMAD.MOV.U32 R54, RZ, RZ, R58 ;  /* 0x000000ffff367224 */ /* 0x000fe400078e003a */
[----:B------:R-:W-:-:S05]  /*3800*/  IMAD.SHL.U32 R48, R48, 0x100000, RZ ;  /* 0x0010000030307824 */ /* 0x000fca00078e00ff */
[----:B------:R-:W-:-:S07]  /*3810*/  LOP3.LUT R46, R48, R47, R46, 0xfe, !PT ;  /* 0x0000002f302e7212 */ /* 0x000fce00078efe2e */
[----:B------:R-:W-:Y:S05]  /*3820*/  WARPSYNC.COLLECTIVE R52, `(.L_x_883) ;  /* 0x0000000034087348 */ /* 0x000fea0003c00000 */
[----:B------:R0:W1:Y:S02]  /*3830*/  SHFL.IDX P0, R48, R43, R54, R53 ;  /* 0x000000362b307389 */ /* 0x0000640000000035 */
[----:B01----:R-:W-:Y:S05]  /*3840*/  ENDCOLLECTIVE ;  /* 0x000000000000791b */ /* 0x003fea0003800000 */
.L_x_883:
[----:B------:R-:W-:Y:S02]  /*3850*/  IMAD.MOV.U32 R54, RZ, RZ, R51 ;  /* 0x000000ffff367224 */ /* 0x000fe400078e0033 */
[----:B------:R-:W-:-:S07]  /*3860*/  IMAD.MOV.U32 R58, RZ, RZ, R48 ;  /* 0x000000ffff3a7224 */ /* 0x000fce00078e0030 */
[----:B------:R-:W-:Y:S05]  /*3870*/  WARPSYNC.COLLECTIVE R52, `(.L_x_884) ;  /* 0x0000000034087348 */ /* 0x000fea0003c00000 */
[----:B------:R0:W1:Y:S02]  /*3880*/  SHFL.IDX P0, R48, R43, R54, R53 ;  /* 0x000000362b307389 */ /* 0x0000640000000035 */
[----:B01----:R-:W-:Y:S05]  /*3890*/  ENDCOLLECTIVE ;  /* 0x000000000000791b */ /* 0x003fea0003800000 */
.L_x_884:
        /* <DEDUP_REMOVED lines=8> */
.L_x_885:
[----:B------:R-:W-:Y:S02]  /*3920*/  IMAD.MOV.U32 R54, RZ, RZ, R49 ;  /* 0x000000ffff367224 */ /* 0x000fe400078e0031 */
[----:B------:R-:W-:-:S07]  /*3930*/  IMAD.MOV.U32 R47, RZ, RZ, R48 ;  /* 0x000000ffff2f7224 */ /* 0x000fce00078e0030 */
[----:B------:R-:W-:Y:S05]  /*3940*/  WARPSYNC.COLLECTIVE R52, `(.L_x_886) ;  /* 0x0000000034087348 */ /* 0x000fea0003c00000 */
[----:B------:R0:W1:Y:S02]  /*3950*/  SHFL.IDX P0, R48, R43, R54, R53 ;  /* 0x000000362b307389 */ /* 0x0000640000000035 */
[----:B01----:R-:W-:Y:S05]  /*3960*/  ENDCOLLECTIVE ;  /* 0x000000000000791b */ /* 0x003fea0003800000 */
.L_x_886:
[----:B------:R-:W-:Y:S02]  /*3970*/  IMAD.SHL.U32 R47, R47, 0x100, RZ ;  /* 0x000001002f2f7824 */ /* 0x000fe400078e00ff */
[----:B------:R-:W-:Y:S02]  /*3980*/  IMAD.MOV.U32 R54, RZ, RZ, R56 ;  /* 0x000000ffff367224 */ /* 0x000fe400078e0038 */
[----:B------:R-:W-:-:S07]  /*3990*/  IMAD.MOV.U32 R49, RZ, RZ, R48 ;  /* 0x000000ffff317224 */ /* 0x000fce00078e0030 */
[----:B------:R-:W-:Y:S05]  /*39a0*/  WARPSYNC.COLLECTIVE R52, `(.L_x_887) ;  /* 0x0000000034087348 */ /* 0x000fea0003c00000 */
[----:B------:R0:W1:Y:S02]  /*39b0*/  SHFL.IDX P0, R48, R43, R54, R53 ;  /* 0x000000362b307389 */ /* 0x0000640000000035 */
[----:B01----:R-:W-:Y:S05]  /*39c0*/  ENDCOLLECTIVE ;  /* 0x000000000000791b */ /* 0x003fea0003800000 */
.L_x_887:
        /* <DEDUP_REMOVED lines=8> */
.L_x_888:
[----:B------:R-:W-:-:S05]  /*3a50*/  IMAD.MOV.U32 R46, RZ, RZ, R48 ;  /* 0x000000ffff2e7224 */ /* 0x000fca00078e0030 */
[----:B------:R-:W-:-:S04]  /*3a60*/  ISETP.GT.AND P0, PT, R46, -0x1, PT ;  /* 0xffffffff2e00780c */ /* 0x000fc80003f04270 */
[----:B------:R-:W-:-:S05]  /*3a70*/  FSEL R47, R34, RZ, !P0 ;  /* 0x000000ff222f7208 */ /* 0x000fca0004000000 */
[----:B------:R-:W-:-:S07]  /*3a80*/  FADD R44, R47, R44 ;  /* 0x0000002c2f2c7221 */ /* 0x000fce0000000000 */
[----:B------:R-:W-:Y:S05]  /*3a90*/  WARPSYNC.COLLECTIVE R52, `(.L_x_889) ;  /* 0x0000000034087348 */ /* 0x000fea0003c00000 */
[----:B------:R0:W1:Y:S02]  /*3aa0*/  SHFL.IDX P0, R48, R43, R54, R53 ;  /* 0x000000362b307389 */ /* 0x0000640000000035 */
[----:B01----:R-:W-:Y:S05]  /*3ab0*/  ENDCOLLECTIVE ;  /* 0x000000000000791b */ /* 0x003fea0003800000 */
.L_x_889:
[----:B------:R-:W-:-:S04]  /*3ac0*/  LOP3.LUT P0, RZ, R48, 0x40000000, RZ, 0xc0, !PT ;  /* 0x4000000030ff7812 */ /* 0x000fc8000780c0ff */
[----:B------:R-:W-:-:S05]  /*3ad0*/  FSEL R47, R29, RZ, P0 ;  /* 0x000000ff1d2f7208 */ /* 0x000fca0000000000 */
[----:B------:R-:W-:-:S07]  /*3ae0*/  FADD R44, R44, R47 ;  /* 0x0000002f2c2c7221 */ /* 0x000fce0000000000 */
[----:B------:R-:W-:Y:S05]  /*3af0*/  WARPSYNC.COLLECTIVE R52, `(.L_x_890) ;  /* 0x0000000034087348 */ /* 0x000fea0003c00000 */
[----:B------:R0:W1:Y:S02]  /*3b00*/  SHFL.IDX P0, R48, R43, R54, R53 ;  /* 0x000000362b307389 */ /* 0x0000640000000035 */
[----:B01----:R-:W-:Y:S05]  /*3b10*/  ENDCOLLECTIVE ;  /* 0x000000000000791b */ /* 0x003fea0003800000 */
.L_x_890:
[----:B------:R-:W-:-:S04]  /*3b20*/  LOP3.LUT P0, RZ, R48, 0x20000000, RZ, 0xc0, !PT ;  /* 0x2000000030ff7812 */ /* 0x000fc8000780c0ff */
[----:B------:R-:W-:-:S05]  /*3b30*/  FSEL R47, R28, RZ, P0 ;  /* 0x000000ff1c2f7208 */ /* 0x000fca0000000000 */
[----:B------:R-:W-:-:S07]  /*3b40*/  FADD R44, R44, R47 ;  /* 0x0000002f2c2c7221 */ /* 0x000fce0000000000 */
[----:B------:R-:W-:Y:S05]  /*3b50*/  WARPSYNC.COLLECTIVE R52, `(.L_x_891) ;  /* 0x0000000034087348 */ /* 0x000fea0003c00000 */
[----:B------:R0:W1:Y:S02]  /*3b60*/  SHFL.IDX P0, R48, R43, R54, R53 ;  /* 0x000000362b307389 */ /* 0x0000640000000035 */
[----:B01----:R-:W-:Y:S05]  /*3b70*/  ENDCOLLECTIVE ;  /* 0x000000000000791b */ /* 0x003fea0003800000 */
.L_x_891:
[----:B------:R-:W-:-:S05]  /*3b80*/  IMAD.MOV.U32 R46, RZ, RZ, R48 ;  /* 0x000000ffff2e7224 */ /* 0x000fca00078e0030 */
[----:B------:R-:W-:-:S04]  /*3b90*/  LOP3.LUT P0, RZ, R46, 0x10000000, RZ, 0xc0, !PT ;  /* 0x100000002eff7812 */ /* 0x000fc8000780c0ff */
[----:B------:R-:W-:-:S05]  /*3ba0*/  FSEL R47, R27, RZ, P0 ;  /* 0x000000ff1b2f7208 */ /* 0x000fca0000000000 */
[----:B------:R-:W-:-:S07]  /*3bb0*/  FADD R44, R44, R47 ;  /* 0x0000002f2c2c7221 */ /* 0x000fce0000000000 */
[----:B------:R-:W-:Y:S05]  /*3bc0*/  WARPSYNC.COLLECTIVE R52, `(.L_x_892) ;  /* 0x0000000034087348 */ /* 0x000fea0003c00000 */
[----:B------:R0:W1:Y:S02]  /*3bd0*/  SHFL.IDX P0, R48, R43, R54, R53 ;  /* 0x000000362b307389 */ /* 0x0000640000000035 */
[----:B01----:R-:W-:Y:S05]  /*3be0*/  ENDCOLLECTIVE ;  /* 0x000000000000791b */ /* 0x003fea0003800000 */
.L_x_892:
[----:B------:R-:W-:-:S05]  /*3bf0*/  IMAD.MOV.U32 R47, RZ, RZ, R48 ;  /* 0x000000ffff2f7224 */ /* 0x000fca00078e0030 */
[----:B------:R-:W-:-:S04]  /*3c00*/  LOP3.LUT P0, RZ, R47, 0x8000000, RZ, 0xc0, !PT ;  /* 0x080000002fff7812 */ /* 0x000fc8000780c0ff */
[----:B------:R-:W-:-:S05]  /*3c10*/  FSEL R47, R26, RZ, P0 ;  /* 0x000000ff1a2f7208 */ /* 0x000fca0000000000 */
[----:B------:R-:W-:-:S07]  /*3c20*/  FADD R44, R44, R47 ;  /* 0x0000002f2c2c7221 */ /* 0x000fce0000000000 */
[----:B------:R-:W-:Y:S05]  /*3c30*/  WARPSYNC.COLLECTIVE R52, `(.L_x_893) ;  /* 0x0000000034087348 */ /* 0x000fea0003c00000 */
[----:B------:R0:W1:Y:S02]  /*3c40*/  SHFL.IDX P0, R48, R43, R54, R53 ;  /* 0x000000362b307389 */ /* 0x0000640000000035 */
[----:B01----:R-:W-:Y:S05]  /*3c50*/  ENDCOLLECTIVE ;  /* 0x000000000000791b */ /* 0x003fea0003800000 */
.L_x_893:
[----:B------:R-:W-:-:S05]  /*3c60*/  IMAD.MOV.U32 R55, RZ, RZ, R48 ;  /* 0x000000ffff377224 */ /* 0x000fca00078e0030 */
[----:B------:R-:W-:-:S04]  /*3c70*/  LOP3.LUT P0, RZ, R55, 0x4000000, RZ, 0xc0, !PT ;  /* 0x0400000037ff7812 */ /* 0x000fc8000780c0ff */
[----:B------:R-:W-:-:S05]  /*3c80*/  FSEL R47, R25, RZ, P0 ;  /* 0x000000ff192f7208 */ /* 0x000fca0000000000 */
[----:B------:R-:W-:-:S07]  /*3c90*/  FADD R44, R44, R47 ;  /* 0x0000002f2c2c7221 */ /* 0x000fce0000000000 */
[----:B------:R-:W-:Y:S05]  /*3ca0*/  WARPSYNC.COLLECTIVE R52, `(.L_x_894) ;  /* 0x0000000034087348 */ /* 0x000fea0003c00000 */
[----:B------:R0:W1:Y:S02]  /*3cb0*/  SHFL.IDX P0, R48, R43, R54, R53 ;  /* 0x000000362b307389 */ /* 0x0000640000000035 */
[----:B01----:R-:W-:Y:S05]  /*3cc0*/  ENDCOLLECTIVE ;  /* 0x000000000000791b */ /* 0x003fea0003800000 */
.L_x_894:
[----:B------:R-:W-:-:S05]  /*3cd0*/  IMAD.MOV.U32 R47, RZ, RZ, R48 ;  /* 0x000000ffff2f7224 */ /* 0x000fca00078e0030 */
[----:B------:R-:W-:-:S04]  /*3ce0*/  LOP3.LUT P0, RZ, R47, 0x2000000, RZ, 0xc0, !PT ;  /* 0x020000002fff7812 */ /* 0x000fc8000780c0ff */
[----:B------:R-:W-:-:S05]  /*3cf0*/  FSEL R47, R24, RZ, P0 ;  /* 0x000000ff182f7208 */ /* 0x000fca0000000000 */
[----:B------:R-:W-:-:S07]  /*3d00*/  FADD R44, R44, R47 ;  /* 0x0000002f2c2c7221 */ /* 0x000fce0000000000 */
[----:B------:R-:W-:Y:S05]  /*3d10*/  WARPSYNC.COLLECTIVE R52, `(.L_x_895) ;  /* 0x0000000034087348 */ /* 0x000fea0003c00000 */
[----:B------:R0:W1:Y:S02]  /*3d20*/  SHFL.IDX P0, R48, R43, R54, R53 ;  /* 0x000000362b307389 */ /* 0x0000640000000035 */
[----:B01----:R-:W-:Y:S05]  /*3d30*/  ENDCOLLECTIVE ;  /* 0x000000000000791b */ /* 0x003fea0003800000 */
.L_x_895:
[----:B------:R-:W-:-:S05]  /*3d40*/  IMAD.MOV.U32 R50, RZ, RZ, R48 ;  /* 0x000000ffff327224 */ /* 0x000fca00078e0030 */
[----:B------:R-:W-:-:S04]  /*3d50*/  LOP3.LUT P0, RZ, R50, 0x1000000, RZ, 0xc0, !PT ;  /* 0x0100000032ff7812 */ /* 0x000fc8000780c0ff */
[----:B------:R-:W-:-:S05]  /*3d60*/  FSEL R47, R23, RZ, P0 ;  /* 0x000000ff172f7208 */ /* 0x000fca0000000000 */
[----:B------:R-:W-:-:S07]  /*3d70*/  FADD R44, R44, R47 ;  /* 0x0000002f2c2c7221 */ /* 0x000fce0000000000 */
[----:B------:R-:W-:Y:S05]  /*3d80*/  WARPSYNC.COLLECTIVE R52, `(.L_x_896) ;  /* 0x0000000034087348 */ /* 0x000fea0003c00000 */
[----:B------:R0:W1:Y:S02]  /*3d90*/  SHFL.IDX P0, R48, R43, R54, R53 ;  /* 0x000000362b307389 */ /* 0x0000640000000035 */
[----:B01----:R-:W-:Y:S05]  /*3da0*/  ENDCOLLECTIVE ;  /* 0x000000000000791b */ /* 0x003fea0003800000 */
.L_x_896:
[----:B------:R-:W-:-:S04]  /*3db0*/  LOP3.LUT P0, RZ, R48, 0x800000, RZ, 0xc0, !PT ;  /* 0x0080000030ff7812 */ /* 0x000fc8000780c0ff */
[----:B------:R-:W-:-:S05]  /*3dc0*/  FSEL R47, R22, RZ, P0 ;  /* 0x000000ff162f7208 */ /* 0x000fca0000000000 */
[----:B------:R-:W-:-:S07]  /*3dd0*/  FADD R44, R44, R47 ;  /* 0x0000002f2c2c7221 */ /* 0x000fce0000000000 */
[----:B------:R-:W-:Y:S05]  /*3de0*/  WARPSYNC.COLLECTIVE R52, `(.L_x_897) ;  /* 0x0000000034087348 */ /* 0x000fea0003c00000 */
[----:B------:R0:W1:Y:S02]  /*3df0*/  SHFL.IDX P0, R48, R43, R54, R53 ;  /* 0x000000362b307389 */ /* 0x0000640000000035 */
[----:B01----:R-:W-:Y:S05]  /*3e00*/  ENDCOLLECTIVE ;  /* 0x000000000000791b */ /* 0x003fea0003800000 */
.L_x_897:
[----:B------:R-:W-:-:S05]  /*3e10*/  IMAD.MOV.U32 R46, RZ, RZ, R48 ;  /* 0x000000ffff2e7224 */ /* 0x000fca00078e0030 */
[----:B------:R-:W-:-:S04]  /*3e20*/  LOP3.LUT P0, RZ, R46, 0x400000, RZ, 0xc0, !PT ;  /* 0x004000002eff7812 */ /* 0x000fc8000780c0ff */
[----:B------:R-:W-:-:S05]  /*3e30*/  FSEL R47, R21, RZ, P0 ;  /* 0x000000ff152f7208 */ /* 0x000fca0000000000 */
[----:B------:R-:W-:-:S07]  /*3e40*/  FADD R44, R44, R47 ;  /* 0x0000002f2c2c7221 */ /* 0x000fce0000000000 */
[----:B------:R-:W-:Y:S05]  /*3e50*/  WARPSYNC.COLLECTIVE R52, `(.L_x_898) ;  /* 0x0000000034087348 */ /* 0x000fea0003c00000 */
[----:B------:R0:W1:Y:S02]  /*3e60*/  SHFL.IDX P0, R48, R43, R54, R53 ;  /* 0x000000362b307389 */ /* 0x0000640000000035 */
[----:B01----:R-:W-:Y:S05]  /*3e70*/  ENDCOLLECTIVE ;  /* 0x000000000000791b */ /* 0x003fea0003800000 */
.L_x_898:
[----:B------:R-:W-:-:S05]  /*3e80*/  IMAD.MOV.U32 R50, RZ, RZ, R48 ;  /* 0x000000ffff327224 */ /* 0x000fca00078e0030 */
[----:B------:R-:W-:-:S04]  /*3e90*/  LOP3.LUT P0, RZ, R50, 0x200000, RZ, 0xc0, !PT ;  /* 0x0020000032ff7812 */ /* 0x000fc8000780c0ff */
[----:B------:R-:W-:-:S05]  /*3ea0*/  FSEL R47, R20, RZ, P0 ;  /* 0x000000ff142f7208 */ /* 0x000fca0000000000 */
[----:B------:R-:W-:-:S07]  /*3eb0*/  FADD R44, R44, R47 ;  /* 0x0000002f2c2c7221 */ /* 0x000fce0000000000 */
[----:B------:R-:W-:Y:S05]  /*3ec0*/  WARPSYNC.COLLECTIVE R52, `(.L_x_899) ;  /* 0x0000000034087348 */ /* 0x000fea0003c00000 */
[----:B------:R0:W1:Y:S02]  /*3ed0*/  SHFL.IDX P0, R48, R43, R54, R53 ;  /* 0x000000362b307389 */ /* 0x0000640000000035 */
[----:B01----:R-:W-:Y:S05]  /*3ee0*/  ENDCOLLECTIVE ;  /* 0x000000000000791b */ /* 0x003fea0003800000 */
.L_x_899:
[----:B------:R-:W-:-:S04]  /*3ef0*/  LOP3.LUT P0, RZ, R48, 0x100000, RZ, 0xc0, !PT ;  /* 0x0010000030ff7812 */ /* 0x000fc8000780c0ff */
[----:B------:R-:W-:-:S05]  /*3f00*/  FSEL R47, R19, RZ, P0 ;  /* 0x000000ff132f7208 */ /* 0x000fca0000000000 */
[----:B------:R-:W-:-:S07]  /*3f10*/  FADD R44, R44, R47 ;  /* 0x0000002f2c2c7221 */ /* 0x000fce0000000000 */
[----:B------:R-:W-:Y:S05]  /*3f20*/  WARPSYNC.COLLECTIVE R52, `(.L_x_900) ;  /* 0x0000000034087348 */ /* 0x000fea0003c00000 */
[----:B------:R0:W1:Y:S02]  /*3f30*/  SHFL.IDX P0, R48, R43, R54, R53 ;  /* 0x000000362b307389 */ /* 0x0000640000000035 */
[----:B01----:R-:W-:Y:S05]  /*3f40*/  ENDCOLLECTIVE ;  /* 0x000000000000791b */ /* 0x003fea0003800000 */
.L_x_900:
[----:B------:R-:W-:-:S05]  /*3f50*/  IMAD.MOV.U32 R50, RZ, RZ, R48 ;  /* 0x000000ffff327224 */ /* 0x000fca00078e0030 */
[----:B------:R-:W-:-:S04]  /*3f60*/  LOP3.LUT P0, RZ, R50, 0x80000, RZ, 0xc0, !PT ;  /* 0x0008000032ff7812 */ /* 0x000fc8000780c0ff */
[----:B------:R-:W-:-:S05]  /*3f70*/  FSEL R47, R18, RZ, P0 ;  /* 0x000000ff122f7208 */ /* 0x000fca0000000000 */
[----:B------:R-:W-:-:S07]  /*3f80*/  FADD R44, R44, R47 ;  /* 0x0000002f2c2c7221 */ /* 0x000fce0000000000 */
[----:B------:R-:W-:Y:S05]  /*3f90*/  WARPSYNC.COLLECTIVE R52, `(.L_x_901) ;  /* 0x0000000034087348 */ /* 0x000fea0003c00000 */
[----:B------:R0:W1:Y:S02]  /*3fa0*/  SHFL.IDX P0, R48, R43, R54, R53 ;  /* 0x000000362b307389 */ /* 0x0000640000000035 */
[----:B01----:R-:W-:Y:S05]  /*3fb0*/  ENDCOLLECTIVE ;  /* 0x000000000000791b */ /* 0x003fea0003800000 */
.L_x_901:
[----:B------:R-:W-:-:S05]  /*3fc0*/  IMAD.MOV.U32 R46, RZ, RZ, R48 ;  /* 0x000000ffff2e7224 */ /* 0x000fca00078e0030 */
[----:B------:R-:W-:-:S04]  /*3fd0*/  LOP3.LUT P0, RZ, R46, 0x40000, RZ, 0xc0, !PT ;  /* 0x000400002eff7812 */ /* 0x000fc8000780c0ff */
[----:B------:R-:W-:-:S05]  /*3fe0*/  FSEL R47, R17, RZ, P0 ;  /* 0x000000ff112f7208 */ /* 0x000fca0000000000 */
[----:B------:R-:W-:-:S07]  /*3ff0*/  FADD R44, R44, R47 ;  /* 0x0000002f2c2c7221 */ /* 0x000fce0000000000 */
[----:B------:R-:W-:Y:S05]  /*4000*/  WARPSYNC.COLLECTIVE R52, `(.L_x_902) ;  /* 0x0000000034087348 */ /* 0x000fea0003c00000 */
[----:B------:R0:W1:Y:S02]  /*4010*/  SHFL.IDX P0, R48, R43, R54, R53 ;  /* 0x000000362b307389 */ /* 0x0000640000000035 */
[----:B01----:R-:W-:Y:S05]  /*4020*/  ENDCOLLECTIVE ;  /* 0x000000000000791b */ /* 0x003fea0003800000 */
.L_x_902:
[----:B------:R-:W-:-:S05]  /*4030*/  IMAD.MOV.U32 R55, RZ, RZ, R48 ;  /* 0x000000ffff377224 */ /* 0x000fca00078e0030 */
[----:B------:R-:W-:-:S04]  /*4040*/  LOP3.LUT P0, RZ, R55, 0x20000, RZ, 0xc0, !PT ;  /* 0x0002000037ff7812 */ /* 0x000fc8000780c0ff */
[----:B------:R-:W-:-:S05]  /*4050*/  FSEL R47, R16, RZ, P0 ;  /* 0x000000ff102f7208 */ /* 0x000fca0000000000 */
[----:B------:R-:W-:-:S07]  /*4060*/  FADD R44, R44, R47 ;  /* 0x0000002f2c2c7221 */ /* 0x000fce0000000000 */
[----:B------:R-:W-:Y:S05]  /*4070*/  WARPSYNC.COLLECTIVE R52, `(.L_x_903) ;  /* 0x0000000034087348 */ /* 0x000fea0003c00000 */
[----:B------:R0:W1:Y:S02]  /*4080*/  SHFL.IDX P0, R48, R43, R54, R53 ;  /* 0x000000362b307389 */ /* 0x0000640000000035 */
[----:B01----:R-:W-:Y:S05]  /*4090*/  ENDCOLLECTIVE ;  /* 0x000000000000791b */ /* 0x003fea0003800000 */
.L_x_903:
[----:B------:R-:W-:-:S05]  /*40a0*/  IMAD.MOV.U32 R50, RZ, RZ, R48 ;  /* 0x000000ffff327224 */ /* 0x000fca00078e0030 */
[----:B------:R-:W-:-:S04]  /*40b0*/  LOP3.LUT P0, RZ, R50, 0x10000, RZ, 0xc0, !PT ;  /* 0x0001000032ff7812 */ /* 0x000fc8000780c0ff */
[----:B------:R-:W-:-:S05]  /*40c0*/  FSEL R47, R15, RZ, P0 ;  /* 0x000000ff0f2f7208 */ /* 0x000fca0000000000 */
[----:B------:R-:W-:-:S07]  /*40d0*/  FADD R44, R44, R47 ;  /* 0x0000002f2c2c7221 */ /* 0x000fce0000000000 */
[----:B------:R-:W-:Y:S05]  /*40e0*/  WARPSYNC.COLLECTIVE R52, `(.L_x_904) ;  /* 0x0000000034087348 */ /* 0x000fea0003c00000 */
[----:B------:R0:W1:Y:S02]  /*40f0*/  SHFL.IDX P0, R48, R43, R54, R53 ;  /* 0x000000362b307389 */ /* 0x0000640000000035 */
[----:B01----:R-:W-:Y:S05]  /*4100*/  ENDCOLLECTIVE ;  /* 0x000000000000791b */ /* 0x003fea0003800000 */
.L_x_904:
[----:B------:R-:W-:-:S05]  /*4110*/  IMAD.MOV.U32 R47, RZ, RZ, R48 ;  /* 0x000000ffff2f7224 */ /* 0x000fca00078e0030 */
[----:B------:R-:W-:-:S04]  /*4120*/  LOP3.LUT P0, RZ, R47, 0x8000, RZ, 0xc0, !PT ;  /* 0x000080002fff7812 */ /* 0x000fc8000780c0ff */
[----:B------:R-:W-:-:S05]  /*4130*/  FSEL R47, R14, RZ, P0 ;  /* 0x000000ff0e2f7208 */ /* 0x000fca0000000000 */
[----:B------:R-:W-:-:S07]  /*4140*/  FADD R44, R44, R47 ;  /* 0x0000002f2c2c7221 */ /* 0x000fce0000000000 */
[----:B------:R-:W-:Y:S05]  /*4150*/  WARPSYNC.COLLECTIVE R52, `(.L_x_905) ;  /* 0x0000000034087348 */ /* 0x000fea0003c00000 */
[----:B------:R0:W1:Y:S02]  /*4160*/  SHFL.IDX P0, R48, R43, R54, R53 ;  /* 0x000000362b307389 */ /* 0x0000640000000035 */
[----:B01----:R-:W-:Y:S05]  /*4170*/  ENDCOLLECTIVE ;  /* 0x000000000000791b */ /* 0x003fea0003800000 */
.L_x_905:
[----:B------:R-:W-:-:S05]  /*4180*/  IMAD.MOV.U32 R55, RZ, RZ, R48 ;  /* 0x000000ffff377224 */ /* 0x000fca00078e0030 */
[----:B------:R-:W-:-:S04]  /*4190*/  LOP3.LUT P0, RZ, R55, 0x4000, RZ, 0xc0, !PT ;  /* 0x0000400037ff7812 */ /* 0x000fc8000780c0ff */
[----:B------:R-:W-:-:S05]  /*41a0*/  FSEL R47, R13, RZ, P0 ;  /* 0x000000ff0d2f7208 */ /* 0x000fca0000000000 */
[----:B------:R-:W-:-:S07]  /*41b0*/  FADD R44, R44, R47 ;  /* 0x0000002f2c2c7221 */ /* 0x000fce0000000000 */
[----:B------:R-:W-:Y:S05]  /*41c0*/  WARPSYNC.COLLECTIVE R52, `(.L_x_906) ;  /* 0x0000000034087348 */ /* 0x000fea0003c00000 */
[----:B------:R0:W1:Y:S02]  /*41d0*/  SHFL.IDX P0, R48, R43, R54, R53 ;  /* 0x000000362b307389 */ /* 0x0000640000000035 */
[----:B01----:R-:W-:Y:S05]  /*41e0*/  ENDCOLLECTIVE ;  /* 0x000000000000791b */ /* 0x003fea0003800000 */
.L_x_906:
[----:B------:R-:W-:-:S05]  /*41f0*/  IMAD.MOV.U32 R50, RZ, RZ, R48 ;  /* 0x000000ffff327224 */ /* 0x000fca00078e0030 */
[----:B------:R-:W-:-:S04]  /*4200*/  LOP3.LUT P0, RZ, R50, 0x2000, RZ, 0xc0, !PT ;  /* 0x0000200032ff7812 */ /* 0x000fc8000780c0ff */
[----:B------:R-:W-:-:S05]  /*4210*/  FSEL R47, R12, RZ, P0 ;  /* 0x000000ff0c2f7208 */ /* 0x000fca0000000000 */
[----:B------:R-:W-:-:S07]  /*4220*/  FADD R44, R44, R47 ;  /* 0x0000002f2c2c7221 */ /* 0x000fce0000000000 */
[----:B------:R-:W-:Y:S05]  /*4230*/  WARPSYNC.COLLECTIVE R52, `(.L_x_907) ;  /* 0x0000000034087348 */ /* 0x000fea0003c00000 */
[----:B------:R0:W1:Y:S02]  /*4240*/  SHFL.IDX P0, R48, R43, R54, R53 ;  /* 0x000000362b307389 */ /* 0x0000640000000035 */
[----:B01----:R-:W-:Y:S05]  /*4250*/  ENDCOLLECTIVE ;  /* 0x000000000000791b */ /* 0x003fea0003800000 */
.L_x_907:
[----:B------:R-:W-:-:S04]  /*4260*/  LOP3.LUT P0, RZ, R48, 0x1000, RZ, 0xc0, !PT ;  /* 0x0000100030ff7812 */ /* 0x000fc8000780c0ff */
[----:B------:R-:W-:-:S05]  /*4270*/  FSEL R47, R11, RZ, P0 ;  /* 0x000000ff0b2f7208 */ /* 0x000fca0000000000 */
[----:B------:R-:W-:-:S07]  /*4280*/  FADD R44, R44, R47 ;  /* 0x0000002f2c2c7221 */ /* 0x000fce0000000000 */
[----:B------:R-:W-:Y:S05]  /*4290*/  WARPSYNC.COLLECTIVE R52, `(.L_x_908) ;  /* 0x0000000034087348 */ /* 0x000fea0003c00000 */
[----:B------:R0:W1:Y:S02]  /*42a0*/  SHFL.IDX P0, R48, R43, R54, R53 ;  /* 0x000000362b307389 */ /* 0x0000640000000035 */
[----:B01----:R-:W-:Y:S05]  /*42b0*/  ENDCOLLECTIVE ;  /* 0x000000000000791b */ /* 0x003fea0003800000 */
.L_x_908:
[----:B------:R-:W-:-:S05]  /*42c0*/  IMAD.MOV.U32 R55, RZ, RZ, R48 ;  /* 0x000000ffff377224 */ /* 0x000fca00078e0030 */
[----:B------:R-:W-:-:S04]  /*42d0*/  LOP3.LUT P0, RZ, R55, 0x800, RZ, 0xc0, !PT ;  /* 0x0000080037ff7812 */ /* 0x000fc8000780c0ff */
[----:B------:R-:W-:-:S05]  /*42e0*/  FSEL R47, R10, RZ, P0 ;  /* 0x000000ff0a2f7208 */ /* 0x000fca0000000000 */
[----:B------:R-:W-:-:S07]  /*42f0*/  FADD R44, R44, R47 ;  /* 0x0000002f2c2c7221 */ /* 0x000fce0000000000 */
[----:B------:R-:W-:Y:S05]  /*4300*/  WARPSYNC.COLLECTIVE R52, `(.L_x_909) ;  /* 0x0000000034087348 */ /* 0x000fea0003c00000 */
[----:B------:R0:W1:Y:S02]  /*4310*/  SHFL.IDX P0, R48, R43, R54, R53 ;  /* 0x000000362b307389 */ /* 0x0000640000000035 */
[----:B01----:R-:W-:Y:S05]  /*4320*/  ENDCOLLECTIVE ;  /* 0x000000000000791b */ /* 0x003fea0003800000 */
.L_x_909:
[----:B------:R-:W-:-:S05]  /*4330*/  IMAD.MOV.U32 R50, RZ, RZ, R48 ;  /* 0x000000ffff327224 */ /* 0x000fca00078e0030 */
[----:B------:R-:W-:-:S04]  /*4340*/  LOP3.LUT P0, RZ, R50, 0x400, RZ, 0xc0, !PT ;  /* 0x0000040032ff7812 */ /* 0x000fc8000780c0ff */
[----:B------:R-:W-:-:S05]  /*4350*/  FSEL R47, R9, RZ, P0 ;  /* 0x000000ff092f7208 */ /* 0x000fca0000000000 */
[----:B------:R-:W-:-:S07]  /*4360*/  FADD R47, R44, R47 ;  /* 0x0000002f2c2f7221 */ /* 0x000fce0000000000 */
[----:B------:R-:W-:Y:S05]  /*4370*/  WARPSYNC.COLLECTIVE R52, `(.L_x_910) ;  /* 0x0000000034087348 */ /* 0x000fea0003c00000 */
[----:B------:R0:W1:Y:S02]  /*4380*/  SHFL.IDX P0, R48, R43, R54, R53 ;  /* 0x000000362b307389 */ /* 0x0000640000000035 */
[----:B01----:R-:W-:Y:S05]  /*4390*/  ENDCOLLECTIVE ;  /* 0x000000000000791b */ /* 0x003fea0003800000 */
.L_x_910:
[----:B------:R-:W-:-:S05]  /*43a0*/  IMAD.MOV.U32 R46, RZ, RZ, R48 ;  /* 0x000000ffff2e7224 */ /* 0x000fca00078e0030 */
[----:B------:R-:W-:-:S04]  /*43b0*/  LOP3.LUT P0, RZ, R46, 0x200, RZ, 0xc0, !PT ;  /* 0x000002002eff7812 */ /* 0x000fc8000780c0ff */
[----:B------:R-:W-:-:S05]  /*43c0*/  FSEL R44, R8, RZ, P0 ;  /* 0x000000ff082c7208 */ /* 0x000fca0000000000 */
[----:B------:R-:W-:-:S07]  /*43d0*/  FADD R44, R47, R44 ;  /* 0x0000002c2f2c7221 */ /* 0x000fce0000000000 */
[----:B------:R-:W-:Y:S05]  /*43e0*/  WARPSYNC.COLLECTIVE R52, `(.L_x_911) ;  /* 0x0000000034087348 */ /* 0x000fea0003c00000 */
[----:B------:R0:W1:Y:S02]  /*43f0*/  SHFL.IDX P0, R48, R43, R54, R53 ;  /* 0x000000362b307389 */ /* 0x0000640000000035 */
[----:B01----:R-:W-:Y:S05]  /*4400*/  ENDCOLLECTIVE ;  /* 0x000000000000791b */ /* 0x003fea0003800000 */
.L_x_911:
[----:B------:R-:W-:-:S05]  /*4410*/  IMAD.MOV.U32 R47, RZ, RZ, R48 ;  /* 0x000000ffff2f7224 */ /* 0x000fca00078e0030 */
[----:B------:R-:W-:-:S04]  /*4420*/  LOP3.LUT P0, RZ, R47, 0x100, RZ, 0xc0, !PT ;  /* 0x000001002fff7812 */ /* 0x000fc8000780c0ff */
[----:B------:R-:W-:-:S05]  /*4430*/  FSEL R51, R7, RZ, P0 ;  /* 0x000000ff07337208 */ /* 0x000fca0000000000 */
[----:B------:R-:W-:-:S07]  /*4440*/  FADD R51, R44, R51 ;  /* 0x000000332c337221 */ /* 0x000fce0000000000 */
[----:B------:R-:W-:Y:S05]  /*4450*/  WARPSYNC.COLLECTIVE R52, `(.L_x_912) ;  /* 0x0000000034087348 */ /* 0x000fea0003c00000 */
[----:B------:R0:W1:Y:S02]  /*4460*/  SHFL.IDX P0, R48, R43, R54, R53 ;  /* 0x000000362b307389 */ /* 0x0000640000000035 */
[----:B01----:R-:W-:Y:S05]  /*4470*/  ENDCOLLECTIVE ;  /* 0x000000000000791b */ /* 0x003fea0003800000 */
.L_x_912:
[----:B------:R-:W-:-:S05]  /*4480*/  IMAD.MOV.U32 R49, RZ, RZ, R48 ;  /* 0x000000ffff317224 */ /* 0x000fca00078e0030 */
[----:B------:R-:W-:-:S04]  /*4490*/  LOP3.LUT P0, RZ, R49, 0x80, RZ, 0xc0, !PT ;  /* 0x0000008031ff7812 */ /* 0x000fc8000780c0ff */
[----:B------:R-:W-:-:S05]  /*44a0*/  FSEL R44, R6, RZ, P0 ;  /* 0x000000ff062c7208 */ /* 0x000fca0000000000 */
[----:B------:R-:W-:-:S07]  /*44b0*/  FADD R44, R51, R44 ;  /* 0x0000002c332c7221 */ /* 0x000fce0000000000 */
[----:B------:R-:W-:Y:S05]  /*44c0*/  WARPSYNC.COLLECTIVE R52, `(.L_x_913) ;  /* 0x0000000034087348 */ /* 0x000fea0003c00000 */
[----:B------:R0:W1:Y:S02]  /*44d0*/  SHFL.IDX P0, R48, R43, R54, R53 ;  /* 0x000000362b307389 */ /* 0x0000640000000035 */
[----:B01----:R-:W-:Y:S05]  /*44e0*/  ENDCOLLECTIVE ;  /* 0x000000000000791b */ /* 0x003fea0003800000 */
.L_x_913:
[----:B------:R-:W-:-:S05]  /*44f0*/  IMAD.MOV.U32 R51, RZ, RZ, R48 ;  /* 0x000000ffff337224 */ /* 0x000fca00078e0030 */
[----:B------:R-:W-:-:S04]  /*4500*/  LOP3.LUT P0, RZ, R51, 0x40, RZ, 0xc0, !PT ;  /* 0x0000004033ff7812 */ /* 0x000fc8000780c0ff */
[----:B------:R-:W-:-:S05]  /*4510*/  FSEL R47, R5, RZ, P0 ;  /* 0x000000ff052f7208 */ /* 0x000fca0000000000 */
[----:B------:R-:W-:-:S07]  /*4520*/  FADD R44, R44, R47 ;  /* 0x0000002f2c2c7221 */ /* 0x000fce0000000000 */
[----:B------:R-:W-:Y:S05]  /*4530*/  WARPSYNC.COLLECTIVE R52, `(.L_x_914) ;  /* 0x0000000034087348 */ /* 0x000fea0003c00000 */
[----:B------:R0:W1:Y:S02]  /*4540*/  SHFL.IDX P0, R48, R43, R54, R53 ;  /* 0x000000362b307389 */ /* 0x0000640000000035 */
[----:B01----:R-:W-:Y:S05]  /*4550*/  ENDCOLLECTIVE ;  /* 0x000000000000791b */ /* 0x003fea0003800000 */
.L_x_914:
[----:B------:R-:W-:-:S05]  /*4560*/  IMAD.MOV.U32 R50, RZ, RZ, R48 ;  /* 0x000000ffff327224 */ /* 0x000fca00078e0030 */
[----:B------:R-:W-:-:S04]  /*4570*/  LOP3.LUT P0, RZ, R50, 0x20, RZ, 0xc0, !PT ;  /* 0x0000002032ff7812 */ /* 0x000fc8000780c0ff */
[----:B------:R-:W-:-:S05]  /*4580*/  FSEL R47, R4, RZ, P0 ;  /* 0x000000ff042f7208 */ /* 0x000fca0000000000 */
[----:B------:R-:W-:-:S07]  /*4590*/  FADD R44, R44, R47 ;  /* 0x0000002f2c2c7221 */ /* 0x000fce0000000000 */
[----:B------:R-:W-:Y:S05]  /*45a0*/  WARPSYNC.COLLECTIVE R52, `(.L_x_915) ;  /* 0x0000000034087348 */ /* 0x000fea0003c00000 */
[----:B------:R0:W1:Y:S02]  /*45b0*/  SHFL.IDX P0, R48, R43, R54, R53 ;  /* 0x000000362b307389 */ /* 0x0000640000000035 */
[----:B01----:R-:W-:Y:S05]  /*45c0*/  ENDCOLLECTIVE ;  /* 0x000000000000791b */ /* 0x003fea0003800000 */
.L_x_915:
[----:B------:R-:W-:-:S05]  /*45d0*/  IMAD.MOV.U32 R55, RZ, RZ, R48 ;  /* 0x000000ffff377224 */ /* 0x000fca00078e0030 */
[----:B------:R-:W-:-:S04]  /*45e0*/  LOP3.LUT P0, RZ, R55, 0x10, RZ, 0xc0, !PT ;  /* 0x0000001037ff7812 */ /* 0x000fc8000780c0ff */
[----:B------:R-:W-:-:S05]  /*45f0*/  FSEL R49, R3, RZ, P0 ;  /* 0x000000ff03317208 */ /* 0x000fca0000000000 */
[----:B------:R-:W-:-:S07]  /*4600*/  FADD R49, R44, R49 ;  /* 0x000000312c317221 */ /* 0x000fce0000000000 */
[----:B------:R-:W-:Y:S05]  /*4610*/  WARPSYNC.COLLECTIVE R52, `(.L_x_916) ;  /* 0x0000000034087348 */ /* 0x000fea0003c00000 */
[----:B------:R0:W1:Y:S02]  /*4620*/  SHFL.IDX P0, R48, R43, R54, R53 ;  /* 0x000000362b307389 */ /* 0x0000640000000035 */
[----:B01----:R-:W-:Y:S05]  /*4630*/  ENDCOLLECTIVE ;  /* 0x000000000000791b */ /* 0x003fea0003800000 */
.L_x_916:
[----:B------:R-:W-:-:S04]  /*4640*/  LOP3.LUT P0, RZ, R48, 0x8, RZ, 0xc0, !PT ;  /* 0x0000000830ff7812 */ /* 0x000fc8000780c0ff */
[----:B------:R-:W-:-:S05]  /*4650*/  FSEL R44, R2, RZ, P0 ;  /* 0x000000ff022c7208 */ /* 0x000fca0000000000 */
[----:B------:R-:W-:-:S07]  /*4660*/  FADD R44, R49, R44 ;  /* 0x0000002c312c7221 */ /* 0x000fce0000000000 */
[----:B------:R-:W-:Y:S05]  /*4670*/  WARPSYNC.COLLECTIVE R52, `(.L_x_917) ;  /* 0x0000000034087348 */ /* 0x000fea0003c00000 */
[----:B------:R0:W1:Y:S02]  /*4680*/  SHFL.IDX P0, R48, R43, R54, R53 ;  /* 0x000000362b307389 */ /* 0x0000640000000035 */
[----:B01----:R-:W-:Y:S05]  /*4690*/  ENDCOLLECTIVE ;  /* 0x000000000000791b */ /* 0x003fea0003800000 */
.L_x_917:
[----:B------:R-:W-:-:S05]  /*46a0*/  IMAD.MOV.U32 R55, RZ, RZ, R48 ;  /* 0x000000ffff377224 */ /* 0x000fca00078e0030 */
[----:B------:R-:W-:-:S04]  /*46b0*/  LOP3.LUT P0, RZ, R55, 0x4, RZ, 0xc0, !PT ;  /* 0x0000000437ff7812 */ /* 0x000fc8000780c0ff */
[----:B------:R-:W-:-:S05]  /*46c0*/  FSEL R47, R0, RZ, P0 ;  /* 0x000000ff002f7208 */ /* 0x000fca0000000000 */
[----:B------:R-:W-:-:S07]  /*46d0*/  FADD R47, R44, R47 ;  /* 0x0000002f2c2f7221 */ /* 0x000fce0000000000 */
[----:B------:R-:W-:Y:S05]  /*46e0*/  WARPSYNC.COLLECTIVE R52, `(.L_x_918) ;  /* 0x0000000034087348 */ /* 0x000fea0003c00000 */
[----:B------:R0:W1:Y:S02]  /*46f0*/  SHFL.IDX P0, R48, R43, R54, R53 ;  /* 0x000000362b307389 */ /* 0x0000640000000035 */
[----:B01----:R-:W-:Y:S05]  /*4700*/  ENDCOLLECTIVE ;  /* 0x000000000000791b */ /* 0x003fea0003800000 */
.L_x_918:
[----:B------:R-:W-:-:S05]  /*4710*/  IMAD.MOV.U32 R57, RZ, RZ, R48 ;  /* 0x000000ffff397224 */ /* 0x000fca00078e0030 */
[----:B------:R-:W-:-:S04]  /*4720*/  LOP3.LUT P0, RZ, R57, 0x2, RZ, 0xc0, !PT ;  /* 0x0000000239ff7812 */ /* 0x000fc8000780c0ff */
[----:B------:R-:W-:-:S05]  /*4730*/  FSEL R44, R33, RZ, P0 ;  /* 0x000000ff212c7208 */ /* 0x000fca0000000000 */
[----:B------:R-:W-:-:S07]  /*4740*/  FADD R44, R47, R44 ;  /* 0x0000002c2f2c7221 */ /* 0x000fce0000000000 */
[----:B------:R-:W-:Y:S05]  /*4750*/  WARPSYNC.COLLECTIVE R52, `(.L_x_919) ;  /* 0x0000000034087348 */ /* 0x000fea0003c00000 */
[----:B------:R0:W1:Y:S02]  /*4760*/  SHFL.IDX P0, R48, R43, R54, R53 ;  /* 0x000000362b307389 */ /* 0x0000640000000035 */
[----:B01----:R-:W-:Y:S05]  /*4770*/  ENDCOLLECTIVE ;  /* 0x000000000000791b */ /* 0x003fea0003800000 */
.L_x_919:
        /* <DEDUP_REMOVED lines=9> */
.L_x_920:
[----:B------:R-:W-:-:S05]  /*4810*/  IMAD.MOV.U32 R47, RZ, RZ, R48 ;  /* 0x000000ffff2f7224 */ /* 0x000fca00078e0030 */
[----:B------:R-:W-:-:S04]  /*4820*/  ISETP.GT.AND P0, PT, R47, -0x1, PT ;  /* 0xffffffff2f00780c */ /* 0x000fc80003f04270 */
[----:B------:R-:W-:-:S05]  /*4830*/  FSEL R46, R34, RZ, !P0 ;  /* 0x000000ff222e7208 */ /* 0x000fca0004000000 */
[----:B------:R-:W-:-:S07]  /*4840*/  FADD R45, R46, R45 ;  /* 0x0000002d2e2d7221 */ /* 0x000fce0000000000 */
[----:B------:R-:W-:Y:S05]  /*4850*/  WARPSYNC.COLLECTIVE R52, `(.L_x_921) ;  /* 0x0000000034087348 */ /* 0x000fea0003c00000 */
[----:B------:R0:W1:Y:S02]  /*4860*/  SHFL.IDX P0, R48, R43, R54, R53 ;  /* 0x000000362b307389 */ /* 0x0000640000000035 */
[----:B01----:R-:W-:Y:S05]  /*4870*/  ENDCOLLECTIVE ;  /* 0x000000000000791b */ /* 0x003fea0003800000 */
.L_x_921:
[----:B------:R-:W-:-:S05]  /*4880*/  IMAD.MOV.U32 R47, RZ, RZ, R48 ;  /* 0x000000ffff2f7224 */ /* 0x000fca00078e0030 */
[----:B------:R-:W-:-:S04]  /*4890*/  LOP3.LUT P0, RZ, R47, 0x40000000, RZ, 0xc0, !PT ;  /* 0x400000002fff7812 */ /* 0x000fc8000780c0ff */
[----:B------:R-:W-:-:S05]  /*48a0*/  FSEL R46, R29, RZ, P0 ;  /* 0x000000ff1d2e7208 */ /* 0x000fca0000000000 */
[----:B------:R-:W-:-:S07]  /*48b0*/  FADD R45, R45, R46 ;  /* 0x0000002e2d2d7221 */ /* 0x000fce0000000000 */
[----:B------:R-:W-:Y:S05]  /*48c0*/  WARPSYNC.COLLECTIVE R52, `(.L_x_922) ;  /* 0x0000000034087348 */ /* 0x000fea0003c00000 */
[----:B------:R0:W1:Y:S02]  /*48d0*/  SHFL.IDX P0, R48, R43, R54, R53 ;  /* 0x000000362b307389 */ /* 0x0000640000000035 */
[----:B01----:R-:W-:Y:S05]  /*48e0*/  ENDCOLLECTIVE ;  /* 0x000000000000791b */ /* 0x003fea0003800000 */
.L_x_922:
[----:B------:R-:W-:-:S05]  /*48f0*/  IMAD.MOV.U32 R49, RZ, RZ, R48 ;  /* 0x000000ffff317224 */ /* 0x000fca00078e0030 */
[----:B------:R-:W-:-:S04]  /*4900*/  LOP3.LUT P0, RZ, R49, 0x20000000, RZ, 0xc0, !PT ;  /* 0x2000000031ff7812 */ /* 0x000fc8000780c0ff */
[----:B------:R-:W-:-:S05]  /*4910*/  FSEL R46, R28, RZ, P0 ;  /* 0x000000ff1c2e7208 */ /* 0x000fca0000000000 */
[----:B------:R-:W-:-:S07]  /*4920*/  FADD R45, R45, R46 ;  /* 0x0000002e2d2d7221 */ /* 0x000fce0000000000 */
[----:B------:R-:W-:Y:S05]  /*4930*/  WARPSYNC.COLLECTIVE R52, `(.L_x_923) ;  /* 0x0000000034087348 */ /* 0x000fea0003c00000 */
[----:B------:R0:W1:Y:S02]  /*4940*/  SHFL.IDX P0, R48, R43, R54, R53 ;  /* 0x000000362b307389 */ /* 0x0000640000000035 */
[----:B01----:R-:W-:Y:S05]  /*4950*/  ENDCOLLECTIVE ;  /* 0x000000000000791b */ /* 0x003fea0003800000 */
.L_x_923:
[----:B------:R-:W-:-:S04]  /*4960*/  LOP3.LUT P0, RZ, R48, 0x10000000, RZ, 0xc0, !PT ;  /* 0x1000000030ff7812 */ /* 0x000fc8000780c0ff */
[----:B------:R-:W-:-:S05]  /*4970*/  FSEL R46, R27, RZ, P0 ;  /* 0x000000ff1b2e7208 */ /* 0x000fca0000000000 */
[----:B------:R-:W-:-:S07]  /*4980*/  FADD R45, R45, R46 ;  /* 0x0000002e2d2d7221 */ /* 0x000fce0000000000 */
[----:B------:R-:W-:Y:S05]  /*4990*/  WARPSYNC.COLLECTIVE R52, `(.L_x_924) ;  /* 0x0000000034087348 */ /* 0x000fea0003c00000 */
[----:B------:R0:W1:Y:S02]  /*49a0*/  SHFL.IDX P0, R48, R43, R54, R53 ;  /* 0x000000362b307389 */ /* 0x0000640000000035 */
[----:B01----:R-:W-:Y:S05]  /*49b0*/  ENDCOLLECTIVE ;  /* 0x000000000000791b */ /* 0x003fea0003800000 */
.L_x_924:
[----:B------:R-:W-:-:S05]  /*49c0*/  IMAD.MOV.U32 R46, RZ, RZ, R48 ;  /* 0x000000ffff2e7224 */ /* 0x000fca00078e0030 */
[----:B------:R-:W-:-:S04]  /*49d0*/  LOP3.LUT P0, RZ, R46, 0x8000000, RZ, 0xc0, !PT ;  /* 0x080000002eff7812 */ /* 0x000fc8000780c0ff */
[----:B------:R-:W-:-:S05]  /*49e0*/  FSEL R46, R26, RZ, P0 ;  /* 0x000000ff1a2e7208 */ /* 0x000fca0000000000 */
[----:B------:R-:W-:-:S07]  /*49f0*/  FADD R45, R45, R46 ;  /* 0x0000002e2d2d7221 */ /* 0x000fce0000000000 */
[----:B------:R-:W-:Y:S05]  /*4a00*/  WARPSYNC.COLLECTIVE R52, `(.L_x_925) ;  /* 0x0000000034087348 */ /* 0x000fea0003c00000 */
[----:B------:R0:W1:Y:S02]  /*4a10*/  SHFL.IDX P0, R48, R43, R54, R53 ;  /* 0x000000362b307389 */ /* 0x0000640000000035 */
[----:B01----:R-:W-:Y:S05]  /*4a20*/  ENDCOLLECTIVE ;  /* 0x000000000000791b */ /* 0x003fea0003800000 */
.L_x_925:
[----:B------:R-:W-:-:S05]  /*4a30*/  IMAD.MOV.U32 R51, RZ, RZ, R48 ;  /* 0x000000ffff337224 */ /* 0x000fca00078e0030 */
[----:B------:R-:W-:-:S04]  /*4a40*/  LOP3.LUT P0, RZ, R51, 0x4000000, RZ, 0xc0, !PT ;  /* 0x0400000033ff7812 */ /* 0x000fc8000780c0ff */
[----:B------:R-:W-:-:S05]  /*4a50*/  FSEL R46, R25, RZ, P0 ;  /* 0x000000ff192e7208 */ /* 0x000fca0000000000 */
[----:B------:R-:W-:-:S07]  /*4a60*/  FADD R45, R45, R46 ;  /* 0x0000002e2d2d7221 */ /* 0x000fce0000000000 */
[----:B------:R-:W-:Y:S05]  /*4a70*/  WARPSYNC.COLLECTIVE R52, `(.L_x_926) ;  /* 0x0000000034087348 */ /* 0x000fea0003c00000 */
[----:B------:R0:W1:Y:S02]  /*4a80*/  SHFL.IDX P0, R48, R43, R54, R53 ;  /* 0x000000362b307389 */ /* 0x0000640000000035 */
[----:B01----:R-:W-:Y:S05]  /*4a90*/  ENDCOLLECTIVE ;  /* 0x000000000000791b */ /* 0x003fea0003800000 */
.L_x_926:
[----:B------:R-:W-:-:S05]  /*4aa0*/  IMAD.MOV.U32 R46, RZ, RZ, R48 ;  /* 0x000000ffff2e7224 */ /* 0x000fca00078e0030 */
[----:B------:R-:W-:-:S04]  /*4ab0*/  LOP3.LUT P0, RZ, R46, 0x2000000, RZ, 0xc0, !PT ;  /* 0x020000002eff7812 */ /* 0x000fc8000780c0ff */
[----:B------:R-:W-:-:S05]  /*4ac0*/  FSEL R46, R24, RZ, P0 ;  /* 0x000000ff182e7208 */ /* 0x000fca0000000000 */
[----:B------:R-:W-:-:S07]  /*4ad0*/  FADD R45, R45, R46 ;  /* 0x0000002e2d2d7221 */ /* 0x000fce0000000000 */
[----:B------:R-:W-:Y:S05]  /*4ae0*/  WARPSYNC.COLLECTIVE R52, `(.L_x_927) ;  /* 0x0000000034087348 */ /* 0x000fea0003c00000 */
[----:B------:R0:W1:Y:S02]  /*4af0*/  SHFL.IDX P0, R48, R43, R54, R53 ;  /* 0x000000362b307389 */ /* 0x0000640000000035 */
[----:B01----:R-:W-:Y:S05]  /*4b00*/  ENDCOLLECTIVE ;  /* 0x000000000000791b */ /* 0x003fea0003800000 */
.L_x_927:
[----:B------:R-:W-:-:S05]  /*4b10*/  IMAD.MOV.U32 R46, RZ, RZ, R48 ;  /* 0x000000ffff2e7224 */ /* 0x000fca00078e0030 */
[----:B------:R-:W-:-:S04]  /*4b20*/  LOP3.LUT P0, RZ, R46, 0x1000000, RZ, 0xc0, !PT ;  /* 0x010000002eff7812 */ /* 0x000fc8000780c0ff */
[----:B------:R-:W-:-:S05]  /*4b30*/  FSEL R46, R23, RZ, P0 ;  /* 0x000000ff172e7208 */ /* 0x000fca0000000000 */
[----:B------:R-:W-:-:S07]  /*4b40*/  FADD R45, R45, R46 ;  /* 0x0000002e2d2d7221 */ /* 0x000fce0000000000 */
[----:B------:R-:W-:Y:S05]  /*4b50*/  WARPSYNC.COLLECTIVE R52, `(.L_x_928) ;  /* 0x0000000034087348 */ /* 0x000fea0003c00000 */
[----:B------:R0:W1:Y:S02]  /*4b60*/  SHFL.IDX P0, R48, R43, R54, R53 ;  /* 0x000000362b307389 */ /* 0x0000640000000035 */
[----:B01----:R-:W-:Y:S05]  /*4b70*/  ENDCOLLECTIVE ;  /* 0x000000000000791b */ /* 0x003fea0003800000 */
.L_x_928:
[----:B------:R-:W-:-:S05]  /*4b80*/  IMAD.MOV.U32 R49, RZ, RZ, R48 ;  /* 0x000000ffff317224 */ /* 0x000fca00078e0030 */
[----:B------:R-:W-:-:S04]  /*4b90*/  LOP3.LUT P0, RZ, R49, 0x800000, RZ, 0xc0, !PT ;  /* 0x0080000031ff7812 */ /* 0x000fc8000780c0ff */
[----:B------:R-:W-:-:S05]  /*4ba0*/  FSEL R46, R22, RZ, P0 ;  /* 0x000000ff162e7208 */ /* 0x000fca0000000000 */
[----:B------:R-:W-:-:S07]  /*4bb0*/  FADD R45, R45, R46 ;  /* 0x0000002e2d2d7221 */ /* 0x000fce0000000000 */
[----:B------:R-:W-:Y:S05]  /*4bc0*/  WARPSYNC.COLLECTIVE R52, `(.L_x_929) ;  /* 0x0000000034087348 */ /* 0x000fea0003c00000 */
[----:B------:R0:W1:Y:S02]  /*4bd0*/  SHFL.IDX P0, R48, R43, R54, R53 ;  /* 0x000000362b307389 */ /* 0x0000640000000035 */
[----:B01----:R-:W-:Y:S05]  /*4be0*/  ENDCOLLECTIVE ;  /* 0x000000000000791b */ /* 0x003fea0003800000 */
.L_x_929:
[----:B------:R-:W-:-:S04]  /*4bf0*/  LOP3.LUT P0, RZ, R48, 0x400000, RZ, 0xc0, !PT ;  /* 0x0040000030ff7812 */ /* 0x000fc8000780c0ff */
[----:B------:R-:W-:-:S05]  /*4c00*/  FSEL R46, R21, RZ, P0 ;  /* 0x000000ff152e7208 */ /* 0x000fca0000000000 */
[----:B------:R-:W-:-:S07]  /*4c10*/  FADD R45, R45, R46 ;  /* 0x0000002e2d2d7221 */ /* 0x000fce0000000000 */
[----:B------:R-:W-:Y:S05]  /*4c20*/  WARPSYNC.COLLECTIVE R52, `(.L_x_930) ;  /* 0x0000000034087348 */ /* 0x000fea0003c00000 */
[----:B------:R0:W1:Y:S02]  /*4c30*/  SHFL.IDX P0, R48, R43, R54, R53 ;  /* 0x000000362b307389 */ /* 0x0000640000000035 */
[----:B01----:R-:W-:Y:S05]  /*4c40*/  ENDCOLLECTIVE ;  /* 0x000000000000791b */ /* 0x003fea0003800000 */
.L_x_930:
[----:B------:R-:W-:-:S05]  /*4c50*/  IMAD.MOV.U32 R49, RZ, RZ, R48 ;  /* 0x000000ffff317224 */ /* 0x000fca00078e0030 */
[----:B------:R-:W-:-:S04]  /*4c60*/  LOP3.LUT P0, RZ, R49, 0x200000, RZ, 0xc0, !PT ;  /* 0x0020000031ff7812 */ /* 0x000fc8000780c0ff */
[----:B------:R-:W-:-:S05]  /*4c70*/  FSEL R46, R20, RZ, P0 ;  /* 0x000000ff142e7208 */ /* 0x000fca0000000000 */
[----:B------:R-:W-:-:S07]  /*4c80*/  FADD R45, R45, R46 ;  /* 0x0000002e2d2d7221 */ /* 0x000fce0000000000 */
[----:B------:R-:W-:Y:S05]  /*4c90*/  WARPSYNC.COLLECTIVE R52, `(.L_x_931) ;  /* 0x0000000034087348 */ /* 0x000fea0003c00000 */
[----:B------:R0:W1:Y:S02]  /*4ca0*/  SHFL.IDX P0, R48, R43, R54, R53 ;  /* 0x000000362b307389 */ /* 0x0000640000000035 */
[----:B01----:R-:W-:Y:S05]  /*4cb0*/  ENDCOLLECTIVE ;  /* 0x000000000000791b */ /* 0x003fea0003800000 */
.L_x_931:
[----:B------:R-:W-:-:S05]  /*4cc0*/  IMAD.MOV.U32 R51, RZ, RZ, R48 ;  /* 0x000000ffff337224 */ /* 0x000fca00078e0030 */
[----:B------:R-:W-:-:S04]  /*4cd0*/  LOP3.LUT P0, RZ, R51, 0x100000, RZ, 0xc0, !PT ;  /* 0x0010000033ff7812 */ /* 0x000fc8000780c0ff */
[----:B------:R-:W-:-:S05]  /*4ce0*/  FSEL R46, R19, RZ, P0 ;  /* 0x000000ff132e7208 */ /* 0x000fca0000000000 */
[----:B------:R-:W-:-:S07]  /*4cf0*/  FADD R45, R45, R46 ;  /* 0x0000002e2d2d7221 */ /* 0x000fce0000000000 */
[----:B------:R-:W-:Y:S05]  /*4d00*/  WARPSYNC.COLLECTIVE R52, `(.L_x_932) ;  /* 0x0000000034087348 */ /* 0x000fea0003c00000 */
[----:B------:R0:W1:Y:S02]  /*4d10*/  SHFL.IDX P0, R48, R43, R54, R53 ;  /* 0x000000362b307389 */ /* 0x0000640000000035 */
[----:B01----:R-:W-:Y:S05]  /*4d20*/  ENDCOLLECTIVE ;  /* 0x000000000000791b */ /* 0x003fea0003800000 */
.L_x_932:
[----:B------:R-:W-:-:S05]  /*4d30*/  IMAD.MOV.U32 R49, RZ, RZ, R48 ;  /* 0x000000ffff317224 */ /* 0x000fca00078e0030 */
[----:B------:R-:W-:-:S04]  /*4d40*/  LOP3.LUT P0, RZ, R49, 0x80000, RZ, 0xc0, !PT ;  /* 0x0008000031ff7812 */ /* 0x000fc8000780c0ff */
[----:B------:R-:W-:-:S05]  /*4d50*/  FSEL R46, R18, RZ, P0 ;  /* 0x000000ff122e7208 */ /* 0x000fca0000000000 */
[----:B------:R-:W-:-:S07]  /*4d60*/  FADD R45, R45, R46 ;  /* 0x0000002e2d2d7221 */ /* 0x000fce0000000000 */
[----:B------:R-:W-:Y:S05]  /*4d70*/  WARPSYNC.COLLECTIVE R52, `(.L_x_933) ;  /* 0x0000000034087348 */ /* 0x000fea0003c00000 */
[----:B------:R0:W1:Y:S02]  /*4d80*/  SHFL.IDX P0, R48, R43, R54, R53 ;  /* 0x000000362b307389 */ /* 0x0000640000000035 */
[----:B01----:R-:W-:Y:S05]  /*4d90*/  ENDCOLLECTIVE ;  /* 0x000000000000791b */ /* 0x003fea0003800000 */
.L_x_933:
[----:B------:R-:W-:-:S04]  /*4da0*/  LOP3.LUT P0, RZ, R48, 0x40000, RZ, 0xc0, !PT ;  /* 0x0004000030ff7812 */ /* 0x000fc8000780c0ff */
[----:B------:R-:W-:-:S05]  /*4db0*/  FSEL R46, R17, RZ, P0 ;  /* 0x000000ff112e7208 */ /* 0x000fca0000000000 */
[----:B------:R-:W-:-:S07]  /*4dc0*/  FADD R45, R45, R46 ;  /* 0x0000002e2d2d7221 */ /* 0x000fce0000000000 */
[----:B------:R-:W-:Y:S05]  /*4dd0*/  WARPSYNC.COLLECTIVE R52, `(.L_x_934) ;  /* 0x0000000034087348 */ /* 0x000fea0003c00000 */
[----:B------:R0:W1:Y:S02]  /*4de0*/  SHFL.IDX P0, R48, R43, R54, R53 ;  /* 0x000000362b307389 */ /* 0x0000640000000035 */
[----:B01----:R-:W-:Y:S05]  /*4df0*/  ENDCOLLECTIVE ;  /* 0x000000000000791b */ /* 0x003fea0003800000 */
.L_x_934:
[----:B------:R-:W-:-:S05]  /*4e00*/  IMAD.MOV.U32 R51, RZ, RZ, R48 ;  /* 0x000000ffff337224 */ /* 0x000fca00078e0030 */
[----:B------:R-:W-:-:S04]  /*4e10*/  LOP3.LUT P0, RZ, R51, 0x20000, RZ, 0xc0, !PT ;  /* 0x0002000033ff7812 */ /* 0x000fc8000780c0ff */
[----:B------:R-:W-:-:S05]  /*4e20*/  FSEL R46, R16, RZ, P0 ;  /* 0x000000ff102e7208 */ /* 0x000fca0000000000 */
[----:B------:R-:W-:-:S07]  /*4e30*/  FADD R45, R45, R46 ;  /* 0x0000002e2d2d7221 */ /* 0x000fce0000000000 */
[----:B------:R-:W-:Y:S05]  /*4e40*/  WARPSYNC.COLLECTIVE R52, `(.L_x_935) ;  /* 0x0000000034087348 */ /* 0x000fea0003c00000 */
[----:B------:R0:W1:Y:S02]  /*4e50*/  SHFL.IDX P0, R48, R43, R54, R53 ;  /* 0x000000362b307389 */ /* 0x0000640000000035 */
[----:B01----:R-:W-:Y:S05]  /*4e60*/  ENDCOLLECTIVE ;  /* 0x000000000000791b */ /* 0x003fea0003800000 */
.L_x_935:
[----:B------:R-:W-:-:S05]  /*4e70*/  IMAD.MOV.U32 R49, RZ, RZ, R48 ;  /* 0x000000ffff317224 */ /* 0x000fca00078e0030 */
[----:B------:R-:W-:-:S04]  /*4e80*/  LOP3.LUT P0, RZ, R49, 0x10000, RZ, 0xc0, !PT ;  /* 0x0001000031ff7812 */ /* 0x000fc8000780c0ff */
[----:B------:R-:W-:-:S05]  /*4e90*/  FSEL R46, R15, RZ, P0 ;  /* 0x000000ff0f2e7208 */ /* 0x000fca0000000000 */
[----:B------:R-:W-:-:S07]  /*4ea0*/  FADD R45, R45, R46 ;  /* 0x0000002e2d2d7221 */ /* 0x000fce0000000000 */
[----:B------:R-:W-:Y:S05]  /*4eb0*/  WARPSYNC.COLLECTIVE R52, `(.L_x_936) ;  /* 0x0000000034087348 */ /* 0x000fea0003c00000 */
[----:B------:R0:W1:Y:S02]  /*4ec0*/  SHFL.IDX P0, R48, R43, R54, R53 ;  /* 0x000000362b307389 */ /* 0x0000640000000035 */
[----:B01----:R-:W-:Y:S05]  /*4ed0*/  ENDCOLLECTIVE ;  /* 0x000000000000791b */ /* 0x003fea0003800000 */
.L_x_936:
[----:B------:R-:W-:-:S05]  /*4ee0*/  IMAD.MOV.U32 R46, RZ, RZ, R48 ;  /* 0x000000ffff2e7224 */ /* 0x000fca00078e0030 */
[----:B------:R-:W-:-:S04]  /*4ef0*/  LOP3.LUT P0, RZ, R46, 0x8000, RZ, 0xc0, !PT ;  /* 0x000080002eff7812 */ /* 0x000fc8000780c0ff */
[----:B------:R-:W-:-:S05]  /*4f00*/  FSEL R46, R14, RZ, P0 ;  /* 0x000000ff0e2e7208 */ /* 0x000fca0000000000 */
[----:B------:R-:W-:-:S07]  /*4f10*/  FADD R45, R45, R46 ;  /* 0x0000002e2d2d7221 */ /* 0x000fce0000000000 */
[----:B------:R-:W-:Y:S05]  /*4f20*/  WARPSYNC.COLLECTIVE R52, `(.L_x_937) ;  /* 0x0000000034087348 */ /* 0x000fea0003c00000 */
[----:B------:R0:W1:Y:S02]  /*4f30*/  SHFL.IDX P0, R48, R43, R54, R53 ;  /* 0x000000362b307389 */ /* 0x0000640000000035 */
[----:B01----:R-:W-:Y:S05]  /*4f40*/  ENDCOLLECTIVE ;  /* 0x000000000000791b */ /* 0x003fea0003800000 */
.L_x_937:
[----:B------:R-:W-:-:S05]  /*4f50*/  IMAD.MOV.U32 R51, RZ, RZ, R48 ;  /* 0x000000ffff337224 */ /* 0x000fca00078e0030 */
[----:B------:R-:W-:-:S04]  /*4f60*/  LOP3.LUT P0, RZ, R51, 0x4000, RZ, 0xc0, !PT ;  /* 0x0000400033ff7812 */ /* 0x000fc8000780c0ff */
[----:B------:R-:W-:-:S05]  /*4f70*/  FSEL R46, R13, RZ, P0 ;  /* 0x000000ff0d2e7208 */ /* 0x000fca0000000000 */
[----:B------:R-:W-:-:S07]  /*4f80*/  FADD R45, R45, R46 ;  /* 0x0000002e2d2d7221 */ /* 0x000fce0000000000 */
[----:B------:R-:W-:Y:S05]  /*4f90*/  WARPSYNC.COLLECTIVE R52, `(.L_x_938) ;  /* 0x0000000034087348 */ /* 0x000fea0003c00000 */
[----:B------:R0:W1:Y:S02]  /*4fa0*/  SHFL.IDX P0, R48, R43, R54, R53 ;  /* 0x000000362b307389 */ /* 0x0000640000000035 */
[----:B01----:R-:W-:Y:S05]  /*4fb0*/  ENDCOLLECTIVE ;  /* 0x000000000000791b */ /* 0x003fea0003800000 */
.L_x_938:
[----:B------:R-:W-:-:S05]  /*4fc0*/  IMAD.MOV.U32 R49, RZ, RZ, R48 ;  /* 0x000000ffff317224 */ /* 0x000fca00078e0030 */
[----:B------:R-:W-:-:S04]  /*4fd0*/  LOP3.LUT P0, RZ, R49, 0x2000, RZ, 0xc0, !PT ;  /* 0x0000200031ff7812 */ /* 0x000fc8000780c0ff */
[----:B------:R-:W-:-:S05]  /*4fe0*/  FSEL R46, R12, RZ, P0 ;  /* 0x000000ff0c2e7208 */ /* 0x000fca0000000000 */
[----:B------:R-:W-:-:S07]  /*4ff0*/  FADD R45, R45, R46 ;  /* 0x0000002e2d2d7221 */ /* 0x000fce0000000000 */
[----:B------:R-:W-:Y:S05]  /*5000*/  WARPSYNC.COLLECTIVE R52, `(.L_x_939) ;  /* 0x0000000034087348 */ /* 0x000fea0003c00000 */
[----:B------:R0:W1:Y:S02]  /*5010*/  SHFL.IDX P0, R48, R43, R54, R53 ;  /* 0x000000362b307389 */ /* 0x0000640000000035 */
[----:B01----:R-:W-:Y:S05]  /*5020*/  ENDCOLLECTIVE ;  /* 0x000000000000791b */ /* 0x003fea0003800000 */
.L_x_939:
[----:B------:R-:W-:-:S05]  /*5030*/  IMAD.MOV.U32 R47, RZ, RZ, R48 ;  /* 0x000000ffff2f7224 */ /* 0x000fca00078e0030 */
[----:B------:R-:W-:-:S04]  /*5040*/  LOP3.LUT P0, RZ, R47, 0x1000, RZ, 0xc0, !PT ;  /* 0x000010002fff7812 */ /* 0x000fc8000780c0ff */
[----:B------:R-:W-:-:S05]  /*5050*/  FSEL R46, R11, RZ, P0 ;  /* 0x000000ff0b2e7208 */ /* 0x000fca0000000000 */
[----:B------:R-:W-:-:S07]  /*5060*/  FADD R45, R45, R46 ;  /* 0x0000002e2d2d7221 */ /* 0x000fce0000000000 */
[----:B------:R-:W-:Y:S05]  /*5070*/  WARPSYNC.COLLECTIVE R52, `(.L_x_940) ;  /* 0x0000000034087348 */ /* 0x000fea0003c00000 */
[----:B------:R0:W1:Y:S02]  /*5080*/  SHFL.IDX P0, R48, R43, R54, R53 ;  /* 0x000000362b307389 */ /* 0x0000640000000035 */
[----:B01----:R-:W-:Y:S05]  /*5090*/  ENDCOLLECTIVE ;  /* 0x000000000000791b */ /* 0x003fea0003800000 */
.L_x_940:
[----:B------:R-:W-:-:S05]  /*50a0*/  IMAD.MOV.U32 R51, RZ, RZ, R48 ;  /* 0x000000ffff337224 */ /* 0x000fca00078e0030 */
[----:B------:R-:W-:-:S04]  /*50b0*/  LOP3.LUT P0, RZ, R51, 0x800, RZ, 0xc0, !PT ;  /* 0x0000080033ff7812 */ /* 0x000fc8000780c0ff */
[----:B------:R-:W-:-:S05]  /*50c0*/  FSEL R46, R10, RZ, P0 ;  /* 0x000000ff0a2e7208 */ /* 0x000fca0000000000 */
[----:B------:R-:W-:-:S07]  /*50d0*/  FADD R45, R45, R46 ;  /* 0x0000002e2d2d7221 */ /* 0x000fce0000000000 */
[----:B------:R-:W-:Y:S05]  /*50e0*/  WARPSYNC.COLLECTIVE R52, `(.L_x_941) ;  /* 0x0000000034087348 */ /* 0x000fea0003c00000 */
[----:B------:R0:W1:Y:S02]  /*50f0*/  SHFL.IDX P0, R48, R43, R54, R53 ;  /* 0x000000362b307389 */ /* 0x0000640000000035 */
[----:B01----:R-:W-:Y:S05]  /*5100*/  ENDCOLLECTIVE ;  /* 0x000000000000791b */ /* 0x003fea0003800000 */
.L_x_941:
[----:B------:R-:W-:-:S05]  /*5110*/  IMAD.MOV.U32 R49, RZ, RZ, R48 ;  /* 0x000000ffff317224 */ /* 0x000fca00078e0030 */
[----:B------:R-:W-:-:S04]  /*5120*/  LOP3.LUT P0, RZ, R49, 0x400, RZ, 0xc0, !PT ;  /* 0x0000040031ff7812 */ /* 0x000fc8000780c0ff */
[----:B------:R-:W-:-:S05]  /*5130*/  FSEL R46, R9, RZ, P0 ;  /* 0x000000ff092e7208 */ /* 0x000fca0000000000 */
[----:B------:R-:W-:-:S07]  /*5140*/  FADD R46, R45, R46 ;  /* 0x0000002e2d2e7221 */ /* 0x000fce0000000000 */
[----:B------:R-:W-:Y:S05]  /*5150*/  WARPSYNC.COLLECTIVE R52, `(.L_x_942) ;  /* 0x0000000034087348 */ /* 0x000fea0003c00000 */
[----:B------:R0:W1:Y:S02]  /*5160*/  SHFL.IDX P0, R48, R43, R54, R53 ;  /* 0x000000362b307389 */ /* 0x0000640000000035 */
[----:B01----:R-:W-:Y:S05]  /*5170*/  ENDCOLLECTIVE ;  /* 0x000000000000791b */ /* 0x003fea0003800000 */
.L_x_942:
[----:B------:R-:W-:-:S04]  /*5180*/  LOP3.LUT P0, RZ, R48, 0x200, RZ, 0xc0, !PT ;  /* 0x0000020030ff7812 */ /* 0x000fc8000780c0ff */
[----:B------:R-:W-:-:S05]  /*5190*/  FSEL R45, R8, RZ, P0 ;  /* 0x000000ff082d7208 */ /* 0x000fca0000000000 */
[----:B------:R-:W-:-:S07]  /*51a0*/  FADD R45, R46, R45 ;  /* 0x0000002d2e2d7221 */ /* 0x000fce0000000000 */
[----:B------:R-:W-:Y:S05]  /*51b0*/  WARPSYNC.COLLECTIVE R52, `(.L_x_943) ;  /* 0x0000000034087348 */ /* 0x000fea0003c00000 */
[----:B------:R0:W1:Y:S02]  /*51c0*/  SHFL.IDX P0, R48, R43, R54, R53 ;  /* 0x000000362b307389 */ /* 0x0000640000000035 */
[----:B01----:R-:W-:Y:S05]  /*51d0*/  ENDCOLLECTIVE ;  /* 0x000000000000791b */ /* 0x003fea0003800000 */
.L_x_943:
[----:B------:R-:W-:-:S05]  /*51e0*/  IMAD.MOV.U32 R46, RZ, RZ, R48 ;  /* 0x000000ffff2e7224 */ /* 0x000fca00078e0030 */
[----:B------:R-:W-:-:S04]  /*51f0*/  LOP3.LUT P0, RZ, R46, 0x100, RZ, 0xc0, !PT ;  /* 0x000001002eff7812 */ /* 0x000fc8000780c0ff */
[----:B------:R-:W-:-:S05]  /*5200*/  FSEL R46, R7, RZ, P0 ;  /* 0x000000ff072e7208 */ /* 0x000fca0000000000 */
[----:B------:R-:W-:-:S07]  /*5210*/  FADD R45, R45, R46 ;  /* 0x0000002e2d2d7221 */ /* 0x000fce0000000000 */
[----:B------:R-:W-:Y:S05]  /*5220*/  WARPSYNC.COLLECTIVE R52, `(.L_x_944) ;  /* 0x0000000034087348 */ /* 0x000fea0003c00000 */
[----:B------:R0:W1:Y:S02]  /*5230*/  SHFL.IDX P0, R48, R43, R54, R53 ;  /* 0x000000362b307389 */ /* 0x0000640000000035 */
[----:B01----:R-:W-:Y:S05]  /*5240*/  ENDCOLLECTIVE ;  /* 0x000000000000791b */ /* 0x003fea0003800000 */
.L_x_944:
[----:B------:R-:W-:-:S04]  /*5250*/  LOP3.LUT P0, RZ, R48, 0x80, RZ, 0xc0, !PT ;  /* 0x0000008030ff7812 */ /* 0x000fc8000780c0ff */
[----:B------:R-:W-:-:S05]  /*5260*/  FSEL R46, R6, RZ, P0 ;  /* 0x000000ff062e7208 */ /* 0x000fca0000000000 */
[----:B------:R-:W-:-:S07]  /*5270*/  FADD R45, R45, R46 ;  /* 0x0000002e2d2d7221 */ /* 0x000fce0000000000 */
[----:B------:R-:W-:Y:S05]  /*5280*/  WARPSYNC.COLLECTIVE R52, `(.L_x_945) ;  /* 0x0000000034087348 */ /* 0x000fea0003c00000 */
[----:B------:R0:W1:Y:S02]  /*5290*/  SHFL.IDX P0, R48, R43, R54, R53 ;  /* 0x000000362b307389 */ /* 0x0000640000000035 */
[----:B01----:R-:W-:Y:S05]  /*52a0*/  ENDCOLLECTIVE ;  /* 0x000000000000791b */ /* 0x003fea0003800000 */
.L_x_945:
[----:B------:R-:W-:-:S05]  /*52b0*/  IMAD.MOV.U32 R46, RZ, RZ, R48 ;  /* 0x000000ffff2e7224 */ /* 0x000fca00078e0030 */
[----:B------:R-:W-:-:S04]  /*52c0*/  LOP3.LUT P0, RZ, R46, 0x40, RZ, 0xc0, !PT ;  /* 0x000000402eff7812 */ /* 0x000fc8000780c0ff */
[----:B------:R-:W-:-:S05]  /*52d0*/  FSEL R46, R5, RZ, P0 ;  /* 0x000000ff052e7208 */ /* 0x000fca0000000000 */
[----:B------:R-:W-:-:S07]  /*52e0*/  FADD R45, R45, R46 ;  /* 0x0000002e2d2d7221 */ /* 0x000fce0000000000 */
[----:B------:R-:W-:Y:S05]  /*52f0*/  WARPSYNC.COLLECTIVE R52, `(.L_x_946) ;  /* 0x0000000034087348 */ /* 0x000fea0003c00000 */
[----:B------:R0:W1:Y:S02]  /*5300*/  SHFL.IDX P0, R48, R43, R54, R53 ;  /* 0x000000362b307389 */ /* 0x0000640000000035 */
[----:B01----:R-:W-:Y:S05]  /*5310*/  ENDCOLLECTIVE ;  /* 0x000000000000791b */ /* 0x003fea0003800000 */
.L_x_946:
[----:B------:R-:W-:-:S05]  /*5320*/  IMAD.MOV.U32 R49, RZ, RZ, R48 ;  /* 0x000000ffff317224 */ /* 0x000fca00078e0030 */
[----:B------:R-:W-:-:S04]  /*5330*/  LOP3.LUT P0, RZ, R49, 0x20, RZ, 0xc0, !PT ;  /* 0x0000002031ff7812 */ /* 0x000fc8000780c0ff */
[----:B------:R-:W-:-:S05]  /*5340*/  FSEL R46, R4, RZ, P0 ;  /* 0x000000ff042e7208 */ /* 0x000fca0000000000 */
[----:B------:R-:W-:-:S07]  /*5350*/  FADD R45, R45, R46 ;  /* 0x0000002e2d2d7221 */ /* 0x000fce0000000000 */
[----:B------:R-:W-:Y:S05]  /*5360*/  WARPSYNC.COLLECTIVE R52, `(.L_x_947) ;  /* 0x0000000034087348 */ /* 0x000fea0003c00000 */
[----:B------:R0:W1:Y:S02]  /*5370*/  SHFL.IDX P0, R48, R43, R54, R53 ;  /* 0x000000362b307389 */ /* 0x0000640000000035 */
[----:B01----:R-:W-:Y:S05]  /*5380*/  ENDCOLLECTIVE ;  /* 0x000000000000791b */ /* 0x003fea0003800000 */
.L_x_947:
[----:B------:R-:W-:-:S05]  /*5390*/  IMAD.MOV.U32 R51, RZ, RZ, R48 ;  /* 0x000000ffff337224 */ /* 0x000fca00078e0030 */
[----:B------:R-:W-:-:S04]  /*53a0*/  LOP3.LUT P0, RZ, R51, 0x10, RZ, 0xc0, !PT ;  /* 0x0000001033ff7812 */ /* 0x000fc8000780c0ff */
[----:B------:R-:W-:-:S05]  /*53b0*/  FSEL R46, R3, RZ, P0 ;  /* 0x000000ff032e7208 */ /* 0x000fca0000000000 */
[----:B------:R-:W-:-:S07]  /*53c0*/  FADD R46, R45, R46 ;  /* 0x0000002e2d2e7221 */ /* 0x000fce0000000000 */
[----:B------:R-:W-:Y:S05]  /*53d0*/  WARPSYNC.COLLECTIVE R52, `(.L_x_948) ;  /* 0x0000000034087348 */ /* 0x000fea0003c00000 */
[----:B------:R0:W1:Y:S02]  /*53e0*/  SHFL.IDX P0, R48, R43, R54, R53 ;  /* 0x000000362b307389 */ /* 0x0000640000000035 */
[----:B01----:R-:W-:Y:S05]  /*53f0*/  ENDCOLLECTIVE ;  /* 0x000000000000791b */ /* 0x003fea0003800000 */
.L_x_948:
[----:B------:R-:W-:-:S05]  /*5400*/  IMAD.MOV.U32 R49, RZ, RZ, R48 ;  /* 0x000000ffff317224 */ /* 0x000fca00078e0030 */
[----:B------:R-:W-:-:S04]  /*5410*/  LOP3.LUT P0, RZ, R49, 0x8, RZ, 0xc0, !PT ;  /* 0x0000000831ff7812 */ /* 0x000fc8000780c0ff */
[----:B------:R-:W-:-:S05]  /*5420*/  FSEL R45, R2, RZ, P0 ;  /* 0x000000ff022d7208 */ /* 0x000fca0000000000 */
[----:B------:R-:W-:-:S07]  /*5430*/  FADD R46, R46, R45 ;  /* 0x0000002d2e2e7221 */ /* 0x000fce0000000000 */
[----:B------:R-:W-:Y:S05]  /*5440*/  WARPSYNC.COLLECTIVE R52, `(.L_x_949) ;  /* 0x0000000034087348 */ /* 0x000fea0003c00000 */
[----:B------:R0:W1:Y:S02]  /*5450*/  SHFL.IDX P0, R48, R43, R54, R53 ;  /* 0x000000362b307389 */ /* 0x0000640000000035 */
[----:B01----:R-:W-:Y:S05]  /*5460*/  ENDCOLLECTIVE ;  /* 0x000000000000791b */ /* 0x003fea0003800000 */
.L_x_949:
[----:B------:R-:W-:-:S05]  /*5470*/  IMAD.MOV.U32 R51, RZ, RZ, R48 ;  /* 0x000000ffff337224 */ /* 0x000fca00078e0030 */
[----:B------:R-:W-:-:S04]  /*5480*/  LOP3.LUT P0, RZ, R51, 0x4, RZ, 0xc0, !PT ;  /* 0x0000000433ff7812 */ /* 0x000fc8000780c0ff */
[----:B------:R-:W-:-:S05]  /*5490*/  FSEL R45, R0, RZ, P0 ;  /* 0x000000ff002d7208 */ /* 0x000fca0000000000 */
[----:B------:R-:W-:-:S07]  /*54a0*/  FADD R45, R46, R45 ;  /* 0x0000002d2e2d7221 */ /* 0x000fce0000000000 */
[----:B------:R-:W-:Y:S05]  /*54b0*/  WARPSYNC.COLLECTIVE R52, `(.L_x_950) ;  /* 0x0000000034087348 */ /* 0x000fea0003c00000 */
[----:B------:R0:W1:Y:S02]  /*54c0*/  SHFL.IDX P0, R48, R43, R54, R53 ;  /* 0x000000362b307389 */ /* 0x0000640000000035 */
[----:B01----:R-:W-:Y:S05]  /*54d0*/  ENDCOLLECTIVE ;  /* 0x000000000000791b */ /* 0x003fea0003800000 */
.L_x_950:
[----:B------:R-:W-:-:S05]  /*54e0*/  IMAD.MOV.U32 R46, RZ, RZ, R48 ;  /* 0x000000ffff2e7224 */ /* 0x000fca00078e0030 */
[----:B------:R-:W-:-:S04]  /*54f0*/  LOP3.LUT P0, RZ, R46, 0x2, RZ, 0xc0, !PT ;  /* 0x000000022eff7812 */ /* 0x000fc8000780c0ff */
[----:B------:R-:W-:-:S05]  /*5500*/  FSEL R46, R33, RZ, P0 ;  /* 0x000000ff212e7208 */ /* 0x000fca0000000000 */
[----:B------:R-:W-:-:S07]  /*5510*/  FADD R45, R45, R46 ;  /* 0x0000002e2d2d7221 */ /* 0x000fce0000000000 */
[----:B------:R-:W-:Y:S05]  /*5520*/  WARPSYNC.COLLECTIVE R52, `(.L_x_951) ;  /* 0x0000000034087348 */ /* 0x000fea0003c00000 */
[----:B------:R0:W1:Y:S02]  /*5530*/  SHFL.IDX P0, R48, R43, R54, R53 ;  /* 0x000000362b307389 */ /* 0x0000640000000035 */
[----:B01----:R-:W-:Y:S05]  /*5540*/  ENDCOLLECTIVE ;  /* 0x000000000000791b */ /* 0x003fea0003800000 */
.L_x_951:
        /* <DEDUP_REMOVED lines=9> */
.L_x_952:
[----:B------:R-:W-:-:S05]  /*55e0*/  IMAD.MOV.U32 R50, RZ, RZ, R48 ;  /* 0x000000ffff327224 */ /* 0x000fca00078e0030 */
[----:B------:R-:W-:-:S04]  /*55f0*/  ISETP.GT.AND P0, PT, R50, -0x1, PT ;  /* 0xffffffff3200780c */ /* 0x000fc80003f04270 */
[----:B------:R-:W-:-:S05]  /*5600*/  FSEL R47, R34, RZ, !P0 ;  /* 0x000000ff222f7208 */ /* 0x000fca0004000000 */
[----:B------:R-:W-:-:S07]  /*5610*/  FADD R42, R47, R42 ;  /* 0x0000002a2f2a7221 */ /* 0x000fce0000000000 */
[----:B------:R-:W-:Y:S05]  /*5620*/  WARPSYNC.COLLECTIVE R52, `(.L_x_953) ;  /* 0x0000000034087348 */ /* 0x000fea0003c00000 */
[----:B------:R0:W1:Y:S02]  /*5630*/  SHFL.IDX P0, R48, R43, R54, R53 ;  /* 0x000000362b307389 */ /* 0x0000640000000035 */
[----:B01----:R-:W-:Y:S05]  /*5640*/  ENDCOLLECTIVE ;  /* 0x000000000000791b */ /* 0x003fea0003800000 */
.L_x_953:
[----:B------:R-:W-:-:S05]  /*5650*/  IMAD.MOV.U32 R49, RZ, RZ, R48 ;  /* 0x000000ffff317224 */ /* 0x000fca00078e0030 */
[----:B------:R-:W-:-:S04]  /*5660*/  LOP3.LUT P0, RZ, R49, 0x40000000, RZ, 0xc0, !PT ;  /* 0x4000000031ff7812 */ /* 0x000fc8000780c0ff */
[----:B------:R-:W-:-:S05]  /*5670*/  FSEL R47, R29, RZ, P0 ;  /* 0x000000ff1d2f7208 */ /* 0x000fca0000000000 */
[----:B------:R-:W-:-:S07]  /*5680*/  FADD R42, R42, R47 ;  /* 0x0000002f2a2a7221 */ /* 0x000fce0000000000 */
[----:B------:R-:W-:Y:S05]  /*5690*/  WARPSYNC.COLLECTIVE R52, `(.L_x_954) ;  /* 0x0000000034087348 */ /* 0x000fea0003c00000 */
[----:B------:R0:W1:Y:S02]  /*56a0*/  SHFL.IDX P0, R48, R43, R54, R53 ;  /* 0x000000362b307389 */ /* 0x0000640000000035 */
[----:B01----:R-:W-:Y:S05]  /*56b0*/  ENDCOLLECTIVE ;  /* 0x000000000000791b */ /* 0x003fea0003800000 */
.L_x_954:
[----:B------:R-:W-:-:S05]  /*56c0*/  IMAD.MOV.U32 R47, RZ, RZ, R48 ;  /* 0x000000ffff2f7224 */ /* 0x000fca00078e0030 */
[----:B------:R-:W-:-:S04]  /*56d0*/  LOP3.LUT P0, RZ, R47, 0x20000000, RZ, 0xc0, !PT ;  /* 0x200000002fff7812 */ /* 0x000fc8000780c0ff */
[----:B------:R-:W-:-:S05]  /*56e0*/  FSEL R47, R28, RZ, P0 ;  /* 0x000000ff1c2f7208 */ /* 0x000fca0000000000 */
[----:B------:R-:W-:-:S07]  /*56f0*/  FADD R42, R42, R47 ;  /* 0x0000002f2a2a7221 */ /* 0x000fce0000000000 */
[----:B------:R-:W-:Y:S05]  /*5700*/  WARPSYNC.COLLECTIVE R52, `(.L_x_955) ;  /* 0x0000000034087348 */ /* 0x000fea0003c00000 */
[----:B------:R0:W1:Y:S02]  /*5710*/  SHFL.IDX P0, R48, R43, R54, R53 ;  /* 0x000000362b307389 */ /* 0x0000640000000035 */
[----:B01----:R-:W-:Y:S05]  /*5720*/  ENDCOLLECTIVE ;  /* 0x000000000000791b */ /* 0x003fea0003800000 */
.L_x_955:
[----:B------:R-:W-:-:S05]  /*5730*/  IMAD.MOV.U32 R49, RZ, RZ, R48 ;  /* 0x000000ffff317224 */ /* 0x000fca00078e0030 */
[----:B------:R-:W-:-:S04]  /*5740*/  LOP3.LUT P0, RZ, R49, 0x10000000, RZ, 0xc0, !PT ;  /* 0x1000000031ff7812 */ /* 0x000fc8000780c0ff */
[----:B------:R-:W-:-:S05]  /*5750*/  FSEL R47, R27, RZ, P0 ;  /* 0x000000ff1b2f7208 */ /* 0x000fca0000000000 */
[----:B------:R-:W-:-:S07]  /*5760*/  FADD R42, R42, R47 ;  /* 0x0000002f2a2a7221 */ /* 0x000fce0000000000 */
[----:B------:R-:W-:Y:S05]  /*5770*/  WARPSYNC.COLLECTIVE R52, `(.L_x_956) ;  /* 0x0000000034087348 */ /* 0x000fea0003c00000 */
[----:B------:R0:W1:Y:S02]  /*5780*/  SHFL.IDX P0, R48, R43, R54, R53 ;  /* 0x000000362b307389 */ /* 0x0000640000000035 */
[----:B01----:R-:W-:Y:S05]  /*5790*/  ENDCOLLECTIVE ;  /* 0x000000000000791b */ /* 0x003fea0003800000 */
.L_x_956:
[----:B------:R-:W-:-:S05]  /*57a0*/  IMAD.MOV.U32 R49, RZ, RZ, R48 ;  /* 0x000000ffff317224 */ /* 0x000fca00078e0030 */
[----:B------:R-:W-:-:S04]  /*57b0*/  LOP3.LUT P0, RZ, R49, 0x8000000, RZ, 0xc0, !PT ;  /* 0x0800000031ff7812 */ /* 0x000fc8000780c0ff */
[----:B------:R-:W-:-:S05]  /*57c0*/  FSEL R47, R26, RZ, P0 ;  /* 0x000000ff1a2f7208 */ /* 0x000fca0000000000 */
[----:B------:R-:W-:-:S07]  /*57d0*/  FADD R42, R42, R47 ;  /* 0x0000002f2a2a7221 */ /* 0x000fce0000000000 */
[----:B------:R-:W-:Y:S05]  /*57e0*/  WARPSYNC.COLLECTIVE R52, `(.L_x_957) ;  /* 0x0000000034087348 */ /* 0x000fea0003c00000 */
[----:B------:R0:W1:Y:S02]  /*57f0*/  SHFL.IDX P0, R48, R43, R54, R53 ;  /* 0x000000362b307389 */ /* 0x0000640000000035 */
[----:B01----:R-:W-:Y:S05]  /*5800*/  ENDCOLLECTIVE ;  /* 0x000000000000791b */ /* 0x003fea0003800000 */
.L_x_957:
[----:B------:R-:W-:-:S05]  /*5810*/  IMAD.MOV.U32 R50, RZ, RZ, R48 ;  /* 0x000000ffff327224 */ /* 0x000fca00078e0030 */
[----:B------:R-:W-:-:S04]  /*5820*/  LOP3.LUT P0, RZ, R50, 0x4000000, RZ, 0xc0, !PT ;  /* 0x0400000032ff7812 */ /* 0x000fc8000780c0ff */
[----:B------:R-:W-:-:S05]  /*5830*/  FSEL R47, R25, RZ, P0 ;  /* 0x000000ff192f7208 */ /* 0x000fca0000000000 */
[----:B------:R-:W-:-:S07]  /*5840*/  FADD R42, R42, R47 ;  /* 0x0000002f2a2a7221 */ /* 0x000fce0000000000 */
[----:B------:R-:W-:Y:S05]  /*5850*/  WARPSYNC.COLLECTIVE R52, `(.L_x_958) ;  /* 0x0000000034087348 */ /* 0x000fea0003c00000 */
[----:B------:R0:W1:Y:S02]  /*5860*/  SHFL.IDX P0, R48, R43, R54, R53 ;  /* 0x000000362b307389 */ /* 0x0000640000000035 */
[----:B01----:R-:W-:Y:S05]  /*5870*/  ENDCOLLECTIVE ;  /* 0x000000000000791b */ /* 0x003fea0003800000 */
.L_x_958:
[----:B------:R-:W-:-:S04]  /*5880*/  LOP3.LUT P0, RZ, R48, 0x2000000, RZ, 0xc0, !PT ;  /* 0x0200000030ff7812 */ /* 0x000fc8000780c0ff */
[----:B------:R-:W-:-:S05]  /*5890*/  FSEL R47, R24, RZ, P0 ;  /* 0x000000ff182f7208 */ /* 0x000fca0000000000 */
[----:B------:R-:W-:-:S07]  /*58a0*/  FADD R42, R42, R47 ;  /* 0x0000002f2a2a7221 */ /* 0x000fce0000000000 */
[----:B------:R-:W-:Y:S05]  /*58b0*/  WARPSYNC.COLLECTIVE R52, `(.L_x_959) ;  /* 0x0000000034087348 */ /* 0x000fea0003c00000 */
[----:B------:R0:W1:Y:S02]  /*58c0*/  SHFL.IDX P0, R48, R43, R54, R53 ;  /* 0x000000362b307389 */ /* 0x0000640000000035 */
[----:B01----:R-:W-:Y:S05]  /*58d0*/  ENDCOLLECTIVE ;  /* 0x000000000000791b */ /* 0x003fea0003800000 */
.L_x_959:
[----:B------:R-:W-:-:S05]  /*58e0*/  IMAD.MOV.U32 R51, RZ, RZ, R48 ;  /* 0x000000ffff337224 */ /* 0x000fca00078e0030 */
[----:B------:R-:W-:-:S04]  /*58f0*/  LOP3.LUT P0, RZ, R51, 0x1000000, RZ, 0xc0, !PT ;  /* 0x0100000033ff7812 */ /* 0x000fc8000780c0ff */
[----:B------:R-:W-:-:S05]  /*5900*/  FSEL R47, R23, RZ, P0 ;  /* 0x000000ff172f7208 */ /* 0x000fca0000000000 */
[----:B------:R-:W-:-:S07]  /*5910*/  FADD R42, R42, R47 ;  /* 0x0000002f2a2a7221 */ /* 0x000fce0000000000 */
[----:B------:R-:W-:Y:S05]  /*5920*/  WARPSYNC.COLLECTIVE R52, `(.L_x_960) ;  /* 0x0000000034087348 */ /* 0x000fea0003c00000 */
[----:B------:R0:W1:Y:S02]  /*5930*/  SHFL.IDX P0, R48, R43, R54, R53 ;  /* 0x000000362b307389 */ /* 0x0000640000000035 */
[----:B01----:R-:W-:Y:S05]  /*5940*/  ENDCOLLECTIVE ;  /* 0x000000000000791b */ /* 0x003fea0003800000 */
.L_x_960:
[----:B------:R-:W-:-:S05]  /*5950*/  IMAD.MOV.U32 R47, RZ, RZ, R48 ;  /* 0x000000ffff2f7224 */ /* 0x000fca00078e0030 */
[----:B------:R-:W-:-:S04]  /*5960*/  LOP3.LUT P0, RZ, R47, 0x800000, RZ, 0xc0, !PT ;  /* 0x008000002fff7812 */ /* 0x000fc8000780c0ff */
[----:B------:R-:W-:-:S05]  /*5970*/  FSEL R47, R22, RZ, P0 ;  /* 0x000000ff162f7208 */ /* 0x000fca0000000000 */
[----:B------:R-:W-:-:S07]  /*5980*/  FADD R42, R42, R47 ;  /* 0x0000002f2a2a7221 */ /* 0x000fce0000000000 */
[----:B------:R-:W-:Y:S05]  /*5990*/  WARPSYNC.COLLECTIVE R52, `(.L_x_961) ;  /* 0x0000000034087348 */ /* 0x000fea0003c00000 */
[----:B------:R0:W1:Y:S02]  /*59a0*/  SHFL.IDX P0, R48, R43, R54, R53 ;  /* 0x000000362b307389 */ /* 0x0000640000000035 */
[----:B01----:R-:W-:Y:S05]  /*59b0*/  ENDCOLLECTIVE ;  /* 0x000000000000791b */ /* 0x003fea0003800000 */
.L_x_961:
[----:B------:R-:W-:-:S05]  /*59c0*/  IMAD.MOV.U32 R47, RZ, RZ, R48 ;  /* 0x000000ffff2f7224 */ /* 0x000fca00078e0030 */
[----:B------:R-:W-:-:S04]  /*59d0*/  LOP3.LUT P0, RZ, R47, 0x400000, RZ, 0xc0, !PT ;  /* 0x004000002fff7812 */ /* 0x000fc8000780c0ff */
[----:B------:R-:W-:-:S05]  /*59e0*/  FSEL R47, R21, RZ, P0 ;  /* 0x000000ff152f7208 */ /* 0x000fca0000000000 */
[----:B------:R-:W-:-:S07]  /*59f0*/  FADD R42, R42, R47 ;  /* 0x0000002f2a2a7221 */ /* 0x000fce0000000000 */
[----:B------:R-:W-:Y:S05]  /*5a00*/  WARPSYNC.COLLECTIVE R52, `(.L_x_962) ;  /* 0x0000000034087348 */ /* 0x000fea0003c00000 */
[----:B------:R0:W1:Y:S02]  /*5a10*/  SHFL.IDX P0, R48, R43, R54, R53 ;  /* 0x000000362b307389 */ /* 0x0000640000000035 */
[----:B01----:R-:W-:Y:S05]  /*5a20*/  ENDCOLLECTIVE ;  /* 0x000000000000791b */ /* 0x003fea0003800000 */
.L_x_962:
[----:B------:R-:W-:-:S05]  /*5a30*/  IMAD.MOV.U32 R46, RZ, RZ, R48 ;  /* 0x000000ffff2e7224 */ /* 0x000fca00078e0030 */
[----:B------:R-:W-:-:S04]  /*5a40*/  LOP3.LUT P0, RZ, R46, 0x200000, RZ, 0xc0, !PT ;  /* 0x002000002eff7812 */ /* 0x000fc8000780c0ff */
[----:B------:R-:W-:-:S05]  /*5a50*/  FSEL R47, R20, RZ, P0 ;  /* 0x000000ff142f7208 */ /* 0x000fca0000000000 */
[----:B------:R-:W-:-:S07]  /*5a60*/  FADD R42, R42, R47 ;  /* 0x0000002f2a2a7221 */ /* 0x000fce0000000000 */
[----:B------:R-:W-:Y:S05]  /*5a70*/  WARPSYNC.COLLECTIVE R52, `(.L_x_963) ;  /* 0x0000000034087348 */ /* 0x000fea0003c00000 */
[----:B------:R0:W1:Y:S02]  /*5a80*/  SHFL.IDX P0, R48, R43, R54, R53 ;  /* 0x000000362b307389 */ /* 0x0000640000000035 */
[----:B01----:R-:W-:Y:S05]  /*5a90*/  ENDCOLLECTIVE ;  /* 0x000000000000791b */ /* 0x003fea0003800000 */
.L_x_963:
[----:B------:R-:W-:-:S05]  /*5aa0*/  IMAD.MOV.U32 R55, RZ, RZ, R48 ;  /* 0x000000ffff377224 */ /* 0x000fca00078e0030 */
[----:B------:R-:W-:-:S04]  /*5ab0*/  LOP3.LUT P0, RZ, R55, 0x100000, RZ, 0xc0, !PT ;  /* 0x0010000037ff7812 */ /* 0x000fc8000780c0ff */
[----:B------:R-:W-:-:S05]  /*5ac0*/  FSEL R47, R19, RZ, P0 ;  /* 0x000000ff132f7208 */ /* 0x000fca0000000000 */
[----:B------:R-:W-:-:S07]  /*5ad0*/  FADD R42, R42, R47 ;  /* 0x0000002f2a2a7221 */ /* 0x000fce0000000000 */
[----:B------:R-:W-:Y:S05]  /*5ae0*/  WARPSYNC.COLLECTIVE R52, `(.L_x_964) ;  /* 0x0000000034087348 */ /* 0x000fea0003c00000 */
[----:B------:R0:W1:Y:S02]  /*5af0*/  SHFL.IDX P0, R48, R43, R54, R53 ;  /* 0x000000362b307389 */ /* 0x0000640000000035 */
[----:B01----:R-:W-:Y:S05]  /*5b00*/  ENDCOLLECTIVE ;  /* 0x000000000000791b */ /* 0x003fea0003800000 */
.L_x_964:
[----:B------:R-:W-:-:S05]  /*5b10*/  IMAD.MOV.U32 R47, RZ, RZ, R48 ;  /* 0x000000ffff2f7224 */ /* 0x000fca00078e0030 */
[----:B------:R-:W-:-:S04]  /*5b20*/  LOP3.LUT P0, RZ, R47, 0x80000, RZ, 0xc0, !PT ;  /* 0x000800002fff7812 */ /* 0x000fc8000780c0ff */
[----:B------:R-:W-:-:S05]  /*5b30*/  FSEL R47, R18, RZ, P0 ;  /* 0x000000ff122f7208 */ /* 0x000fca0000000000 */
[----:B------:R-:W-:-:S07]  /*5b40*/  FADD R42, R42, R47 ;  /* 0x0000002f2a2a7221 */ /* 0x000fce0000000000 */
[----:B------:R-:W-:Y:S05]  /*5b50*/  WARPSYNC.COLLECTIVE R52, `(.L_x_965) ;  /* 0x0000000034087348 */ /* 0x000fea0003c00000 */
[----:B------:R0:W1:Y:S02]  /*5b60*/  SHFL.IDX P0, R48, R43, R54, R53 ;  /* 0x000000362b307389 */ /* 0x0000640000000035 */
[----:B01----:R-:W-:Y:S05]  /*5b70*/  ENDCOLLECTIVE ;  /* 0x000000000000791b */ /* 0x003fea0003800000 */
.L_x_965:
[----:B------:R-:W-:-:S05]  /*5b80*/  IMAD.MOV.U32 R47, RZ, RZ, R48 ;  /* 0x000000ffff2f7224 */ /* 0x000fca00078e0030 */
[----:B------:R-:W-:-:S04]  /*5b90*/  LOP3.LUT P0, RZ, R47, 0x40000, RZ, 0xc0, !PT ;  /* 0x000400002fff7812 */ /* 0x000fc8000780c0ff */
[----:B------:R-:W-:-:S05]  /*5ba0*/  FSEL R47, R17, RZ, P0 ;  /* 0x000000ff112f7208 */ /* 0x000fca0000000000 */
[----:B------:R-:W-:-:S07]  /*5bb0*/  FADD R42, R42, R47 ;  /* 0x0000002f2a2a7221 */ /* 0x000fce0000000000 */
[----:B------:R-:W-:Y:S05]  /*5bc0*/  WARPSYNC.COLLECTIVE R52, `(.L_x_966) ;  /* 0x0000000034087348 */ /* 0x000fea0003c00000 */
[----:B------:R0:W1:Y:S02]  /*5bd0*/  SHFL.IDX P0, R48, R43, R54, R53 ;  /* 0x000000362b307389 */ /* 0x0000640000000035 */
[----:B01----:R-:W-:Y:S05]  /*5be0*/  ENDCOLLECTIVE ;  /* 0x000000000000791b */ /* 0x003fea0003800000 */
.L_x_966:
[----:B------:R-:W-:-:S05]  /*5bf0*/  IMAD.MOV.U32 R46, RZ, RZ, R48 ;  /* 0x000000ffff2e7224 */ /* 0x000fca00078e0030 */
[----:B------:R-:W-:-:S04]  /*5c00*/  LOP3.LUT P0, RZ, R46, 0x20000, RZ, 0xc0, !PT ;  /* 0x000200002eff7812 */ /* 0x000fc8000780c0ff */
[----:B------:R-:W-:-:S05]  /*5c10*/  FSEL R47, R16, RZ, P0 ;  /* 0x000000ff102f7208 */ /* 0x000fca0000000000 */
[----:B------:R-:W-:-:S07]  /*5c20*/  FADD R42, R42, R47 ;  /* 0x0000002f2a2a7221 */ /* 0x000fce0000000000 */
[----:B------:R-:W-:Y:S05]  /*5c30*/  WARPSYNC.COLLECTIVE R52, `(.L_x_967) ;  /* 0x0000000034087348 */ /* 0x000fea0003c00000 */
[----:B------:R0:W1:Y:S02]  /*5c40*/  SHFL.IDX P0, R48, R43, R54, R53 ;  /* 0x000000362b307389 */ /* 0x0000640000000035 */
[----:B01----:R-:W-:Y:S05]  /*5c50*/  ENDCOLLECTIVE ;  /* 0x000000000000791b */ /* 0x003fea0003800000 */
.L_x_967:
[----:B------:R-:W-:-:S04]  /*5c60*/  LOP3.LUT P0, RZ, R48, 0x10000, RZ, 0xc0, !PT ;  /* 0x0001000030ff7812 */ /* 0x000fc8000780c0ff */
[----:B------:R-:W-:-:S05]  /*5c70*/  FSEL R47, R15, RZ, P0 ;  /* 0x000000ff0f2f7208 */ /* 0x000fca0000000000 */
[----:B------:R-:W-:-:S07]  /*5c80*/  FADD R42, R42, R47 ;  /* 0x0000002f2a2a7221 */ /* 0x000fce0000000000 */
[----:B------:R-:W-:Y:S05]  /*5c90*/  WARPSYNC.COLLECTIVE R52, `(.L_x_968) ;  /* 0x0000000034087348 */ /* 0x000fea0003c00000 */
[----:B------:R0:W1:Y:S02]  /*5ca0*/  SHFL.IDX P0, R48, R43, R54, R53 ;  /* 0x000000362b307389 */ /* 0x0000640000000035 */
[----:B01----:R-:W-:Y:S05]  /*5cb0*/  ENDCOLLECTIVE ;  /* 0x000000000000791b */ /* 0x003fea0003800000 */
.L_x_968:
[----:B------:R-:W-:-:S04]  /*5cc0*/  LOP3.LUT P0, RZ, R48, 0x8000, RZ, 0xc0, !PT ;  /* 0x0000800030ff7812 */ /* 0x000fc8000780c0ff */
[----:B------:R-:W-:-:S05]  /*5cd0*/  FSEL R47, R14, RZ, P0 ;  /* 0x000000ff0e2f7208 */ /* 0x000fca0000000000 */
[----:B------:R-:W-:-:S07]  /*5ce0*/  FADD R42, R42, R47 ;  /* 0x0000002f2a2a7221 */ /* 0x000fce0000000000 */
[----:B------:R-:W-:Y:S05]  /*5cf0*/  WARPSYNC.COLLECTIVE R52, `(.L_x_969) ;  /* 0x0000000034087348 */ /* 0x000fea0003c00000 */
[----:B------:R0:W1:Y:S02]  /*5d00*/  SHFL.IDX P0, R48, R43, R54, R53 ;  /* 0x000000362b307389 */ /* 0x0000640000000035 */
[----:B01----:R-:W-:Y:S05]  /*5d10*/  ENDCOLLECTIVE ;  /* 0x000000000000791b */ /* 0x003fea0003800000 */
.L_x_969:
[----:B------:R-:W-:-:S05]  /*5d20*/  IMAD.MOV.U32 R47, RZ, RZ, R48 ;  /* 0x000000ffff2f7224 */ /* 0x000fca00078e0030 */
[----:B------:R-:W-:-:S04]  /*5d30*/  LOP3.LUT P0, RZ, R47, 0x4000, RZ, 0xc0, !PT ;  /* 0x000040002fff7812 */ /* 0x000fc8000780c0ff */
[----:B------:R-:W-:-:S05]  /*5d40*/  FSEL R47, R13, RZ, P0 ;  /* 0x000000ff0d2f7208 */ /* 0x000fca0000000000 */
[----:B------:R-:W-:-:S07]  /*5d50*/  FADD R42, R42, R47 ;  /* 0x0000002f2a2a7221 */ /* 0x000fce0000000000 */
[----:B------:R-:W-:Y:S05]  /*5d60*/  WARPSYNC.COLLECTIVE R52, `(.L_x_970) ;  /* 0x0000000034087348 */ /* 0x000fea0003c00000 */
[----:B------:R0:W1:Y:S02]  /*5d70*/  SHFL.IDX P0, R48, R43, R54, R53 ;  /* 0x000000362b307389 */ /* 0x0000640000000035 */
[----:B01----:R-:W-:Y:S05]  /*5d80*/  ENDCOLLECTIVE ;  /* 0x000000000000791b */ /* 0x003fea0003800000 */
.L_x_970:
[----:B------:R-:W-:-:S05]  /*5d90*/  IMAD.MOV.U32 R46, RZ, RZ, R48 ;  /* 0x000000ffff2e7224 */ /* 0x000fca00078e0030 */
[----:B------:R-:W-:-:S04]  /*5da0*/  LOP3.LUT P0, RZ, R46, 0x2000, RZ, 0xc0, !PT ;  /* 0x000020002eff7812 */ /* 0x000fc8000780c0ff */
[----:B------:R-:W-:-:S05]  /*5db0*/  FSEL R47, R12, RZ, P0 ;  /* 0x000000ff0c2f7208 */ /* 0x000fca0000000000 */
[----:B------:R-:W-:-:S07]  /*5dc0*/  FADD R42, R42, R47 ;  /* 0x0000002f2a2a7221 */ /* 0x000fce0000000000 */
[----:B------:R-:W-:Y:S05]  /*5dd0*/  WARPSYNC.COLLECTIVE R52, `(.L_x_971) ;  /* 0x0000000034087348 */ /* 0x000fea0003c00000 */
[----:B------:R0:W1:Y:S02]  /*5de0*/  SHFL.IDX P0, R48, R43, R54, R53 ;  /* 0x000000362b307389 */ /* 0x0000640000000035 */
[----:B01----:R-:W-:Y:S05]  /*5df0*/  ENDCOLLECTIVE ;  /* 0x000000000000791b */ /* 0x003fea0003800000 */
.L_x_971:
[----:B------:R-:W-:-:S05]  /*5e00*/  IMAD.MOV.U32 R46, RZ, RZ, R48 ;  /* 0x000000ffff2e7224 */ /* 0x000fca00078e0030 */
[----:B------:R-:W-:-:S04]  /*5e10*/  LOP3.LUT P0, RZ, R46, 0x1000, RZ, 0xc0, !PT ;  /* 0x000010002eff7812 */ /* 0x000fc8000780c0ff */
[----:B------:R-:W-:-:S05]  /*5e20*/  FSEL R47, R11, RZ, P0 ;  /* 0x000000ff0b2f7208 */ /* 0x000fca0000000000 */
[----:B------:R-:W-:-:S07]  /*5e30*/  FADD R42, R42, R47 ;  /* 0x0000002f2a2a7221 */ /* 0x000fce0000000000 */
[----:B------:R-:W-:Y:S05]  /*5e40*/  WARPSYNC.COLLECTIVE R52, `(.L_x_972) ;  /* 0x0000000034087348 */ /* 0x000fea0003c00000 */
[----:B------:R0:W1:Y:S02]  /*5e50*/  SHFL.IDX P0, R48, R43, R54, R53 ;  /* 0x000000362b307389 */ /* 0x0000640000000035 */
[----:B01----:R-:W-:Y:S05]  /*5e60*/  ENDCOLLECTIVE ;  /* 0x000000000000791b */ /* 0x003fea0003800000 */
.L_x_972:
[----:B------:R-:W-:-:S04]  /*5e70*/  LOP3.LUT P0, RZ, R48, 0x800, RZ, 0xc0, !PT ;  /* 0x0000080030ff7812 */ /* 0x000fc8000780c0ff */
[----:B------:R-:W-:-:S05]  /*5e80*/  FSEL R47, R10, RZ, P0 ;  /* 0x000000ff0a2f7208 */ /* 0x000fca0000000000 */
[----:B------:R-:W-:-:S07]  /*5e90*/  FADD R42, R42, R47 ;  /* 0x0000002f2a2a7221 */ /* 0x000fce0000000000 */
[----:B------:R-:W-:Y:S05]  /*5ea0*/  WARPSYNC.COLLECTIVE R52, `(.L_x_973) ;  /* 0x0000000034087348 */ /* 0x000fea0003c00000 */
[----:B------:R0:W1:Y:S02]  /*5eb0*/  SHFL.IDX P0, R48, R43, R54, R53 ;  /* 0x000000362b307389 */ /* 0x0000640000000035 */
[----:B01----:R-:W-:Y:S05]  /*5ec0*/  ENDCOLLECTIVE ;  /* 0x000000000000791b */ /* 0x003fea0003800000 */
.L_x_973:
[----:B------:R-:W-:-:S05]  /*5ed0*/  IMAD.MOV.U32 R47, RZ, RZ, R48 ;  /* 0x000000ffff2f7224 */ /* 0x000fca00078e0030 */
[----:B------:R-:W-:-:S04]  /*5ee0*/  LOP3.LUT P0, RZ, R47, 0x400, RZ, 0xc0, !PT ;  /* 0x000004002fff7812 */ /* 0x000fc8000780c0ff */
[----:B------:R-:W-:-:S05]  /*5ef0*/  FSEL R47, R9, RZ, P0 ;  /* 0x000000ff092f7208 */ /* 0x000fca0000000000 */
[----:B------:R-:W-:-:S07]  /*5f00*/  FADD R42, R42, R47 ;  /* 0x0000002f2a2a7221 */ /* 0x000fce0000000000 */
[----:B------:R-:W-:Y:S05]  /*5f10*/  WARPSYNC.COLLECTIVE R52, `(.L_x_974) ;  /* 0x0000000034087348 */ /* 0x000fea0003c00000 */
[----:B------:R0:W1:Y:S02]  /*5f20*/  SHFL.IDX P0, R48, R43, R54, R53 ;  /* 0x000000362b307389 */ /* 0x0000640000000035 */
[----:B01----:R-:W-:Y:S05]  /*5f30*/  ENDCOLLECTIVE ;  /* 0x000000000000791b */ /* 0x003fea0003800000 */
.L_x_974:
[----:B------:R-:W-:-:S05]  /*5f40*/  IMAD.MOV.U32 R51, RZ, RZ, R48 ;  /* 0x000000ffff337224 */ /* 0x000fca00078e0030 */
[----:B------:R-:W-:-:S04]  /*5f50*/  LOP3.LUT P0, RZ, R51, 0x200, RZ, 0xc0, !PT ;  /* 0x0000020033ff7812 */ /* 0x000fc8000780c0ff */
[----:B------:R-:W-:-:S05]  /*5f60*/  FSEL R47, R8, RZ, P0 ;  /* 0x000000ff082f7208 */ /* 0x000fca0000000000 */
[----:B------:R-:W-:-:S07]  /*5f70*/  FADD R47, R42, R47 ;  /* 0x0000002f2a2f7221 */ /* 0x000fce0000000000 */
[----:B------:R-:W-:Y:S05]  /*5f80*/  WARPSYNC.COLLECTIVE R52, `(.L_x_975) ;  /* 0x0000000034087348 */ /* 0x000fea0003c00000 */
[----:B------:R0:W1:Y:S02]  /*5f90*/  SHFL.IDX P0, R48, R43, R54, R53 ;  /* 0x000000362b307389 */ /* 0x0000640000000035 */
[----:B01----:R-:W-:Y:S05]  /*5fa0*/  ENDCOLLECTIVE ;  /* 0x000000000000791b */ /* 0x003fea0003800000 */
.L_x_975:
[----:B------:R-:W-:-:S05]  /*5fb0*/  IMAD.MOV.U32 R50, RZ, RZ, R48 ;  /* 0x000000ffff327224 */ /* 0x000fca00078e0030 */
[----:B------:R-:W-:-:S04]  /*5fc0*/  LOP3.LUT P0, RZ, R50, 0x100, RZ, 0xc0, !PT ;  /* 0x0000010032ff7812 */ /* 0x000fc8000780c0ff */
[----:B------:R-:W-:-:S05]  /*5fd0*/  FSEL R42, R7, RZ, P0 ;  /* 0x000000ff072a7208 */ /* 0x000fca0000000000 */
[----:B------:R-:W-:-:S07]  /*5fe0*/  FADD R47, R47, R42 ;  /* 0x0000002a2f2f7221 */ /* 0x000fce0000000000 */
[----:B------:R-:W-:Y:S05]  /*5ff0*/  WARPSYNC.COLLECTIVE R52, `(.L_x_976) ;  /* 0x0000000034087348 */ /* 0x000fea0003c00000 */
[----:B------:R0:W1:Y:S02]  /*6000*/  SHFL.IDX P0, R48, R43, R54, R53 ;  /* 0x000000362b307389 */ /* 0x0000640000000035 */
[----:B01----:R-:W-:Y:S05]  /*6010*/  ENDCOLLECTIVE ;  /* 0x000000000000791b */ /* 0x003fea0003800000 */
.L_x_976:
[----:B------:R-:W-:-:S05]  /*6020*/  IMAD.MOV.U32 R55, RZ, RZ, R48 ;  /* 0x000000ffff377224 */ /* 0x000fca00078e0030 */
[----:B------:R-:W-:-:S04]  /*6030*/  LOP3.LUT P0, RZ, R55, 0x80, RZ, 0xc0, !PT ;  /* 0x0000008037ff7812 */ /* 0x000fc8000780c0ff */
[----:B------:R-:W-:-:S05]  /*6040*/  FSEL R42, R6, RZ, P0 ;  /* 0x000000ff062a7208 */ /* 0x000fca0000000000 */
[----:B------:R-:W-:-:S07]  /*6050*/  FADD R42, R47, R42 ;  /* 0x0000002a2f2a7221 */ /* 0x000fce0000000000 */
[----:B------:R-:W-:Y:S05]  /*6060*/  WARPSYNC.COLLECTIVE R52, `(.L_x_977) ;  /* 0x0000000034087348 */ /* 0x000fea0003c00000 */
[----:B------:R0:W1:Y:S02]  /*6070*/  SHFL.IDX P0, R48, R43, R54, R53 ;  /* 0x000000362b307389 */ /* 0x0000640000000035 */
[----:B01----:R-:W-:Y:S05]  /*6080*/  ENDCOLLECTIVE ;  /* 0x000000000000791b */ /* 0x003fea0003800000 */
.L_x_977:
[----:B------:R-:W-:-:S04]  /*6090*/  LOP3.LUT P0, RZ, R48, 0x40, RZ, 0xc0, !PT ;  /* 0x0000004030ff7812 */ /* 0x000fc8000780c0ff */
[----:B------:R-:W-:-:S05]  /*60a0*/  FSEL R47, R5, RZ, P0 ;  /* 0x000000ff052f7208 */ /* 0x000fca0000000000 */
[----:B------:R-:W-:-:S07]  /*60b0*/  FADD R42, R42, R47 ;  /* 0x0000002f2a2a7221 */ /* 0x000fce0000000000 */
[----:B------:R-:W-:Y:S05]  /*60c0*/  WARPSYNC.COLLECTIVE R52, `(.L_x_978) ;  /* 0x0000000034087348 */ /* 0x000fea0003c00000 */
[----:B------:R0:W1:Y:S02]  /*60d0*/  SHFL.IDX P0, R48, R43, R54, R53 ;  /* 0x000000362b307389 */ /* 0x0000640000000035 */
[----:B01----:R-:W-:Y:S05]  /*60e0*/  ENDCOLLECTIVE ;  /* 0x000000000000791b */ /* 0x003fea0003800000 */
.L_x_978:
[----:B------:R-:W-:-:S05]  /*60f0*/  IMAD.MOV.U32 R47, RZ, RZ, R48 ;  /* 0x000000ffff2f7224 */ /* 0x000fca00078e0030 */
[----:B------:R-:W-:-:S04]  /*6100*/  LOP3.LUT P0, RZ, R47, 0x20, RZ, 0xc0, !PT ;  /* 0x000000202fff7812 */ /* 0x000fc8000780c0ff */
[----:B------:R-:W-:-:S05]  /*6110*/  FSEL R47, R4, RZ, P0 ;  /* 0x000000ff042f7208 */ /* 0x000fca0000000000 */
[----:B------:R-:W-:-:S07]  /*6120*/  FADD R47, R42, R47 ;  /* 0x0000002f2a2f7221 */ /* 0x000fce0000000000 */
[----:B------:R-:W-:Y:S05]  /*6130*/  WARPSYNC.COLLECTIVE R52, `(.L_x_979) ;  /* 0x0000000034087348 */ /* 0x000fea0003c00000 */
[----:B------:R0:W1:Y:S02]  /*6140*/  SHFL.IDX P0, R48, R43, R54, R53 ;  /* 0x000000362b307389 */ /* 0x0000640000000035 */
[----:B01----:R-:W-:Y:S05]  /*6150*/  ENDCOLLECTIVE ;  /* 0x000000000000791b */ /* 0x003fea0003800000 */
.L_x_979:
[----:B------:R-:W-:-:S05]  /*6160*/  IMAD.MOV.U32 R46, RZ, RZ, R48 ;  /* 0x000000ffff2e7224 */ /* 0x000fca00078e0030 */
[----:B------:R-:W-:-:S04]  /*6170*/  LOP3.LUT P0, RZ, R46, 0x10, RZ, 0xc0, !PT ;  /* 0x000000102eff7812 */ /* 0x000fc8000780c0ff */
[----:B------:R-:W-:-:S05]  /*6180*/  FSEL R42, R3, RZ, P0 ;  /* 0x000000ff032a7208 */ /* 0x000fca0000000000 */
[----:B------:R-:W-:-:S07]  /*6190*/  FADD R42, R47, R42 ;  /* 0x0000002a2f2a7221 */ /* 0x000fce0000000000 */
[----:B------:R-:W-:Y:S05]  /*61a0*/  WARPSYNC.COLLECTIVE R52, `(.L_x_980) ;  /* 0x0000000034087348 */ /* 0x000fea0003c00000 */
[----:B------:R0:W1:Y:S02]  /*61b0*/  SHFL.IDX P0, R48, R43, R54, R53 ;  /* 0x000000362b307389 */ /* 0x0000640000000035 */
[----:B01----:R-:W-:Y:S05]  /*61c0*/  ENDCOLLECTIVE ;  /* 0x000000000000791b */ /* 0x003fea0003800000 */
.L_x_980:
[----:B------:R-:W-:-:S05]  /*61d0*/  IMAD.MOV.U32 R50, RZ, RZ, R48 ;  /* 0x000000ffff327224 */ /* 0x000fca00078e0030 */
[----:B------:R-:W-:-:S04]  /*61e0*/  LOP3.LUT P0, RZ, R50, 0x8, RZ, 0xc0, !PT ;  /* 0x0000000832ff7812 */ /* 0x000fc8000780c0ff */
[----:B------:R-:W-:-:S05]  /*61f0*/  FSEL R47, R2, RZ, P0 ;  /* 0x000000ff022f7208 */ /* 0x000fca0000000000 */
[----:B------:R-:W-:-:S07]  /*6200*/  FADD R42, R42, R47 ;  /* 0x0000002f2a2a7221 */ /* 0x000fce0000000000 */
[----:B------:R-:W-:Y:S05]  /*6210*/  WARPSYNC.COLLECTIVE R52, `(.L_x_981) ;  /* 0x0000000034087348 */ /* 0x000fea0003c00000 */
[----:B------:R0:W1:Y:S02]  /*6220*/  SHFL.IDX P0, R48, R43, R54, R53 ;  /* 0x000000362b307389 */ /* 0x0000640000000035 */
[----:B01----:R-:W-:Y:S05]  /*6230*/  ENDCOLLECTIVE ;  /* 0x000000000000791b */ /* 0x003fea0003800000 */
.L_x_981:
[----:B------:R-:W-:-:S05]  /*6240*/  IMAD.MOV.U32 R56, RZ, RZ, R48 ;  /* 0x000000ffff387224 */ /* 0x000fca00078e0030 */
[----:B------:R-:W-:-:S04]  /*6250*/  LOP3.LUT P0, RZ, R56, 0x4, RZ, 0xc0, !PT ;  /* 0x0000000438ff7812 */ /* 0x000fc8000780c0ff */
[----:B------:R-:W-:-:S05]  /*6260*/  FSEL R47, R0, RZ, P0 ;  /* 0x000000ff002f7208 */ /* 0x000fca0000000000 */
[----:B------:R-:W-:-:S07]  /*6270*/  FADD R42, R42, R47 ;  /* 0x0000002f2a2a7221 */ /* 0x000fce0000000000 */
[----:B------:R-:W-:Y:S05]  /*6280*/  WARPSYNC.COLLECTIVE R52, `(.L_x_982) ;  /* 0x0000000034087348 */ /* 0x000fea0003c00000 */
[----:B------:R0:W1:Y:S02]  /*6290*/  SHFL.IDX P0, R48, R43, R54, R53 ;  /* 0x000000362b307389 */ /* 0x0000640000000035 */
[----:B01----:R-:W-:Y:S05]  /*62a0*/  ENDCOLLECTIVE ;  /* 0x000000000000791b */ /* 0x003fea0003800000 */
.L_x_982:
[----:B------:R-:W-:-:S04]  /*62b0*/  LOP3.LUT P0, RZ, R48, 0x2, RZ, 0xc0, !PT ;  /* 0x0000000230ff7812 */ /* 0x000fc8000780c0ff */
[----:B------:R-:W-:-:S05]  /*62c0*/  FSEL R47, R33, RZ, P0 ;  /* 0x000000ff212f7208 */ /* 0x000fca0000000000 */
[----:B------:R-:W-:-:S07]  /*62d0*/  FADD R42, R42, R47 ;  /* 0x0000002f2a2a7221 */ /* 0x000fce0000000000 */
[----:B------:R-:W-:Y:S05]  /*62e0*/  WARPSYNC.COLLECTIVE R52, `(.L_x_983) ;  /* 0x0000000034087348 */ /* 0x000fea0003c00000 */
[----:B------:R0:W1:Y:S02]  /*62f0*/  SHFL.IDX P0, R48, R43, R54, R53 ;  /* 0x000000362b307389 */ /* 0x0000640000000035 */
[----:B01----:R-:W-:Y:S05]  /*6300*/  ENDCOLLECTIVE ;  /* 0x000000000000791b */ /* 0x003fea0003800000 */
.L_x_983:
        /* <DEDUP_REMOVED lines=8> */
.L_x_984:
[----:B------:R-:W-:-:S05]  /*6390*/  IMAD.MOV.U32 R51, RZ, RZ, R48 ;  /* 0x000000ffff337224 */ /* 0x000fca00078e0030 */
[----:B------:R-:W-:-:S04]  /*63a0*/  ISETP.GT.AND P0, PT, R51, -0x1, PT ;  /* 0xffffffff3300780c */ /* 0x000fc80003f04270 */
[----:B------:R-:W-:-:S05]  /*63b0*/  FSEL R47, R34, RZ, !P0 ;  /* 0x000000ff222f7208 */ /* 0x000fca0004000000 */
[----:B------:R-:W-:-:S07]  /*63c0*/  FADD R38, R47, R38 ;  /* 0x000000262f267221 */ /* 0x000fce0000000000 */
[----:B------:R-:W-:Y:S05]  /*63d0*/  WARPSYNC.COLLECTIVE R52, `(.L_x_985) ;  /* 0x0000000034087348 */ /* 0x000fea0003c00000 */
[----:B------:R0:W1:Y:S02]  /*63e0*/  SHFL.IDX P0, R48, R43, R54, R53 ;  /* 0x000000362b307389 */ /* 0x0000640000000035 */
[----:B01----:R-:W-:Y:S05]  /*63f0*/  ENDCOLLECTIVE ;  /* 0x000000000000791b */ /* 0x003fea0003800000 */
.L_x_985:
[----:B------:R-:W-:-:S05]  /*6400*/  IMAD.MOV.U32 R55, RZ, RZ, R48 ;  /* 0x000000ffff377224 */ /* 0x000fca00078e0030 */
[----:B------:R-:W-:-:S04]  /*6410*/  LOP3.LUT P0, RZ, R55, 0x40000000, RZ, 0xc0, !PT ;  /* 0x4000000037ff7812 */ /* 0x000fc8000780c0ff */
[----:B------:R-:W-:-:S05]  /*6420*/  FSEL R29, R29, RZ, P0 ;  /* 0x000000ff1d1d7208 */ /* 0x000fca0000000000 */
[----:B------:R-:W-:-:S07]  /*6430*/  FADD R29, R38, R29 ;  /* 0x0000001d261d7221 */ /* 0x000fce0000000000 */
[----:B------:R-:W-:Y:S05]  /*6440*/  WARPSYNC.COLLECTIVE R52, `(.L_x_986) ;  /* 0x0000000034087348 */ /* 0x000fea0003c00000 */
[----:B------:R0:W1:Y:S02]  /*6450*/  SHFL.IDX P0, R48, R43, R54, R53 ;  /* 0x000000362b307389 */ /* 0x0000640000000035 */
[----:B01----:R-:W-:Y:S05]  /*6460*/  ENDCOLLECTIVE ;  /* 0x000000000000791b */ /* 0x003fea0003800000 */
.L_x_986:
[----:B------:R-:W-:-:S05]  /*6470*/  IMAD.MOV.U32 R34, RZ, RZ, R48 ;  /* 0x000000ffff227224 */ /* 0x000fca00078e0030 */
[----:B------:R-:W-:-:S04]  /*6480*/  LOP3.LUT P0, RZ, R34, 0x20000000, RZ, 0xc0, !PT ;  /* 0x2000000022ff7812 */ /* 0x000fc8000780c0ff */
[----:B------:R-:W-:-:S05]  /*6490*/  FSEL R28, R28, RZ, P0 ;  /* 0x000000ff1c1c7208 */ /* 0x000fca0000000000 */
[----:B------:R-:W-:-:S07]  /*64a0*/  FADD R29, R29, R28 ;  /* 0x0000001c1d1d7221 */ /* 0x000fce0000000000 */
[----:B------:R-:W-:Y:S05]  /*64b0*/  WARPSYNC.COLLECTIVE R52, `(.L_x_987) ;  /* 0x0000000034087348 */ /* 0x000fea0003c00000 */
[----:B------:R0:W1:Y:S02]  /*64c0*/  SHFL.IDX P0, R48, R43, R54, R53 ;  /* 0x000000362b307389 */ /* 0x0000640000000035 */
[----:B01----:R-:W-:Y:S05]  /*64d0*/  ENDCOLLECTIVE ;  /* 0x000000000000791b */ /* 0x003fea0003800000 */
.L_x_987:
[----:B------:R-:W-:-:S05]  /*64e0*/  IMAD.MOV.U32 R34, RZ, RZ, R48 ;  /* 0x000000ffff227224 */ /* 0x000fca00078e0030 */
[----:B------:R-:W-:-:S04]  /*64f0*/  LOP3.LUT P0, RZ, R34, 0x10000000, RZ, 0xc0, !PT ;  /* 0x1000000022ff7812 */ /* 0x000fc8000780c0ff */
[----:B------:R-:W-:-:S05]  /*6500*/  FSEL R28, R27, RZ, P0 ;  /* 0x000000ff1b1c7208 */ /* 0x000fca0000000000 */
[----:B------:R-:W-:-:S07]  /*6510*/  FADD R27, R29, R28 ;  /* 0x0000001c1d1b7221 */ /* 0x000fce0000000000 */
[----:B------:R-:W-:Y:S05]  /*6520*/  WARPSYNC.COLLECTIVE R52, `(.L_x_988) ;  /* 0x0000000034087348 */ /* 0x000fea0003c00000 */
[----:B------:R0:W1:Y:S02]  /*6530*/  SHFL.IDX P0, R48, R43, R54, R53 ;  /* 0x000000362b307389 */ /* 0x0000640000000035 */
[----:B01----:R-:W-:Y:S05]  /*6540*/  ENDCOLLECTIVE ;  /* 0x000000000000791b */ /* 0x003fea0003800000 */
.L_x_988:
[----:B------:R-:W-:-:S05]  /*6550*/  IMAD.MOV.U32 R34, RZ, RZ, R48 ;  /* 0x000000ffff227224 */ /* 0x000fca00078e0030 */
[----:B------:R-:W-:-:S04]  /*6560*/  LOP3.LUT P0, RZ, R34, 0x8000000, RZ, 0xc0, !PT ;  /* 0x0800000022ff7812 */ /* 0x000fc8000780c0ff */
[----:B------:R-:W-:-:S05]  /*6570*/  FSEL R26, R26, RZ, P0 ;  /* 0x000000ff1a1a7208 */ /* 0x000fca0000000000 */
[----:B------:R-:W-:-:S07]  /*6580*/  FADD R27, R27, R26 ;  /* 0x0000001a1b1b7221 */ /* 0x000fce0000000000 */
[----:B------:R-:W-:Y:S05]  /*6590*/  WARPSYNC.COLLECTIVE R52, `(.L_x_989) ;  /* 0x0000000034087348 */ /* 0x000fea0003c00000 */
[----:B------:R0:W1:Y:S02]  /*65a0*/  SHFL.IDX P0, R48, R43, R54, R53 ;  /* 0x000000362b307389 */ /* 0x0000640000000035 */
[----:B01----:R-:W-:Y:S05]  /*65b0*/  ENDCOLLECTIVE ;  /* 0x000000000000791b */ /* 0x003fea0003800000 */
.L_x_989:
[----:B------:R-:W-:-:S05]  /*65c0*/  IMAD.MOV.U32 R38, RZ, RZ, R48 ;  /* 0x000000ffff267224 */ /* 0x000fca00078e0030 */
[----:B------:R-:W-:-:S04]  /*65d0*/  LOP3.LUT P0, RZ, R38, 0x4000000, RZ, 0xc0, !PT ;  /* 0x0400000026ff7812 */ /* 0x000fc8000780c0ff */
[----:B------:R-:W-:-:S05]  /*65e0*/  FSEL R26, R25, RZ, P0 ;  /* 0x000000ff191a7208 */ /* 0x000fca0000000000 */
[----:B------:R-:W-:-:S07]  /*65f0*/  FADD R27, R27, R26 ;  /* 0x0000001a1b1b7221 */ /* 0x000fce0000000000 */
[----:B------:R-:W-:Y:S05]  /*6600*/  WARPSYNC.COLLECTIVE R52, `(.L_x_990) ;  /* 0x0000000034087348 */ /* 0x000fea0003c00000 */
[----:B------:R0:W1:Y:S02]  /*6610*/  SHFL.IDX P0, R48, R43, R54, R53 ;  /* 0x000000362b307389 */ /* 0x0000640000000035 */
[----:B01----:R-:W-:Y:S05]  /*6620*/  ENDCOLLECTIVE ;  /* 0x000000000000791b */ /* 0x003fea0003800000 */
.L_x_990:
[----:B------:R-:W-:-:S07]  /*6630*/  IMAD.MOV.U32 R28, RZ, RZ, R48 ;  /* 0x000000ffff1c7224 */ /* 0x000fce00078e0030 */
[----:B------:R-:W-:Y:S05]  /*6640*/  WARPSYNC.COLLECTIVE R52, `(.L_x_991) ;  /* 0x0000000034087348 */ /* 0x000fea0003c00000 */
[----:B------:R0:W1:Y:S02]  /*6650*/  SHFL.IDX P0, R48, R43, R54, R53 ;  /* 0x000000362b307389 */ /* 0x0000640000000035 */
[----:B01----:R-:W-:Y:S05]  /*6660*/  ENDCOLLECTIVE ;  /* 0x000000000000791b */ /* 0x003fea0003800000 */
.L_x_991:
[----:B------:R-:W-:-:S04]  /*6670*/  LOP3.LUT P1, RZ, R28, 0x2000000, RZ, 0xc0, !PT ;  /* 0x020000001cff7812 */ /* 0x000fc8000782c0ff */
[----:B------:R-:W-:-:S05]  /*6680*/  FSEL R24, R24, RZ, P1 ;  /* 0x000000ff18187208 */ /* 0x000fca0000800000 */
[----:B------:R-:W-:Y:S01]  /*6690*/  FADD R27, R27, R24 ;  /* 0x000000181b1b7221 */ /* 0x000fe20000000000 */
[----:B------:R-:W-:-:S07]  /*66a0*/  IMAD.MOV.U32 R26, RZ, RZ, R48 ;  /* 0x000000ffff1a7224 */ /* 0x000fce00078e0030 */
[----:B------:R-:W-:Y:S05]  /*66b0*/  WARPSYNC.COLLECTIVE R52, `(.L_x_992) ;  /* 0x0000000034087348 */ /* 0x000fea0003c00000 */
[----:B------:R0:W1:Y:S02]  /*66c0*/  SHFL.IDX P0, R48, R43, R54, R53 ;  /* 0x000000362b307389 */ /* 0x0000640000000035 */
[----:B01----:R-:W-:Y:S05]  /*66d0*/  ENDCOLLECTIVE ;  /* 0x000000000000791b */ /* 0x003fea0003800000 */
.L_x_992:
[----:B------:R-:W-:-:S04]  /*66e0*/  LOP3.LUT P2, RZ, R26, 0x1000000, RZ, 0xc0, !PT ;  /* 0x010000001aff7812 */ /* 0x000fc8000784c0ff */
[----:B------:R-:W-:-:S05]  /*66f0*/  FSEL R24, R23, RZ, P2 ;  /* 0x000000ff17187208 */ /* 0x000fca0001000000 */
[----:B------:R-:W-:Y:S01]  /*6700*/  FADD R27, R27, R24 ;  /* 0x000000181b1b7221 */ /* 0x000fe20000000000 */
[----:B------:R-:W-:-:S07]  /*6710*/  IMAD.MOV.U32 R25, RZ, RZ, R48 ;  /* 0x000000ffff197224 */ /* 0x000fce00078e0030 */
[----:B------:R-:W-:Y:S05]  /*6720*/  WARPSYNC.COLLECTIVE R52, `(.L_x_993) ;  /* 0x0000000034087348 */ /* 0x000fea0003c00000 */
[----:B------:R0:W1:Y:S02]  /*6730*/  SHFL.IDX P0, R48, R43, R54, R53 ;  /* 0x000000362b307389 */ /* 0x0000640000000035 */
[----:B01----:R-:W-:Y:S05]  /*6740*/  ENDCOLLECTIVE ;  /* 0x000000000000791b */ /* 0x003fea0003800000 */
.L_x_993:
[----:B------:R-:W-:-:S04]  /*6750*/  LOP3.LUT P1, RZ, R25, 0x800000, RZ, 0xc0, !PT ;  /* 0x0080000019ff7812 */ /* 0x000fc8000782c0ff */
[----:B------:R-:W-:-:S05]  /*6760*/  FSEL R22, R22, RZ, P1 ;  /* 0x000000ff16167208 */ /* 0x000fca0000800000 */
[----:B------:R-:W-:Y:S01]  /*6770*/  FADD R22, R27, R22 ;  /* 0x000000161b167221 */ /* 0x000fe20000000000 */
[----:B------:R-:W-:-:S07]  /*6780*/  IMAD.MOV.U32 R28, RZ, RZ, R48 ;  /* 0x000000ffff1c7224 */ /* 0x000fce00078e0030 */
[----:B------:R-:W-:Y:S05]  /*6790*/  WARPSYNC.COLLECTIVE R52, `(.L_x_994) ;  /* 0x0000000034087348 */ /* 0x000fea0003c00000 */
[----:B------:R0:W1:Y:S02]  /*67a0*/  SHFL.IDX P0, R48, R43, R54, R53 ;  /* 0x000000362b307389 */ /* 0x0000640000000035 */
[----:B01----:R-:W-:Y:S05]  /*67b0*/  ENDCOLLECTIVE ;  /* 0x000000000000791b */ /* 0x003fea0003800000 */
.L_x_994:
[----:B------:R-:W-:-:S04]  /*67c0*/  LOP3.LUT P2, RZ, R28, 0x400000, RZ, 0xc0, !PT ;  /* 0x004000001cff7812 */ /* 0x000fc8000784c0ff */
[----:B------:R-:W-:-:S05]  /*67d0*/  FSEL R21, R21, RZ, P2 ;  /* 0x000000ff15157208 */ /* 0x000fca0001000000 */
[----:B------:R-:W-:Y:S01]  /*67e0*/  FADD R21, R22, R21 ;  /* 0x0000001516157221 */ /* 0x000fe20000000000 */
[----:B------:R-:W-:-:S07]  /*67f0*/  IMAD.MOV.U32 R26, RZ, RZ, R48 ;  /* 0x000000ffff1a7224 */ /* 0x000fce00078e0030 */
[----:B------:R-:W-:Y:S05]  /*6800*/  WARPSYNC.COLLECTIVE R52, `(.L_x_995) ;  /* 0x0000000034087348 */ /* 0x000fea0003c00000 */
[----:B------:R0:W1:Y:S02]  /*6810*/  SHFL.IDX P0, R48, R43, R54, R53 ;  /* 0x000000362b307389 */ /* 0x0000640000000035 */
[----:B01----:R-:W-:Y:S05]  /*6820*/  ENDCOLLECTIVE ;  /* 0x000000000000791b */ /* 0x003fea0003800000 */
.L_x_995:
[----:B------:R-:W-:-:S04]  /*6830*/  LOP3.LUT P1, RZ, R26, 0x200000, RZ, 0xc0, !PT ;  /* 0x002000001aff7812 */ /* 0x000fc8000782c0ff */
[----:B------:R-:W-:-:S05]  /*6840*/  FSEL R20, R20, RZ, P1 ;  /* 0x000000ff14147208 */ /* 0x000fca0000800000 */
[----:B------:R-:W-:Y:S01]  /*6850*/  FADD R21, R21, R20 ;  /* 0x0000001415157221 */ /* 0x000fe20000000000 */
[----:B------:R-:W-:-:S07]  /*6860*/  IMAD.MOV.U32 R25, RZ, RZ, R48 ;  /* 0x000000ffff197224 */ /* 0x000fce00078e0030 */
[----:B------:R-:W-:Y:S05]  /*6870*/  WARPSYNC.COLLECTIVE R52, `(.L_x_996) ;  /* 0x0000000034087348 */ /* 0x000fea0003c00000 */
[----:B------:R0:W1:Y:S02]  /*6880*/  SHFL.IDX P0, R48, R43, R54, R53 ;  /* 0x000000362b307389 */ /* 0x0000640000000035 */
[----:B01----:R-:W-:Y:S05]  /*6890*/  ENDCOLLECTIVE ;  /* 0x000000000000791b */ /* 0x003fea0003800000 */
.L_x_996:
[----:B------:R-:W-:-:S07]  /*68a0*/  IMAD.MOV.U32 R23, RZ, RZ, R48 ;  /* 0x000000ffff177224 */ /* 0x000fce00078e0030 */
[----:B------:R-:W-:Y:S05]  /*68b0*/  WARPSYNC.COLLECTIVE R52, `(.L_x_997) ;  /* 0x0000000034087348 */ /* 0x000fea0003c00000 */
[----:B------:R0:W1:Y:S02]  /*68c0*/  SHFL.IDX P0, R48, R43, R54, R53 ;  /* 0x000000362b307389 */ /* 0x0000640000000035 */
[----:B01----:R-:W-:Y:S05]  /*68d0*/  ENDCOLLECTIVE ;  /* 0x000000000000791b */ /* 0x003fea0003800000 */
.L_x_997:
[----:B------:R-:W-:-:S04]  /*68e0*/  LOP3.LUT P1, RZ, R23, 0x80000, RZ, 0xc0, !PT ;  /* 0x0008000017ff7812 */ /* 0x000fc8000782c0ff */
[----:B------:R-:W-:Y:S01]  /*68f0*/  FSEL R18, R18, RZ, P1 ;  /* 0x000000ff12127208 */ /* 0x000fe20000800000 */
[----:B------:R-:W-:-:S08]  /*6900*/  IMAD.MOV.U32 R27, RZ, RZ, R48 ;  /* 0x000000ffff1b7224 */ /* 0x000fd000078e0030 */
[----:B------:R-:W-:Y:S05]  /*6910*/  WARPSYNC.COLLECTIVE R52, `(.L_x_998) ;  /* 0x0000000034087348 */ /* 0x000fea0003c00000 */
[----:B------:R0:W1:Y:S02]  /*6920*/  SHFL.IDX P0, R48, R43, R54, R53 ;  /* 0x000000362b307389 */ /* 0x0000640000000035 */
[----:B01----:R-:W-:Y:S05]  /*6930*/  ENDCOLLECTIVE ;  /* 0x000000000000791b */ /* 0x003fea0003800000 */
.L_x_998:
        /* <DEDUP_REMOVED lines=11> */
.L_x_999:
[----:B------:R-:W-:-:S04]  /*69f0*/  FADD R18, R21, R18 ;  /* 0x0000001215127221 */ /* 0x000fc80000000000 */
[----:B------:R-:W-:-:S04]  /*6a00*/  FADD R18, R18, R17 ;  /* 0x0000001112127221 */ /* 0x000fc80000000000 */
[----:B------:R-:W-:Y:S01]  /*6a10*/  FADD R18, R18, R27 ;  /* 0x0000001b12127221 */ /* 0x000fe20000000000 */
[----:B------:R-:W-:-:S07]  /*6a20*/  IMAD.MOV.U32 R23, RZ, RZ, R48 ;  /* 0x000000ffff177224 */ /* 0x000fce00078e0030 */
[----:B------:R-:W-:Y:S05]  /*6a30*/  WARPSYNC.COLLECTIVE R52, `(.L_x_1000) ;  /* 0x0000000034087348 */ /* 0x000fea0003c00000 */
[----:B------:R0:W1:Y:S02]  /*6a40*/  SHFL.IDX P0, R48, R43, R54, R53 ;  /* 0x000000362b307389 */ /* 0x0000640000000035 */
[----:B01----:R-:W-:Y:S05]  /*6a50*/  ENDCOLLECTIVE ;  /* 0x000000000000791b */ /* 0x003fea0003800000 */
.L_x_1000:
[----:B------:R-:W-:-:S04]  /*6a60*/  LOP3.LUT P1, RZ, R23, 0x10000, RZ, 0xc0, !PT ;  /* 0x0001000017ff7812 */ /* 0x000fc8000782c0ff */
[----:B------:R-:W-:-:S05]  /*6a70*/  FSEL R23, R15, RZ, P1 ;  /* 0x000000ff0f177208 */ /* 0x000fca0000800000 */
[----:B------:R-:W-:Y:S01]  /*6a80*/  FADD R18, R18, R23 ;  /* 0x0000001712127221 */ /* 0x000fe20000000000 */
[----:B------:R-:W-:-:S07]  /*6a90*/  IMAD.MOV.U32 R25, RZ, RZ, R48 ;  /* 0x000000ffff197224 */ /* 0x000fce00078e0030 */
[----:B------:R-:W-:Y:S05]  /*6aa0*/  WARPSYNC.COLLECTIVE R52, `(.L_x_1001) ;  /* 0x0000000034087348 */ /* 0x000fea0003c00000 */
[----:B------:R0:W1:Y:S02]  /*6ab0*/  SHFL.IDX P0, R48, R43, R54, R53 ;  /* 0x000000362b307389 */ /* 0x0000640000000035 */
[----:B01----:R-:W-:Y:S05]  /*6ac0*/  ENDCOLLECTIVE ;  /* 0x000000000000791b */ /* 0x003fea0003800000 */
.L_x_1001:
[----:B------:R-:W-:-:S04]  /*6ad0*/  LOP3.LUT P2, RZ, R25, 0x8000, RZ, 0xc0, !PT ;  /* 0x0000800019ff7812 */ /* 0x000fc8000784c0ff */
[----:B------:R-:W-:-:S05]  /*6ae0*/  FSEL R25, R14, RZ, P2 ;  /* 0x000000ff0e197208 */ /* 0x000fca0001000000 */
[----:B------:R-:W-:Y:S01]  /*6af0*/  FADD R18, R18, R25 ;  /* 0x0000001912127221 */ /* 0x000fe20000000000 */
[----:B------:R-:W-:-:S07]  /*6b00*/  IMAD.MOV.U32 R22, RZ, RZ, R48 ;  /* 0x000000ffff167224 */ /* 0x000fce00078e0030 */
[----:B------:R-:W-:Y:S05]  /*6b10*/  WARPSYNC.COLLECTIVE R52, `(.L_x_1002) ;  /* 0x0000000034087348 */ /* 0x000fea0003c00000 */
[----:B------:R0:W1:Y:S02]  /*6b20*/  SHFL.IDX P0, R48, R43, R54, R53 ;  /* 0x000000362b307389 */ /* 0x0000640000000035 */
[----:B01----:R-:W-:Y:S05]  /*6b30*/  ENDCOLLECTIVE ;  /* 0x000000000000791b */ /* 0x003fea0003800000 */
.L_x_1002:
[----:B------:R-:W-:-:S04]  /*6b40*/  LOP3.LUT P1, RZ, R22, 0x4000, RZ, 0xc0, !PT ;  /* 0x0000400016ff7812 */ /* 0x000fc8000782c0ff */
[----:B------:R-:W-:-:S05]  /*6b50*/  FSEL R13, R13, RZ, P1 ;  /* 0x000000ff0d0d7208 */ /* 0x000fca0000800000 */
[----:B------:R-:W-:Y:S01]  /*6b60*/  FADD R18, R18, R13 ;  /* 0x0000000d12127221 */ /* 0x000fe20000000000 */
[----:B------:R-:W-:-:S07]  /*6b70*/  IMAD.MOV.U32 R19, RZ, RZ, R48 ;  /* 0x000000ffff137224 */ /* 0x000fce00078e0030 */
[----:B------:R-:W-:Y:S05]  /*6b80*/  WARPSYNC.COLLECTIVE R52, `(.L_x_1003) ;  /* 0x0000000034087348 */ /* 0x000fea0003c00000 */
[----:B------:R0:W1:Y:S02]  /*6b90*/  SHFL.IDX P0, R48, R43, R54, R53 ;  /* 0x000000362b307389 */ /* 0x0000640000000035 */
[----:B01----:R-:W-:Y:S05]  /*6ba0*/  ENDCOLLECTIVE ;  /* 0x000000000000791b */ /* 0x003fea0003800000 */
.L_x_1003:
[----:B------:R-:W-:-:S04]  /*6bb0*/  LOP3.LUT P2, RZ, R19, 0x2000, RZ, 0xc0, !PT ;  /* 0x0000200013ff7812 */ /* 0x000fc8000784c0ff */
[----:B------:R-:W-:-:S05]  /*6bc0*/  FSEL R47, R12, RZ, P2 ;  /* 0x000000ff0c2f7208 */ /* 0x000fca0001000000 */
[----:B------:R-:W-:Y:S01]  /*6bd0*/  FADD R47, R18, R47 ;  /* 0x0000002f122f7221 */ /* 0x000fe20000000000 */
[----:B------:R-:W-:-:S07]  /*6be0*/  IMAD.MOV.U32 R20, RZ, RZ, R48 ;  /* 0x000000ffff147224 */ /* 0x000fce00078e0030 */
[----:B------:R-:W-:Y:S05]  /*6bf0*/  WARPSYNC.COLLECTIVE R52, `(.L_x_1004) ;  /* 0x0000000034087348 */ /* 0x000fea0003c00000 */
[----:B------:R0:W1:Y:S02]  /*6c00*/  SHFL.IDX P0, R48, R43, R54, R53 ;  /* 0x000000362b307389 */ /* 0x0000640000000035 */
[----:B01----:R-:W-:Y:S05]  /*6c10*/  ENDCOLLECTIVE ;  /* 0x000000000000791b */ /* 0x003fea0003800000 */
.L_x_1004:
[----:B------:R-:W-:-:S04]  /*6c20*/  LOP3.LUT P1, RZ, R20, 0x1000, RZ, 0xc0, !PT ;  /* 0x0000100014ff7812 */ /* 0x000fc8000782c0ff */
[----:B------:R-:W-:-:S05]  /*6c30*/  FSEL R12, R11, RZ, P1 ;  /* 0x000000ff0b0c7208 */ /* 0x000fca0000800000 */
[----:B------:R-:W-:Y:S01]  /*6c40*/  FADD R23, R47, R12 ;  /* 0x0000000c2f177221 */ /* 0x000fe20000000000 */
[----:B------:R-:W-:-:S07]  /*6c50*/  IMAD.MOV.U32 R17, RZ, RZ, R48 ;  /* 0x000000ffff117224 */ /* 0x000fce00078e0030 */
[----:B------:R-:W-:Y:S05]  /*6c60*/  WARPSYNC.COLLECTIVE R52, `(.L_x_1005) ;  /* 0x0000000034087348 */ /* 0x000fea0003c00000 */
[----:B------:R0:W1:Y:S02]  /*6c70*/  SHFL.IDX P0, R48, R43, R54, R53 ;  /* 0x000000362b307389 */ /* 0x0000640000000035 */
[----:B01----:R-:W-:Y:S05]  /*6c80*/  ENDCOLLECTIVE ;  /* 0x000000000000791b */ /* 0x003fea0003800000 */
.L_x_1005:
[----:B------:R-:W-:-:S04]  /*6c90*/  LOP3.LUT P2, RZ, R17, 0x800, RZ, 0xc0, !PT ;  /* 0x0000080011ff7812 */ /* 0x000fc8000784c0ff */
[----:B------:R-:W-:-:S05]  /*6ca0*/  FSEL R38, R10, RZ, P2 ;  /* 0x000000ff0a267208 */ /* 0x000fca0001000000 */
[----:B------:R-:W-:Y:S01]  /*6cb0*/  FADD R38, R23, R38 ;  /* 0x0000002617267221 */ /* 0x000fe20000000000 */
[----:B------:R-:W-:-:S07]  /*6cc0*/  IMAD.MOV.U32 R21, RZ, RZ, R48 ;  /* 0x000000ffff157224 */ /* 0x000fce00078e0030 */
[----:B------:R-:W-:Y:S05]  /*6cd0*/  WARPSYNC.COLLECTIVE R52, `(.L_x_1006) ;  /* 0x0000000034087348 */ /* 0x000fea0003c00000 */
[----:B------:R0:W1:Y:S02]  /*6ce0*/  SHFL.IDX P0, R48, R43, R54, R53 ;  /* 0x000000362b307389 */ /* 0x0000640000000035 */
[----:B01----:R-:W-:Y:S05]  /*6cf0*/  ENDCOLLECTIVE ;  /* 0x000000000000791b */ /* 0x003fea0003800000 */
.L_x_1006:
[----:B------:R-:W-:-:S04]  /*6d00*/  LOP3.LUT P1, RZ, R21, 0x400, RZ, 0xc0, !PT ;  /* 0x0000040015ff7812 */ /* 0x000fc8000782c0ff */
[----:B------:R-:W-:-:S05]  /*6d10*/  FSEL R9, R9, RZ, P1 ;  /* 0x000000ff09097208 */ /* 0x000fca0000800000 */
[----:B------:R-:W-:Y:S01]  /*6d20*/  FADD R9, R38, R9 ;  /* 0x0000000926097221 */ /* 0x000fe20000000000 */
[----:B------:R-:W-:-:S07]  /*6d30*/  IMAD.MOV.U32 R16, RZ, RZ, R48 ;  /* 0x000000ffff107224 */ /* 0x000fce00078e0030 */
[----:B------:R-:W-:Y:S05]  /*6d40*/  WARPSYNC.COLLECTIVE R52, `(.L_x_1007) ;  /* 0x0000000034087348 */ /* 0x000fea0003c00000 */
[----:B------:R0:W1:Y:S02]  /*6d50*/  SHFL.IDX P0, R48, R43, R54, R53 ;  /* 0x000000362b307389 */ /* 0x0000640000000035 */
[----:B01----:R-:W-:Y:S05]  /*6d60*/  ENDCOLLECTIVE ;  /* 0x000000000000791b */ /* 0x003fea0003800000 */
.L_x_1007:
[----:B------:R-:W-:-:S04]  /*6d70*/  LOP3.LUT P2, RZ, R16, 0x200, RZ, 0xc0, !PT ;  /* 0x0000020010ff7812 */ /* 0x000fc8000784c0ff */
[----:B------:R-:W-:-:S05]  /*6d80*/  FSEL R8, R8, RZ, P2 ;  /* 0x000000ff08087208 */ /* 0x000fca0001000000 */
[----:B------:R-:W-:Y:S01]  /*6d90*/  FADD R8, R9, R8 ;  /* 0x0000000809087221 */ /* 0x000fe20000000000 */
[----:B------:R-:W-:-:S07]  /*6da0*/  IMAD.MOV.U32 R15, RZ, RZ, R48 ;  /* 0x000000ffff0f7224 */ /* 0x000fce00078e0030 */
[----:B------:R-:W-:Y:S05]  /*6db0*/  WARPSYNC.COLLECTIVE R52, `(.L_x_1008) ;  /* 0x0000000034087348 */ /* 0x000fea0003c00000 */
[----:B------:R0:W1:Y:S02]  /*6dc0*/  SHFL.IDX P0, R48, R43, R54, R53 ;  /* 0x000000362b307389 */ /* 0x0000640000000035 */
[----:B01----:R-:W-:Y:S05]  /*6dd0*/  ENDCOLLECTIVE ;  /* 0x000000000000791b */ /* 0x003fea0003800000 */
.L_x_1008:
[----:B------:R-:W-:-:S04]  /*6de0*/  LOP3.LUT P1, RZ, R15, 0x100, RZ, 0xc0, !PT ;  /* 0x000001000fff7812 */ /* 0x000fc8000782c0ff */
[----:B------:R-:W-:-:S05]  /*6df0*/  FSEL R7, R7, RZ, P1 ;  /* 0x000000ff07077208 */ /* 0x000fca0000800000 */
[----:B------:R-:W-:Y:S01]  /*6e00*/  FADD R7, R8, R7 ;  /* 0x0000000708077221 */ /* 0x000fe20000000000 */
[----:B------:R-:W-:-:S07]  /*6e10*/  IMAD.MOV.U32 R22, RZ, RZ, R48 ;  /* 0x000000ffff167224 */ /* 0x000fce00078e0030 */
[----:B------:R-:W-:Y:S05]  /*6e20*/  WARPSYNC.COLLECTIVE R52, `(.L_x_1009) ;  /* 0x0000000034087348 */ /* 0x000fea0003c00000 */
[----:B------:R0:W1:Y:S02]  /*6e30*/  SHFL.IDX P0, R48, R43, R54, R53 ;  /* 0x000000362b307389 */ /* 0x0000640000000035 */
[----:B01----:R-:W-:Y:S05]  /*6e40*/  ENDCOLLECTIVE ;  /* 0x000000000000791b */ /* 0x003fea0003800000 */
.L_x_1009:
[----:B------:R-:W-:-:S04]  /*6e50*/  LOP3.LUT P2, RZ, R22, 0x80, RZ, 0xc0, !PT ;  /* 0x0000008016ff7812 */ /* 0x000fc8000784c0ff */
[----:B------:R-:W-:-:S05]  /*6e60*/  FSEL R6, R6, RZ, P2 ;  /* 0x000000ff06067208 */ /* 0x000fca0001000000 */
[----:B------:R-:W-:Y:S01]  /*6e70*/  FADD R6, R7, R6 ;  /* 0x0000000607067221 */ /* 0x000fe20000000000 */
[----:B------:R-:W-:-:S07]  /*6e80*/  IMAD.MOV.U32 R19, RZ, RZ, R48 ;  /* 0x000000ffff137224 */ /* 0x000fce00078e0030 */
[----:B------:R-:W-:Y:S05]  /*6e90*/  WARPSYNC.COLLECTIVE R52, `(.L_x_1010) ;  /* 0x0000000034087348 */ /* 0x000fea0003c00000 */
[----:B------:R0:W1:Y:S02]  /*6ea0*/  SHFL.IDX P0, R48, R43, R54, R53 ;  /* 0x000000362b307389 */ /* 0x0000640000000035 */
[----:B01----:R-:W-:Y:S05]  /*6eb0*/  ENDCOLLECTIVE ;  /* 0x000000000000791b */ /* 0x003fea0003800000 */
.L_x_1010:
[----:B------:R-:W-:-:S07]  /*6ec0*/  IMAD.MOV.U32 R17, RZ, RZ, R48 ;  /* 0x000000ffff117224 */ /* 0x000fce00078e0030 */
[----:B------:R-:W-:Y:S05]  /*6ed0*/  WARPSYNC.COLLECTIVE R52, `(.L_x_1011) ;  /* 0x0000000034087348 */ /* 0x000fea0003c00000 */
[----:B------:R0:W1:Y:S02]  /*6ee0*/  SHFL.IDX P0, R48, R43, R54, R53 ;  /* 0x000000362b307389 */ /* 0x0000640000000035 */
[----:B01----:R-:W-:Y:S05]  /*6ef0*/  ENDCOLLECTIVE ;  /* 0x000000000000791b */ /* 0x003fea0003800000 */
.L_x_1011:
[----:B------:R-:W-:-:S04]  /*6f00*/  LOP3.LUT P1, RZ, R17, 0x20, RZ, 0xc0, !PT ;  /* 0x0000002011ff7812 */ /* 0x000fc8000782c0ff */
[----:B------:R-:W-:Y:S01]  /*6f10*/  FSEL R4, R4, RZ, P1 ;  /* 0x000000ff04047208 */ /* 0x000fe20000800000 */
[----:B------:R-:W-:-:S08]  /*6f20*/  IMAD.MOV.U32 R20, RZ, RZ, R48 ;  /* 0x000000ffff147224 */ /* 0x000fd000078e0030 */
[----:B------:R-:W-:Y:S05]  /*6f30*/  WARPSYNC.COLLECTIVE R52, `(.L_x_1012) ;  /* 0x0000000034087348 */ /* 0x000fea0003c00000 */
[----:B------:R0:W1:Y:S02]  /*6f40*/  SHFL.IDX P0, R48, R43, R54, R53 ;  /* 0x000000362b307389 */ /* 0x0000640000000035 */
[----:B01----:R-:W-:Y:S05]  /*6f50*/  ENDCOLLECTIVE ;  /* 0x000000000000791b */ /* 0x003fea0003800000 */
.L_x_1012:
[----:B------:R-:W-:-:S07]  /*6f60*/  IMAD.MOV.U32 R10, RZ, RZ, R48 ;  /* 0x000000ffff0a7224 */ /* 0x000fce00078e0030 */
[----:B------:R-:W-:Y:S05]  /*6f70*/  WARPSYNC.COLLECTIVE R52, `(.L_x_1013) ;  /* 0x0000000034087348 */ /* 0x000fea0003c00000 */
[----:B------:R0:W1:Y:S02]  /*6f80*/  SHFL.IDX P0, R48, R43, R54, R53 ;  /* 0x000000362b307389 */ /* 0x0000640000000035 */
[----:B01----:R-:W-:Y:S05]  /*6f90*/  ENDCOLLECTIVE ;  /* 0x000000000000791b */ /* 0x003fea0003800000 */
.L_x_1013:
[----:B------:R-:W-:Y:S01]  /*6fa0*/  LOP3.LUT P1, RZ, R10, 0x8, RZ, 0xc0, !PT ;  /* 0x000000080aff7812 */ /* 0x000fe2000782c0ff */
[----:B------:R-:W-:-:S12]  /*6fb0*/  IMAD.MOV.U32 R11, RZ, RZ, R48 ;  /* 0x000000ffff0b7224 */ /* 0x000fd800078e0030 */
[----:B------:R-:W-:Y:S05]  /*6fc0*/  WARPSYNC.COLLECTIVE R52, `(.L_x_1014) ;  /* 0x0000000034087348 */ /* 0x000fea0003c00000 */
[----:B------:R0:W1:Y:S02]  /*6fd0*/  SHFL.IDX P0, R48, R43, R54, R53 ;  /* 0x000000362b307389 */ /* 0x0000640000000035 */
[----:B01----:R-:W-:Y:S05]  /*6fe0*/  ENDCOLLECTIVE ;  /* 0x000000000000791b */ /* 0x003fea0003800000 */
.L_x_1014:
        /* <DEDUP_REMOVED lines=15> */
.L_x_1015:
        /* <DEDUP_REMOVED lines=9> */
.L_x_1017:
        /* <DEDUP_REMOVED lines=9> */
.L_x_1063:


//--------------------- .text._Z22spmm4_full_full_1_1024PKhPKfPfPKiS5_ii --------------------------
	.section	.text._Z22spmm4_full_full_1_1024PKhPKfPfPKiS5_ii,"ax",@progbits
	.align	128
        .global         _Z22spmm4_full_full_1_1024PKhPKfPfPKiS5_ii
        .type           _Z22spmm4_full_full_1_1024PKhPKfPfPKiS5_ii,@function
        .size           _Z22spmm4_full_full_1_1024PKhPKfPfPKiS5_ii,(.L_x_1064 - _Z22spmm4_full_full_1_1024PKhPKfPfPKiS5_ii)
        .other          _Z22spmm4_full_full_1_1024PKhPKfPfPKiS5_ii,@"STO_CUDA_ENTRY STV_DEFAULT"
_Z22spmm4_full_full_1_1024PKhPKfPfPKiS5_ii:
.text._Z22spmm4_full_full_1_1024PKhPKfPfPKiS5_ii:
[----:B------:R-:W-:Y:S01]  /*0000*/  LDC R1, c[0x0][0x37c] ;  /* 0x0000df00ff017b82 */ /* 0x000fe20000000800 */
[----:B------:R-:W0:Y:S07]  /*0010*/  S2R R3, SR_CTAID.Z ;  /* 0x0000000000037919 */ /* 0x000e2e0000002700 */
[----:B------:R-:W-:Y:S01]  /*0020*/  S2UR UR4, SR_CTAID.X ;  /* 0x00000000000479c3 */ /* 0x000fe20000002500 */
[----:B------:R-:W1:Y:S01]  /*0030*/  LDCU UR5, c[0x0][0x370] ;  /* 0x00006e00ff0577ac */ /* 0x000e620008000800 */
[----:B------:R-:W2:Y:S06]  /*0040*/  LDCU UR7, c[0x0][0x3a8] ;  /* 0x00007500ff0777ac */ /* 0x000eac0008000800 */
[----:B------:R-:W1:Y:S08]  /*0050*/  S2UR UR6, SR_CTAID.Y ;  /* 0x00000000000679c3 */ /* 0x000e700000002600 */
[----:B------:R-:W0:Y:S01]  /*0060*/  LDC R0, c[0x0][0x374] ;  /* 0x0000dd00ff007b82 */ /* 0x000e220000000800 */
[----:B-1----:R-:W-:-:S06]  /*0070*/  UIMAD UR4, UR4, UR5, UR6 ;  /* 0x00000005040472a4 */ /* 0x002fcc000f8e0206 */
[----:B0-----:R-:W-:-:S04]  /*0080*/  IMAD R0, R0, UR4, R3 ;  /* 0x0000000400007c24 */ /* 0x001fc8000f8e0203 */
[----:B------:R-:W-:-:S05]  /*0090*/  IMAD.SHL.U32 R3, R0, 0x20, RZ ;  /* 0x0000002000037824 */ /* 0x000fca00078e00ff */
[----:B--2---:R-:W-:-:S13]  /*00a0*/  ISETP.GE.AND P0, PT, R3, UR7, PT ;  /* 0x0000000703007c0c */ /* 0x004fda000bf06270 */
[----:B------:R-:W-:Y:S05]  /*00b0*/  @P0 EXIT ;  /* 0x000000000000094d */ /* 0x000fea0003800000 */
[----:B------:R-:W0:Y:S01]  /*00c0*/  LDC.64 R4, c[0x0][0x398] ;  /* 0x0000e600ff047b82 */ /* 0x000e220000000a00 */
[----:B------:R-:W1:Y:S01]  /*00d0*/  LDCU.64 UR6, c[0x0][0x358] ;  /* 0x00006b00ff0677ac */ /* 0x000e620008000a00 */
[----:B0-----:R-:W-:-:S05]  /*00e0*/  IMAD.WIDE R4, R3, 0x4, R4 ;  /* 0x0000000403047825 */ /* 0x001fca00078e0204 */
[----:B-1----:R-:W2:Y:S04]  /*00f0*/  LDG.E.CONSTANT R9, desc[UR6][R4.64] ;  /* 0x0000000604097981 */ /* 0x002ea8000c1e9900 */
[----:B------:R-:W2:Y:S01]  /*0100*/  LDG.E.CONSTANT R2, desc[UR6][R4.64+0x4] ;  /* 0x0000040604027981 */ /* 0x000ea2000c1e9900 */
[----:B------:R-:W-:Y:S01]  /*0110*/  HFMA2 R50, -RZ, RZ, 0, 0 ;  /* 0x00000000ff327431 */ /* 0x000fe200000001ff */
[----:B------:R-:W-:Y:S01]  /*0120*/  CS2R R10, SRZ ;  /* 0x00000000000a7805 */ /* 0x000fe2000001ff00 */
[----:B------:R-:W-:Y:S01]  /*0130*/  IMAD.MOV.U32 R13, RZ, RZ, RZ ;  /* 0x000000ffff0d7224 */ /* 0x000fe200078e00ff */
[----:B------:R-:W0:Y:S01]  /*0140*/  S2R R8, SR_LANEID ;  /* 0x0000000000087919 */ /* 0x000e220000000000 */
[----:B--2---:R-:W-:-:S05]  /*0150*/  IMAD.IADD R2, R2, 0x1, -R9 ;  /* 0x0000000102027824 */ /* 0x004fca00078e0a09 */
[----:B------:R-:W-:-:S13]  /*0160*/  ISETP.GE.AND P0, PT, R2, 0x1, PT ;  /* 0x000000010200780c */ /* 0x000fda0003f06270 */
[----:B0-----:R-:W-:Y:S05]  /*0170*/  @!P0 BRA `(.L_x_1018) ;  /* 0x0000002800008947 */ /* 0x001fea0003800000 */
[----:B------:R-:W0:Y:S01]  /*0180*/  LDC.64 R4, c[0x0][0x3a0] ;  /* 0x0000e800ff047b82 */ /* 0x000e220000000a00 */
[----:B------:R-:W-:Y:S01]  /*0190*/  SHF.R.U32.HI R3, RZ, 0x2, R8 ;  /* 0x00000002ff037819 */ /* 0x000fe20000011608 */
[----:B------:R-:W-:Y:S01]  /*01a0*/  IMAD.MOV.U32 R10, RZ, RZ, RZ ;  /* 0x000000ffff0a7224 */ /* 0x000fe200078e00ff */
[----:B------:R-:W-:Y:S01]  /*01b0*/  UMOV UR4, URZ ;  /* 0x000000ff00047c82 */ /* 0x000fe20008000000 */
[----:B0-----:R-:W-:-:S04]  /*01c0*/  IMAD.WIDE R4, R9, 0x4, R4 ;  /* 0x0000000409047825 */ /* 0x001fc800078e0204 */
[----:B------:R-:W-:Y:S01]  /*01d0*/  IMAD.SHL.U32 R9, R9, 0x4, RZ ;  /* 0x0000000409097824 */ /* 0x000fe200078e00ff */
[----:B------:R-:W-:-:S05]  /*01e0*/  IADD3 R26, P0, PT, R4, 0x10, RZ ;  /* 0x00000010041a7810 */ /* 0x000fca0007f1e0ff */
[----:B------:R-:W-:-:S08]  /*01f0*/  IMAD.X R27, RZ, RZ, R5, P0 ;  /* 0x000000ffff1b7224 */ /* 0x000fd000000e0605 */
.L_x_1019:
[----:B------:R-:W-:-:S13]  /*0200*/  ISETP.LE.AND P6, PT, R2, UR4, PT ;  /* 0x0000000402007c0c */ /* 0x000fda000bfc3270 */
[----:B------:R-:W2:Y:S01]  /*0210*/  @!P6 LDG.E.CONSTANT R22, desc[UR6][R26.64+-0x10] ;  /* 0xfffff0061a16e981 */ /* 0x000ea2000c1e9900 */
[----:B------:R-:W-:Y:S01]  /*0220*/  UIADD3 UR5, UPT, UPT, UR4, 0x1, URZ ;  /* 0x0000000104057890 */ /* 0x000fe2000fffe0ff */
[----:B------:R-:W-:Y:S01]  /*0230*/  ISETP.GE.U32.AND P3, PT, R3, R2, PT ;  /* 0x000000020300720c */ /* 0x000fe20003f66070 */
[----:B------:R-:W2:Y:S01]  /*0240*/  @!P6 LDC R41, c[0x0][0x3ac] ;  /* 0x0000eb00ff29eb82 */ /* 0x000ea20000000800 */
[----:B------:R-:W3:Y:S04]  /*0250*/  @!P6 LDG.E.CONSTANT R19, desc[UR6][R26.64+-0x10] ;  /* 0xfffff0061a13e981 */ /* 0x000ee8000c1e9900 */
[----:B------:R-:W4:Y:S01]  /*0260*/  @!P6 LDG.E.CONSTANT R15, desc[UR6][R26.64+-0x10] ;  /* 0xfffff0061a0fe981 */ /* 0x000f22000c1e9900 */
[----:B------:R-:W-:Y:S02]  /*0270*/  ISETP.LE.AND P0, PT, R2, UR5, PT ;  /* 0x0000000502007c0c */ /* 0x000fe4000bf03270 */
[----:B------:R-:W3:Y:S01]  /*0280*/  @!P6 LDC R40, c[0x0][0x3ac] ;  /* 0x0000eb00ff28eb82 */ /* 0x000ee20000000800 */
[----:B------:R-:W5:Y:S01]  /*0290*/  @!P6 LDG.E.CONSTANT R16, desc[UR6][R26.64+-0x10] ;  /* 0xfffff0061a10e981 */ /* 0x000f62000c1e9900 */
[----:B------:R-:W-:Y:S01]  /*02a0*/  UIADD3 UR5, UPT, UPT, UR4, 0x2, URZ ;  /* 0x0000000204057890 */ /* 0x000fe2000fffe0ff */
[----:B------:R-:W0:Y:S05]  /*02b0*/  S2R R31, SR_LANEID ;  /* 0x00000000001f7919 */ /* 0x000e2a0000000000 */
[----:B------:R-:W1:Y:S03]  /*02c0*/  @!P3 LDC.64 R4, c[0x0][0x380] ;  /* 0x0000e000ff04bb82 */ /* 0x000e660000000a00 */
[----:B------:R-:W5:Y:S04]  /*02d0*/  @!P0 LDG.E.CONSTANT R46, desc[UR6][R26.64+-0xc] ;  /* 0xfffff4061a2e8981 */ /* 0x000f68000c1e9900 */
[----:B------:R-:W5:Y:S01]  /*02e0*/  @!P0 LDG.E.CONSTANT R17, desc[UR6][R26.64+-0xc] ;  /* 0xfffff4061a118981 */ /* 0x000f62000c1e9900 */
[----:B------:R-:W-:Y:S01]  /*02f0*/  @!P3 LOP3.LUT R6, R8, 0xfffffffc, RZ, 0xc0, !PT ;  /* 0xfffffffc0806b812 */ /* 0x000fe200078ec0ff */
[----:B------:R-:W4:Y:S02]  /*0300*/  @!P6 LDC.64 R36, c[0x0][0x388] ;  /* 0x0000e200ff24eb82 */ /* 0x000f240000000a00 */
[----:B------:R-:W5:Y:S01]  /*0310*/  @!P0 LDG.E.CONSTANT R12, desc[UR6][R26.64+-0xc] ;  /* 0xfffff4061a0c8981 */ /* 0x000f62000c1e9900 */
[----:B------:R-:W-:-:S03]  /*0320*/  ISETP.LE.AND P1, PT, R2, UR5, PT ;  /* 0x0000000502007c0c */ /* 0x000fc6000bf23270 */
[----:B------:R-:W5:Y:S02]  /*0330*/  @!P0 LDG.E.CONSTANT R21, desc[UR6][R26.64+-0xc] ;  /* 0xfffff4061a158981 */ /* 0x000f64000c1e9900 */
[----:B------:R-:W4:Y:S08]  /*0340*/  @!P6 LDC R35, c[0x0][0x3ac] ;  /* 0x0000eb00ff23eb82 */ /* 0x000f300000000800 */
[----:B------:R-:W5:Y:S01]  /*0350*/  @!P1 LDG.E.CONSTANT R14, desc[UR6][R26.64+-0x8] ;  /* 0xfffff8061a0e9981 */ /* 0x000f62000c1e9900 */
[----:B------:R-:W5:Y:S03]  /*0360*/  @!P6 LDC.64 R32, c[0x0][0x388] ;  /* 0x0000e200ff20eb82 */ /* 0x000f660000000a00 */
[----:B------:R-:W5:Y:S04]  /*0370*/  @!P1 LDG.E.CONSTANT R18, desc[UR6][R26.64+-0x8] ;  /* 0xfffff8061a129981 */ /* 0x000f68000c1e9900 */
[----:B------:R-:W5:Y:S01]  /*0380*/  @!P1 LDG.E.CONSTANT R44, desc[UR6][R26.64+-0x8] ;  /* 0xfffff8061a2c9981 */ /* 0x000f62000c1e9900 */
[----:B------:R-:W-:Y:S01]  /*0390*/  UIADD3 UR5, UPT, UPT, UR4, 0x3, URZ ;  /* 0x0000000304057890 */ /* 0x000fe2000fffe0ff */
[----:B------:R-:W5:Y:S02]  /*03a0*/  @!P6 LDC.64 R48, c[0x0][0x388] ;  /* 0x0000e200ff30eb82 */ /* 0x000f640000000a00 */
[----:B------:R-:W5:Y:S03]  /*03b0*/  @!P1 LDG.E.CONSTANT R42, desc[UR6][R26.64+-0x8] ;  /* 0xfffff8061a2a9981 */ /* 0x000f66000c1e9900 */
[----:B------:R-:W-:-:S03]  /*03c0*/  ISETP.LE.AND P2, PT, R2, UR5, PT ;  /* 0x0000000502007c0c */ /* 0x000fc6000bf43270 */
[----:B------:R-:W5:Y:S10]  /*03d0*/  @!P0 LDC.64 R52, c[0x0][0x388] ;  /* 0x0000e200ff348b82 */ /* 0x000f740000000a00 */
[----:B------:R-:W5:Y:S04]  /*03e0*/  @!P2 LDG.E.CONSTANT R38, desc[UR6][R26.64+-0x4] ;  /* 0xfffffc061a26a981 */ /* 0x000f68000c1e9900 */
[----:B------:R-:W5:Y:S04]  /*03f0*/  @!P2 LDG.E.CONSTANT R24, desc[UR6][R26.64+-0x4] ;  /* 0xfffffc061a18a981 */ /* 0x000f68000c1e9900 */
[----:B------:R-:W5:Y:S01]  /*0400*/  @!P2 LDG.E.CONSTANT R25, desc[UR6][R26.64+-0x4] ;  /* 0xfffffc061a19a981 */ /* 0x000f62000c1e9900 */
[----:B0-----:R-:W-:Y:S01]  /*0410*/  @!P3 LOP3.LUT R6, R6, 0x3, R31, 0xf8, !PT ;  /* 0x000000030606b812 */ /* 0x001fe200078ef81f */
[----:B------:R-:W-:-:S02]  /*0420*/  UIADD3 UR5, UPT, UPT, UR4, 0x4, URZ ;  /* 0x0000000404057890 */ /* 0x000fc4000fffe0ff */
[----:B------:R-:W5:Y:S01]  /*0430*/  @!P2 LDG.E.CONSTANT R43, desc[UR6][R26.64+-0x4] ;  /* 0xfffffc061a2ba981 */ /* 0x000f62000c1e9900 */
[--C-:B-1----:R-:W-:Y:S02]  /*0440*/  @!P3 IADD3 R4, P4, P5, R6, R4, R9.reuse ;  /* 0x000000040604b210 */ /* 0x102fe40007d9e009 */
[----:B------:R-:W-:-:S04]  /*0450*/  SHF.R.S32.HI R6, RZ, 0x1f, R9 ;  /* 0x0000001fff067819 */ /* 0x000fc80000011409 */
[----:B------:R-:W-:Y:S02]  /*0460*/  @!P3 IADD3.X R5, PT, PT, RZ, R5, R6, P4, P5 ;  /* 0x00000005ff05b210 */ /* 0x000fe400027ea406 */
[----:B------:R-:W-:-:S03]  /*0470*/  ISETP.LE.AND P4, PT, R2, UR5, PT ;  /* 0x0000000502007c0c */ /* 0x000fc6000bf83270 */
[----:B------:R0:W5:Y:S10]  /*0480*/  @!P3 LDG.E.U8.CONSTANT R39, desc[UR6][R4.64] ;  /* 0x000000060427b981 */ /* 0x000174000c1e9100 */
[----:B------:R-:W5:Y:S01]  /*0490*/  @!P4 LDG.E.CONSTANT R23, desc[UR6][R26.64] ;  /* 0x000000061a17c981 */ /* 0x000f62000c1e9900 */
[----:B------:R-:W1:Y:S01]  /*04a0*/  S2R R6, SR_TID.X ;  /* 0x0000000000067919 */ /* 0x000e620000002100 */
[----:B------:R-:W-:Y:S01]  /*04b0*/  UIADD3 UR5, UPT, UPT, UR4, 0x5, URZ ;  /* 0x0000000504057890 */ /* 0x000fe2000fffe0ff */
[----:B0-----:R-:W0:Y:S01]  /*04c0*/  @!P6 LDC R5, c[0x0][0x3ac] ;  /* 0x0000eb00ff05eb82 */ /* 0x001e220000000800 */
[----:B------:R-:W5:Y:S04]  /*04d0*/  @!P4 LDG.E.CONSTANT R29, desc[UR6][R26.64] ;  /* 0x000000061a1dc981 */ /* 0x000f68000c1e9900 */
[----:B------:R-:W5:Y:S04]  /*04e0*/  @!P4 LDG.E.CONSTANT R20, desc[UR6][R26.64] ;  /* 0x000000061a14c981 */ /* 0x000f68000c1e9900 */
[----:B------:R-:W5:Y:S01]  /*04f0*/  @!P4 LDG.E.CONSTANT R28, desc[UR6][R26.64] ;  /* 0x000000061a1cc981 */ /* 0x000f62000c1e9900 */
[----:B------:R-:W-:-:S13]  /*0500*/  ISETP.LE.AND P5, PT, R2, UR5, PT ;  /* 0x0000000502007c0c */ /* 0x000fda000bfa3270 */
[----:B------:R-:W5:Y:S04]  /*0510*/  @!P5 LDG.E.CONSTANT R7, desc[UR6][R26.64+0x4] ;  /* 0x000004061a07d981 */ /* 0x000f68000c1e9900 */
[----:B------:R-:W5:Y:S01]  /*0520*/  @!P5 LDG.E.CONSTANT R34, desc[UR6][R26.64+0x4] ;  /* 0x000004061a22d981 */ /* 0x000f62000c1e9900 */
[----:B-1----:R-:W-:-:S04]  /*0530*/  LOP3.LUT R6, R6, 0x3e0, RZ, 0xc0, !PT ;  /* 0x000003e006067812 */ /* 0x002fc800078ec0ff */
[----:B------:R-:W-:Y:S02]  /*0540*/  IADD3 R6, PT, PT, R31, R6, RZ ;  /* 0x000000061f067210 */ /* 0x000fe40007ffe0ff */
[----:B------:R-:W1:Y:S01]  /*0550*/  @!P6 LDC.64 R30, c[0x0][0x388] ;  /* 0x0000e200ff1eeb82 */ /* 0x000e620000000a00 */
[----:B------:R-:W-:Y:S01]  /*0560*/  UIADD3 UR5, UPT, UPT, UR4, 0x6, URZ ;  /* 0x0000000604057890 */ /* 0x000fe2000fffe0ff */
[----:B--2---:R-:W-:-:S06]  /*0570*/  @!P6 IMAD R41, R22, R41, RZ ;  /* 0x000000291629e224 */ /* 0x004fcc00078e02ff */
[----:B------:R-:W2:Y:S01]  /*0580*/  @!P0 LDC R22, c[0x0][0x3ac] ;  /* 0x0000eb00ff168b82 */ /* 0x000ea20000000800 */
[----:B------:R-:W-:Y:S02]  /*0590*/  @!P6 IMAD R41, R41, 0x4, R6 ;  /* 0x000000042929e824 */ /* 0x000fe400078e0206 */
[----:B---3--:R-:W-:Y:S01]  /*05a0*/  @!P6 IMAD R19, R19, R40, RZ ;  /* 0x000000281313e224 */ /* 0x008fe200078e02ff */
[----:B----4-:R-:W-:Y:S01]  /*05b0*/  @!P6 LEA R4, R15, 0x2, 0x2 ;  /* 0x000000020f04e811 */ /* 0x010fe200078e10ff */
[----:B------:R-:W-:-:S03]  /*05c0*/  @!P6 IMAD.WIDE.U32 R36, R41, 0x4, R36 ;  /* 0x000000042924e825 */ /* 0x000fc600078e0024 */
[----:B------:R-:W3:Y:S01]  /*05d0*/  @!P0 LDC R15, c[0x0][0x3ac] ;  /* 0x0000eb00ff0f8b82 */ /* 0x000ee20000000800 */
[----:B------:R-:W-:Y:S02]  /*05e0*/  @!P6 IMAD R41, R19, 0x4, R40 ;  /* 0x000000041329e824 */ /* 0x000fe400078e0228 */
[----:B------:R-:W-:Y:S02]  /*05f0*/  @!P6 IMAD R45, R4, R35, R6 ;  /* 0x00000023042de224 */ /* 0x000fe400078e0206 */
[----:B------:R-:W4:Y:S01]  /*0600*/  @!P5 LDG.E.CONSTANT R35, desc[UR6][R26.64+0x4] ;  /* 0x000004061a23d981 */ /* 0x000f22000c1e9900 */
[----:B------:R-:W-:Y:S01]  /*0610*/  @!P6 IMAD.IADD R41, R6, 0x1, R41 ;  /* 0x000000010629e824 */ /* 0x000fe200078e0229 */
[----:B-----5:R-:W-:-:S03]  /*0620*/  @!P6 LEA R16, R16, 0x3, 0x2 ;  /* 0x000000031010e811 */ /* 0x020fc600078e10ff */
[----:B------:R-:W-:Y:S02]  /*0630*/  @!P6 IMAD.WIDE.U32 R32, R41, 0x4, R32 ;  /* 0x000000042920e825 */ /* 0x000fe400078e0020 */
[----:B------:R-:W5:Y:S02]  /*0640*/  @!P0 LDC.64 R40, c[0x0][0x388] ;  /* 0x0000e200ff288b82 */ /* 0x000f640000000a00 */
[----:B-1----:R-:W-:-:S04]  /*0650*/  @!P6 IMAD.WIDE.U32 R30, R45, 0x4, R30 ;  /* 0x000000042d1ee825 */ /* 0x002fc800078e001e */
[----:B------:R-:W-:Y:S02]  /*0660*/  IMAD.MOV.U32 R4, RZ, RZ, RZ ;  /* 0x000000ffff047224 */ /* 0x000fe400078e00ff */
[--C-:B0-----:R-:W-:Y:S02]  /*0670*/  @!P6 IMAD R45, R16, R5, R6.reuse ;  /* 0x00000005102de224 */ /* 0x101fe400078e0206 */
[----:B------:R-:W0:Y:S01]  /*0680*/  @!P0 LDC R5, c[0x0][0x3ac] ;  /* 0x0000eb00ff058b82 */ /* 0x000e220000000800 */
[----:B------:R-:W-:Y:S01]  /*0690*/  HFMA2 R16, -RZ, RZ, 0, 0 ;  /* 0x00000000ff107431 */ /* 0x000fe200000001ff */
[----:B------:R-:W4:Y:S01]  /*06a0*/  @!P6 LDG.E.CONSTANT R4, desc[UR6][R32.64] ;  /* 0x000000062004e981 */ /* 0x000f22000c1e9900 */
[-C--:B---3--:R-:W-:Y:S02]  /*06b0*/  @!P0 IMAD R46, R46, R15.reuse, RZ ;  /* 0x0000000f2e2e8224 */ /* 0x088fe400078e02ff */
[----:B--2---:R-:W-:Y:S01]  /*06c0*/  @!P0 IMAD R17, R17, R22, RZ ;  /* 0x0000001611118224 */ /* 0x004fe200078e02ff */
[----:B------:R-:W-:Y:S01]  /*06d0*/  MOV R19, RZ ;  /* 0x000000ff00137202 */ /* 0x000fe20000000f00 */
[----:B------:R1:W2:Y:S04]  /*06e0*/  @!P6 LDG.E.CONSTANT R16, desc[UR6][R30.64] ;  /* 0x000000061e10e981 */ /* 0x0002a8000c1e9900 */
[----:B------:R-:W3:Y:S01]  /*06f0*/  @!P5 LDG.E.CONSTANT R33, desc[UR6][R26.64+0x4] ;  /* 0x000004061a21d981 */ /* 0x000ee2000c1e9900 */
[----:B------:R-:W-:Y:S01]  /*0700*/  @!P0 IMAD R17, R17, 0x4, R6 ;  /* 0x0000000411118824 */ /* 0x000fe200078e0206 */
[----:B------:R-:W-:Y:S01]  /*0710*/  @!P0 LEA R15, R46, R15, 0x2 ;  /* 0x0000000f2e0f8211 */ /* 0x000fe200078e10ff */
[----:B------:R-:W-:Y:S01]  /*0720*/  IMAD.MOV.U32 R22, RZ, RZ, RZ ;  /* 0x000000ffff167224 */ /* 0x000fe200078e00ff */
[----:B------:R-:W-:Y:S01]  /*0730*/  @!P0 LEA R12, R12, 0x2, 0x2 ;  /* 0x000000020c0c8811 */ /* 0x000fe200078e10ff */
[----:B------:R-:W-:Y:S01]  /*0740*/  @!P6 IMAD.WIDE.U32 R48, R45, 0x4, R48 ;  /* 0x000000042d30e825 */ /* 0x000fe200078e0030 */
[----:B-1----:R-:W1:Y:S01]  /*0750*/  @!P1 LDC R31, c[0x0][0x3ac] ;  /* 0x0000eb00ff1f9b82 */ /* 0x002e620000000800 */
[----:B------:R-:W2:Y:S02]  /*0760*/  @!P6 LDG.E.CONSTANT R19, desc[UR6][R36.64] ;  /* 0x000000062413e981 */ /* 0x000ea4000c1e9900 */
[----:B-----5:R-:W-:-:S02]  /*0770*/  @!P0 IMAD.WIDE.U32 R40, R17, 0x4, R40 ;  /* 0x0000000411288825 */ /* 0x020fc400078e0028 */
[----:B------:R5:W2:Y:S02]  /*0780*/  @!P6 LDG.E.CONSTANT R22, desc[UR6][R48.64] ;  /* 0x000000063016e981 */ /* 0x000aa4000c1e9900 */
[----:B------:R-:W-:Y:S02]  /*0790*/  @!P0 IMAD.IADD R17, R6, 0x1, R15 ;  /* 0x0000000106118824 */ /* 0x000fe400078e020f */
[----:B------:R-:W1:Y:S01]  /*07a0*/  @!P0 LDC R15, c[0x0][0x3ac] ;  /* 0x0000eb00ff0f8b82 */ /* 0x000e620000000800 */
[----:B------:R-:W-:Y:S01]  /*07b0*/  ISETP.LE.AND P6, PT, R2, UR5, PT ;  /* 0x0000000502007c0c */ /* 0x000fe2000bfc3270 */
[----:B------:R-:W-:-:S04]  /*07c0*/  @!P0 IMAD.WIDE.U32 R52, R17, 0x4, R52 ;  /* 0x0000000411348825 */ /* 0x000fc800078e0034 */
[----:B0-----:R-:W-:Y:S02]  /*07d0*/  @!P0 IMAD R17, R12, R5, R6 ;  /* 0x000000050c118224 */ /* 0x001fe400078e0206 */
[----:B-----5:R-:W0:Y:S01]  /*07e0*/  @!P0 LDC.64 R48, c[0x0][0x388] ;  /* 0x0000e200ff308b82 */ /* 0x020e220000000a00 */
[----:B------:R-:W-:-:S05]  /*07f0*/  @!P0 LEA R21, R21, 0x3, 0x2 ;  /* 0x0000000315158811 */ /* 0x000fca00078e10ff */
[----:B------:R-:W5:Y:S02]  /*0800*/  @!P6 LDG.E.CONSTANT R32, desc[UR6][R26.64+0x8] ;  /* 0x000008061a20e981 */ /* 0x000f64000c1e9900 */
[----:B------:R-:W0:Y:S08]  /*0810*/  @!P1 LDC R5, c[0x0][0x3ac] ;  /* 0x0000eb00ff059b82 */ /* 0x000e300000000800 */
[----:B------:R-:W0:Y:S01]  /*0820*/  @!P0 LDC.64 R36, c[0x0][0x388] ;  /* 0x0000e200ff248b82 */ /* 0x000e220000000a00 */
[----:B-1----:R-:W-:-:S07]  /*0830*/  @!P1 IMAD R45, R14, R31, RZ ;  /* 0x0000001f0e2d9224 */ /* 0x002fce00078e02ff */
[----:B------:R-:W1:Y:S01]  /*0840*/  @!P1 LDC.64 R30, c[0x0][0x388] ;  /* 0x0000e200ff1e9b82 */ /* 0x000e620000000a00 */
[----:B------:R-:W-:-:S04]  /*0850*/  @!P0 IMAD R15, R21, R15, R6 ;  /* 0x0000000f150f8224 */ /* 0x000fc800078e0206 */
[----:B0-----:R-:W-:Y:S01]  /*0860*/  @!P0 IMAD.WIDE.U32 R48, R15, 0x4, R48 ;  /* 0x000000040f308825 */ /* 0x001fe200078e0030 */
[----:B------:R-:W-:-:S03]  /*0870*/  MOV R12, RZ ;  /* 0x000000ff000c7202 */ /* 0x000fc60000000f00 */
[----:B------:R-:W-:Y:S02]  /*0880*/  @!P1 IMAD R15, R18, R5, RZ ;  /* 0x00000005120f9224 */ /* 0x000fe400078e02ff */
[----:B------:R-:W2:Y:S02]  /*0890*/  @!P6 LDG.E.CONSTANT R18, desc[UR6][R26.64+0x8] ;  /* 0x000008061a12e981 */ /* 0x000ea4000c1e9900 */
[----:B------:R-:W-:Y:S02]  /*08a0*/  @!P1 IMAD R15, R15, 0x4, R5 ;  /* 0x000000040f0f9824 */ /* 0x000fe400078e0205 */
[----:B------:R-:W0:Y:S01]  /*08b0*/  @!P1 LDC R5, c[0x0][0x3ac] ;  /* 0x0000eb00ff059b82 */ /* 0x000e220000000800 */
[----:B------:R-:W-:-:S04]  /*08c0*/  @!P0 IMAD.WIDE.U32 R36, R17, 0x4, R36 ;  /* 0x0000000411248825 */ /* 0x000fc800078e0024 */
[----:B------:R-:W-:Y:S01]  /*08d0*/  @!P1 IMAD.IADD R15, R6, 0x1, R15 ;  /* 0x00000001060f9824 */ /* 0x000fe200078e020f */
[----:B------:R1:W2:Y:S03]  /*08e0*/  @!P0 LDG.E.CONSTANT R12, desc[UR6][R36.64] ;  /* 0x00000006240c8981 */ /* 0x0002a6000c1e9900 */
[----:B-1----:R-:W-:Y:S02]  /*08f0*/  @!P1 IMAD.WIDE.U32 R30, R15, 0x4, R30 ;  /* 0x000000040f1e9825 */ /* 0x002fe400078e001e */
[----:B------:R-:W2:Y:S01]  /*0900*/  @!P6 LDG.E.CONSTANT R15, desc[UR6][R26.64+0x8] ;  /* 0x000008061a0fe981 */ /* 0x000ea2000c1e9900 */
[----:B------:R-:W1:Y:S01]  /*0910*/  @!P1 LDC.64 R36, c[0x0][0x388] ;  /* 0x0000e200ff249b82 */ /* 0x000e620000000a00 */
[----:B------:R-:W-:-:S05]  /*0920*/  @!P1 LEA R44, R44, 0x2, 0x2 ;  /* 0x000000022c2c9811 */ /* 0x000fca00078e10ff */
[----:B0-----:R-:W-:-:S04]  /*0930*/  @!P1 IMAD R5, R44, R5, R6 ;  /* 0x000000052c059224 */ /* 0x001fc800078e0206 */
[----:B-1----:R-:W-:Y:S02]  /*0940*/  @!P1 IMAD.WIDE.U32 R36, R5, 0x4, R36 ;  /* 0x0000000405249825 */ /* 0x002fe400078e0024 */
[----:B------:R-:W2:Y:S01]  /*0950*/  @!P6 LDG.E.CONSTANT R5, desc[UR6][R26.64+0x8] ;  /* 0x000008061a05e981 */ /* 0x000ea2000c1e9900 */
[----:B------:R-:W-:Y:S01]  /*0960*/  CS2R R46, SRZ ;  /* 0x00000000002e7805 */ /* 0x000fe2000001ff00 */
[----:B------:R-:W-:-:S05]  /*0970*/  IMAD.MOV.U32 R14, RZ, RZ, RZ ;  /* 0x000000ffff0e7224 */ /* 0x000fca00078e00ff */
[----:B------:R0:W2:Y:S04]  /*0980*/  @!P0 LDG.E.CONSTANT R46, desc[UR6][R40.64] ;  /* 0x00000006282e8981 */ /* 0x0000a8000c1e9900 */
[----:B------:R1:W2:Y:S01]  /*0990*/  @!P0 LDG.E.CONSTANT R14, desc[UR6][R48.64] ;  /* 0x00000006300e8981 */ /* 0x0002a2000c1e9900 */
[----:B------:R-:W-:Y:S02]  /*09a0*/  @!P1 IMAD R45, R45, 0x4, R6 ;  /* 0x000000042d2d9824 */ /* 0x000fe400078e0206 */
[----:B------:R-:W-:Y:S02]  /*09b0*/  IMAD.MOV.U32 R17, RZ, RZ, RZ ;  /* 0x000000ffff117224 */ /* 0x000fe400078e00ff */
[----:B------:R-:W-:Y:S01]  /*09c0*/  HFMA2 R21, -RZ, RZ, 0, 0 ;  /* 0x00000000ff157431 */ /* 0x000fe200000001ff */
[----:B------:R-:W2:Y:S01]  /*09d0*/  @!P1 LDG.E.CONSTANT R47, desc[UR6][R30.64] ;  /* 0x000000061e2f9981 */ /* 0x000ea2000c1e9900 */
[----:B0-----:R-:W0:Y:S03]  /*09e0*/  @!P1 LDC.64 R40, c[0x0][0x388] ;  /* 0x0000e200ff289b82 */ /* 0x001e260000000a00 */
[----:B------:R1:W2:Y:S05]  /*09f0*/  @!P0 LDG.E.CONSTANT R17, desc[UR6][R52.64] ;  /* 0x0000000634118981 */ /* 0x0002aa000c1e9900 */
[----:B-1----:R-:W1:Y:S01]  /*0a00*/  @!P2 LDC R49, c[0x0][0x3ac] ;  /* 0x0000eb00ff31ab82 */ /* 0x002e620000000800 */
[----:B------:R-:W-:-:S07]  /*0a10*/  @!P1 LEA R48, R42, 0x3, 0x2 ;  /* 0x000000032a309811 */ /* 0x000fce00078e10ff */
[----:B------:R-:W4:Y:S01]  /*0a20*/  @!P1 LDC.64 R52, c[0x0][0x388] ;  /* 0x0000e200ff349b82 */ /* 0x000f220000000a00 */
[----:B0-----:R-:W-:-:S07]  /*0a30*/  @!P1 IMAD.WIDE.U32 R40, R45, 0x4, R40 ;  /* 0x000000042d289825 */ /* 0x001fce00078e0028 */
[----:B------:R-:W0:Y:S01]  /*0a40*/  @!P2 LDC R42, c[0x0][0x3ac] ;  /* 0x0000eb00ff2aab82 */ /* 0x000e220000000800 */
[----:B------:R4:W2:Y:S01]  /*0a50*/  @!P1 LDG.E.CONSTANT R21, desc[UR6][R40.64] ;  /* 0x0000000628159981 */ /* 0x0008a2000c1e9900 */
[----:B-1----:R-:W-:-:S06]  /*0a60*/  @!P2 IMAD R38, R38, R49, RZ ;  /* 0x000000312626a224 */ /* 0x002fcc00078e02ff */
[----:B------:R-:W1:Y:S01]  /*0a70*/  @!P1 LDC R45, c[0x0][0x3ac] ;  /* 0x0000eb00ff2d9b82 */ /* 0x000e620000000800 */
[----:B------:R-:W-:-:S07]  /*0a80*/  @!P2 IMAD R51, R38, 0x4, R49 ;  /* 0x000000042633a824 */ /* 0x000fce00078e0231 */
[----:B------:R-:W3:Y:S08]  /*0a90*/  @!P2 LDC R49, c[0x0][0x3ac] ;  /* 0x0000eb00ff31ab82 */ /* 0x000ef00000000800 */
[----:B------:R-:W3:Y:S08]  /*0aa0*/  @!P2 LDC.64 R30, c[0x0][0x388] ;  /* 0x0000e200ff1eab82 */ /* 0x000ef00000000a00 */
[----:B----4-:R-:W4:Y:S01]  /*0ab0*/  @!P2 LDC.64 R40, c[0x0][0x388] ;  /* 0x0000e200ff28ab82 */ /* 0x010f220000000a00 */
[----:B-1----:R-:W-:Y:S01]  /*0ac0*/  @!P1 IMAD R45, R48, R45, R6 ;  /* 0x0000002d302d9224 */ /* 0x002fe200078e0206 */
[----:B------:R-:W-:Y:S01]  /*0ad0*/  @!P2 LEA R48, R24, 0x2, 0x2 ;  /* 0x000000021830a811 */ /* 0x000fe200078e10ff */
[----:B0-----:R-:W-:-:S02]  /*0ae0*/  @!P2 IMAD R25, R25, R42, RZ ;  /* 0x0000002a1919a224 */ /* 0x001fc400078e02ff */
[----:B------:R-:W-:Y:S01]  /*0af0*/  @!P1 IMAD.WIDE.U32 R52, R45, 0x4, R52 ;  /* 0x000000042d349825 */ /* 0x000fe200078e0034 */
[----:B------:R-:W-:-:S03]  /*0b00*/  CS2R R44, SRZ ;  /* 0x00000000002c7805 */ /* 0x000fc6000001ff00 */
[----:B---3--:R-:W-:Y:S02]  /*0b10*/  @!P2 IMAD R49, R48, R49, R6 ;  /* 0x000000313031a224 */ /* 0x008fe400078e0206 */
[----:B------:R-:W-:Y:S01]  /*0b20*/  @!P2 IMAD.IADD R51, R6, 0x1, R51 ;  /* 0x000000010633a824 */ /* 0x000fe200078e0233 */
[----:B------:R-:W0:Y:S01]  /*0b30*/  S2R R48, SR_LANEID ;  /* 0x0000000000307919 */ /* 0x000e220000000000 */
[----:B------:R-:W-:Y:S01]  /*0b40*/  @!P2 LEA R25, R25, R6, 0x2 ;  /* 0x000000061919a211 */ /* 0x000fe200078e10ff */
[----:B------:R1:W3:Y:S01]  /*0b50*/  @!P1 LDG.E.CONSTANT R45, desc[UR6][R36.64] ;  /* 0x00000006242d9981 */ /* 0x0002e2000c1e9900 */
[----:B------:R-:W-:Y:S02]  /*0b60*/  @!P2 IMAD.WIDE.U32 R30, R51, 0x4, R30 ;  /* 0x00000004331ea825 */ /* 0x000fe400078e001e */
[----:B------:R-:W5:Y:S01]  /*0b70*/  @!P2 LDC R51, c[0x0][0x3ac] ;  /* 0x0000eb00ff33ab82 */ /* 0x000f620000000800 */
[----:B------:R0:W3:Y:S01]  /*0b80*/  @!P1 LDG.E.CONSTANT R44, desc[UR6][R52.64] ;  /* 0x00000006342c9981 */ /* 0x0000e2000c1e9900 */
[----:B----4-:R-:W-:-:S06]  /*0b90*/  @!P2 IMAD.WIDE.U32 R40, R25, 0x4, R40 ;  /* 0x000000041928a825 */ /* 0x010fcc00078e0028 */
[----:B-1----:R-:W1:Y:S08]  /*0ba0*/  @!P2 LDC.64 R36, c[0x0][0x388] ;  /* 0x0000e200ff24ab82 */ /* 0x002e700000000a00 */
[----:B------:R-:W4:Y:S08]  /*0bb0*/  @!P2 LDC.64 R24, c[0x0][0x388] ;  /* 0x0000e200ff18ab82 */ /* 0x000f300000000a00 */
[----:B0-----:R-:W0:Y:S01]  /*0bc0*/  @!P4 LDC R52, c[0x0][0x3ac] ;  /* 0x0000eb00ff34cb82 */ /* 0x001e220000000800 */
[----:B------:R-:W-:-:S02]  /*0bd0*/  MOV R38, RZ ;  /* 0x000000ff00267202 */ /* 0x000fc40000000f00 */
[----:B------:R-:W-:Y:S01]  /*0be0*/  @!P2 LEA R43, R43, 0x3, 0x2 ;  /* 0x000000032b2ba811 */ /* 0x000fe200078e10ff */
[----:B------:R-:W-:-:S03]  /*0bf0*/  IMAD.MOV.U32 R42, RZ, RZ, RZ ;  /* 0x000000ffff2a7224 */ /* 0x000fc600078e00ff */
[----:B------:R5:W3:Y:S01]  /*0c00*/  @!P2 LDG.E.CONSTANT R38, desc[UR6][R40.64] ;  /* 0x000000062826a981 */ /* 0x000ae2000c1e9900 */
[----:B-1----:R-:W-:Y:S01]  /*0c10*/  @!P2 IMAD.WIDE.U32 R36, R49, 0x4, R36 ;  /* 0x000000043124a825 */ /* 0x002fe200078e0024 */
[----:B------:R-:W-:Y:S01]  /*0c20*/  LOP3.LUT R48, R48, 0x3, RZ, 0xc0, !PT ;  /* 0x0000000330307812 */ /* 0x000fe200078ec0ff */
[----:B------:R-:W1:Y:S01]  /*0c30*/  @!P4 LDC R49, c[0x0][0x3ac] ;  /* 0x0000eb00ff31cb82 */ /* 0x000e620000000800 */
[----:B------:R0:W3:Y:S01]  /*0c40*/  @!P2 LDG.E.CONSTANT R42, desc[UR6][R30.64] ;  /* 0x000000061e2aa981 */ /* 0x0000e2000c1e9900 */
[----:B-----5:R-:W-:Y:S01]  /*0c50*/  @!P2 IMAD R43, R43, R51, R6 ;  /* 0x000000332b2ba224 */ /* 0x020fe200078e0206 */
[----:B------:R-:W-:-:S03]  /*0c60*/  CS2R R40, SRZ ;  /* 0x0000000000287805 */ /* 0x000fc6000001ff00 */
[----:B----4-:R-:W-:Y:S02]  /*0c70*/  @!P2 IMAD.WIDE.U32 R24, R43, 0x4, R24 ;  /* 0x000000042b18a825 */ /* 0x010fe400078e0018 */
[----:B0-----:R-:W0:Y:S01]  /*0c80*/  @!P4 LDC.64 R30, c[0x0][0x388] ;  /* 0x0000e200ff1ecb82 */ /* 0x001e220000000a00 */
[----:B------:R4:W5:Y:S01]  /*0c90*/  @!P2 LDG.E.CONSTANT R41, desc[UR6][R36.64] ;  /* 0x000000062429a981 */ /* 0x000962000c1e9900 */
[----:B------:R-:W-:Y:S01]  /*0ca0*/  @!P4 IMAD R43, R23, R52, RZ ;  /* 0x00000034172bc224 */ /* 0x000fe200078e02ff */
[C---:B------:R-:W-:Y:S01]  /*0cb0*/  LOP3.LUT R52, R48.reuse, 0x8, RZ, 0xfc, !PT ;  /* 0x0000000830347812 */ /* 0x040fe200078efcff */
[----:B------:R-:W-:Y:S01]  /*0cc0*/  IMAD.MOV.U32 R23, RZ, RZ, RZ ;  /* 0x000000ffff177224 */ /* 0x000fe200078e00ff */
[----:B------:R-:W-:Y:S01]  /*0cd0*/  @!P3 LOP3.LUT R23, R39, 0xf, RZ, 0xc0, !PT ;  /* 0x0000000f2717b812 */ /* 0x000fe200078ec0ff */
[----:B------:R0:W5:Y:S01]  /*0ce0*/  @!P2 LDG.E.CONSTANT R40, desc[UR6][R24.64] ;  /* 0x000000061828a981 */ /* 0x000162000c1e9900 */
[----:B----4-:R-:W-:Y:S01]  /*0cf0*/  LOP3.LUT R36, R48, 0x4, RZ, 0xfc, !PT ;  /* 0x0000000430247812 */ /* 0x010fe200078efcff */
[----:B------:R-:W4:Y:S02]  /*0d00*/  @!P4 LDC R37, c[0x0][0x3ac] ;  /* 0x0000eb00ff25cb82 */ /* 0x000f240000000800 */
[----:B------:R1:W4:Y:S04]  /*0d10*/  SHFL.IDX PT, R51, R23, R52, 0x1f ;  /* 0x00001f3417337589 */ /* 0x00032800000e0000 */
[----:B------:R-:W4:Y:S01]  /*0d20*/  SHFL.IDX PT, R36, R23, R36, 0x1f ;  /* 0x00001f2417247589 */ /* 0x000f2200000e0000 */
[----:B------:R-:W-:-:S02]  /*0d30*/  @!P4 LEA R43, R43, R6, 0x2 ;  /* 0x000000062b2bc211 */ /* 0x000fc400078e10ff */
[----:B------:R-:W-:Y:S01]  /*0d40*/  @!P4 LEA R29, R29, 0x2, 0x2 ;  /* 0x000000021d1dc811 */ /* 0x000fe200078e10ff */
[----:B------:R-:W4:Y:S01]  /*0d50*/  SHFL.IDX PT, R39, R23, R48, 0x1f ;  /* 0x00001f3017277589 */ /* 0x000f2200000e0000 */
[----:B-1----:R-:W-:Y:S01]  /*0d60*/  @!P4 IMAD R20, R20, R49, RZ ;  /* 0x000000311414c224 */ /* 0x002fe200078e02ff */
[----:B------:R-:W1:Y:S01]  /*0d70*/  @!P4 LDC.64 R52, c[0x0][0x388] ;  /* 0x0000e200ff34cb82 */ /* 0x000e620000000a00 */
[----:B0-----:R-:W-:-:S04]  /*0d80*/  @!P4 IMAD.WIDE.U32 R30, R43, 0x4, R30 ;  /* 0x000000042b1ec825 */ /* 0x001fc800078e001e */
[----:B------:R-:W-:Y:S02]  /*0d90*/  IMAD.MOV.U32 R43, RZ, RZ, RZ ;  /* 0x000000ffff2b7224 */ /* 0x000fe400078e00ff */
[----:B------:R-:W-:Y:S01]  /*0da0*/  @!P4 IMAD R49, R20, 0x4, R49 ;  /* 0x000000041431c824 */ /* 0x000fe200078e0231 */
[----:B------:R-:W0:Y:S03]  /*0db0*/  @!P4 LDC.64 R24, c[0x0][0x388] ;  /* 0x0000e200ff18cb82 */ /* 0x000e260000000a00 */
[----:B------:R4:W5:Y:S02]  /*0dc0*/  @!P4 LDG.E.CONSTANT R43, desc[UR6][R30.64] ;  /* 0x000000061e2bc981 */ /* 0x000964000c1e9900 */
[----:B----4-:R-:W-:-:S03]  /*0dd0*/  @!P4 IMAD R37, R29, R37, R6 ;  /* 0x000000251d25c224 */ /* 0x010fc600078e0206 */
[----:B------:R-:W4:Y:S01]  /*0de0*/  @!P4 LDC R29, c[0x0][0x3ac] ;  /* 0x0000eb00ff1dcb82 */ /* 0x000f220000000800 */
[----:B------:R-:W-:Y:S01]  /*0df0*/  IMAD.SHL.U32 R51, R51, 0x100000, RZ ;  /* 0x0010000033337824 */ /* 0x000fe200078e00ff */
[----:B------:R-:W-:Y:S01]  /*0e00*/  SHF.L.U32 R31, R36, 0x18, RZ ;  /* 0x00000018241f7819 */ /* 0x000fe200000006ff */
[----:B------:R-:W-:Y:S01]  /*0e10*/  IMAD.SHL.U32 R20, R39, 0x10000000, RZ ;  /* 0x1000000027147824 */ /* 0x000fe200078e00ff */
[----:B------:R-:W-:-:S04]  /*0e20*/  @!P4 IADD3 R49, PT, PT, R6, R49, RZ ;  /* 0x000000310631c210 */ /* 0x000fc80007ffe0ff */
[----:B------:R-:W0:Y:S01]  /*0e30*/  @!P5 LDC R36, c[0x0][0x3ac] ;  /* 0x0000eb00ff24db82 */ /* 0x000e220000000800 */
[----:B------:R-:W-:-:S07]  /*0e40*/  LOP3.LUT R20, R51, R31, R20, 0xfe, !PT ;  /* 0x0000001f33147212 */ /* 0x000fce00078efe14 */
[----:B------:R-:W0:Y:S01]  /*0e50*/  @!P4 LDC.64 R30, c[0x0][0x388] ;  /* 0x0000e200ff1ecb82 */ /* 0x000e220000000a00 */
[----:B------:R-:W-:Y:S01]  /*0e60*/  @!P4 LEA R28, R28, 0x3, 0x2 ;  /* 0x000000031c1cc811 */ /* 0x000fe200078e10ff */
[----:B-1----:R-:W-:-:S04]  /*0e70*/  @!P4 IMAD.WIDE.U32 R52, R49, 0x4, R52 ;  /* 0x000000043134c825 */ /* 0x002fc800078e0034 */
[----:B----4-:R-:W-:Y:S02]  /*0e80*/  @!P4 IMAD R49, R28, R29, R6 ;  /* 0x0000001d1c31c224 */ /* 0x010fe400078e0206 */
[----:B------:R-:W1:Y:S01]  /*0e90*/  @!P5 LDC.64 R28, c[0x0][0x388] ;  /* 0x0000e200ff1cdb82 */ /* 0x000e620000000a00 */
[----:B------:R-:W-:Y:S02]  /*0ea0*/  IMAD.MOV.U32 R39, RZ, RZ, RZ ;  /* 0x000000ffff277224 */ /* 0x000fe400078e00ff */
[----:B0-----:R-:W-:-:S04]  /*0eb0*/  @!P4 IMAD.WIDE.U32 R24, R37, 0x4, R24 ;  /* 0x000000042518c825 */ /* 0x001fc800078e0018 */
[----:B------:R-:W-:Y:S01]  /*0ec0*/  @!P5 IMAD R7, R7, R36, RZ ;  /* 0x000000240707d224 */ /* 0x000fe200078e02ff */
[----:B------:R0:W4:Y:S01]  /*0ed0*/  @!P4 LDG.E.CONSTANT R39, desc[UR6][R52.64] ;  /* 0x000000063427c981 */ /* 0x000122000c1e9900 */
[----:B------:R-:W-:Y:S02]  /*0ee0*/  @!P4 IMAD.WIDE.U32 R30, R49, 0x4, R30 ;  /* 0x00000004311ec825 */ /* 0x000fe400078e001e */
[----:B------:R-:W2:Y:S02]  /*0ef0*/  @!P5 LDC R49, c[0x0][0x3ac] ;  /* 0x0000eb00ff31db82 */ /* 0x000ea40000000800 */
[----:B------:R-:W-:Y:S02]  /*0f00*/  IMAD.MOV.U32 R37, RZ, RZ, RZ ;  /* 0x000000ffff257224 */ /* 0x000fe400078e00ff */
[----:B------:R-:W-:-:S04]  /*0f10*/  @!P5 IMAD R7, R7, 0x4, R6 ;  /* 0x000000040707d824 */ /* 0x000fc800078e0206 */
[----:B-1----:R-:W-:Y:S01]  /*0f20*/  @!P5 IMAD.WIDE.U32 R28, R7, 0x4, R28 ;  /* 0x00000004071cd825 */ /* 0x002fe200078e001c */
[----:B0-----:R-:W0:Y:S01]  /*0f30*/  @!P5 LDC R53, c[0x0][0x3ac] ;  /* 0x0000eb00ff35db82 */ /* 0x001e220000000800 */
[----:B------:R1:W4:Y:S02]  /*0f40*/  @!P4 LDG.E.CONSTANT R37, desc[UR6][R24.64] ;  /* 0x000000061825c981 */ /* 0x000324000c1e9900 */
[----:B------:R-:W-:Y:S02]  /*0f50*/  IMAD.MOV.U32 R7, RZ, RZ, RZ ;  /* 0x000000ffff077224 */ /* 0x000fe400078e00ff */
[----:B------:R-:W-:-:S04]  /*0f60*/  HFMA2 R36, -RZ, RZ, 0, 0 ;  /* 0x00000000ff247431 */ /* 0x000fc800000001ff */
[----:B------:R2:W4:Y:S01]  /*0f70*/  @!P5 LDG.E.CONSTANT R7, desc[UR6][R28.64] ;  /* 0x000000061c07d981 */ /* 0x000522000c1e9900 */
[----:B-1----:R-:W1:Y:S01]  /*0f80*/  @!P5 LDC.64 R24, c[0x0][0x388] ;  /* 0x0000e200ff18db82 */ /* 0x002e620000000a00 */
[----:B------:R-:W-:Y:S02]  /*0f90*/  LOP3.LUT R51, R48, 0x10, RZ, 0xfc, !PT ;  /* 0x0000001030337812 */ /* 0x000fe400078efcff */
[----:B------:R2:W4:Y:S02]  /*0fa0*/  @!P4 LDG.E.CONSTANT R36, desc[UR6][R30.64] ;  /* 0x000000061e24c981 */ /* 0x000524000c1e9900 */
[-C--:B--2---:R-:W-:Y:S01]  /*0fb0*/  @!P5 IMAD R34, R34, R49.reuse, RZ ;  /* 0x000000312222d224 */ /* 0x084fe200078e02ff */
[----:B------:R-:W-:Y:S02]  /*0fc0*/  @!P5 LEA R28, R35, 0x2, 0x2 ;  /* 0x00000002231cd811 */ /* 0x000fe400078e10ff */
[----:B------:R-:W2:Y:S02]  /*0fd0*/  @!P5 LDC R35, c[0x0][0x3ac] ;  /* 0x0000eb00ff23db82 */ /* 0x000ea40000000800 */
[----:B------:R-:W-:-:S02]  /*0fe0*/  @!P5 LEA R49, R34, R49, 0x2 ;  /* 0x000000312231d211 */ /* 0x000fc400078e10ff */
[----:B------:R-:W-:-:S03]  /*0ff0*/  LOP3.LUT R52, R48, 0xc, RZ, 0xfc, !PT ;  /* 0x0000000c30347812 */ /* 0x000fc600078efcff */
[----:B------:R-:W-:Y:S01]  /*1000*/  @!P5 IMAD.IADD R31, R6, 0x1, R49 ;  /* 0x00000001061fd824 */ /* 0x000fe200078e0231 */
[----:B------:R-:W2:Y:S01]  /*1010*/  SHFL.IDX PT, R51, R23, R51, 0x1f ;  /* 0x00001f3317337589 */ /* 0x000ea200000e0000 */
[----:B0-----:R-:W-:Y:S02]  /*1020*/  @!P5 IMAD R53, R28, R53, R6 ;  /* 0x000000351c35d224 */ /* 0x001fe400078e0206 */
[----:B------:R-:W0:Y:S01]  /*1030*/  @!P5 LDC.64 R28, c[0x0][0x388] ;  /* 0x0000e200ff1cdb82 */ /* 0x000e220000000a00 */
[----:B------:R2:W0:Y:S01]  /*1040*/  SHFL.IDX PT, R49, R23, R52, 0x1f ;  /* 0x00001f3417317589 */ /* 0x00042200000e0000 */
[----:B------:R-:W-:Y:S01]  /*1050*/  @!P5 LEA R33, R33, 0x3, 0x2 ;  /* 0x000000032121d811 */ /* 0x000fe200078e10ff */
[----:B-1----:R-:W-:-:S05]  /*1060*/  @!P5 IMAD.WIDE.U32 R24, R31, 0x4, R24 ;  /* 0x000000041f18d825 */ /* 0x002fca00078e0018 */
[----:B------:R-:W1:Y:S01]  /*1070*/  @!P5 LDC.64 R30, c[0x0][0x388] ;  /* 0x0000e200ff1edb82 */ /* 0x000e620000000a00 */
[----:B--2---:R-:W-:-:S07]  /*1080*/  @!P5 IMAD R33, R33, R35, R6 ;  /* 0x000000232121d224 */ /* 0x004fce00078e0206 */
[----:B------:R-:W2:Y:S01]  /*1090*/  @!P6 LDC R35, c[0x0][0x3ac] ;  /* 0x0000eb00ff23eb82 */ /* 0x000ea20000000800 */
[----:B------:R-:W-:Y:S01]  /*10a0*/  IMAD.MOV.U32 R34, RZ, RZ, RZ ;  /* 0x000000ffff227224 */ /* 0x000fe200078e00ff */
[----:B------:R-:W-:Y:S01]  /*10b0*/  LOP3.LUT R52, R48, 0x18, RZ, 0xfc, !PT ;  /* 0x0000001830347812 */ /* 0x000fe200078efcff */
[----:B------:R-:W-:-:S04]  /*10c0*/  IMAD.SHL.U32 R51, R51, 0x1000, RZ ;  /* 0x0000100033337824 */ /* 0x000fc800078e00ff */
[----:B------:R0:W4:Y:S02]  /*10d0*/  @!P5 LDG.E.CONSTANT R34, desc[UR6][R24.64] ;  /* 0x000000061822d981 */ /* 0x000124000c1e9900 */
[----:B0-----:R-:W-:Y:S01]  /*10e0*/  @!P5 IMAD.WIDE.U32 R28, R33, 0x4, R28 ;  /* 0x00000004211cd825 */ /* 0x001fe200078e001c */
[----:B------:R-:W-:-:S03]  /*10f0*/  SHF.L.U32 R49, R49, 0x10, RZ ;  /* 0x0000001031317819 */ /* 0x000fc600000006ff */
[----:B------:R-:W-:Y:S01]  /*1100*/  IMAD.MOV.U32 R33, RZ, RZ, RZ ;  /* 0x000000ffff217224 */ /* 0x000fe200078e00ff */
[C---:B------:R-:W-:Y:S01]  /*1110*/  LOP3.LUT R24, R48.reuse, 0x14, RZ, 0xfc, !PT ;  /* 0x0000001430187812 */ /* 0x040fe200078efcff */
[----:B-1----:R-:W-:Y:S01]  /*1120*/  @!P5 IMAD.WIDE.U32 R30, R53, 0x4, R30 ;  /* 0x00000004351ed825 */ /* 0x002fe200078e001e */
[----:B------:R-:W-:Y:S01]  /*1130*/  LOP3.LUT R20, R51, R20, R49, 0xfe, !PT ;  /* 0x0000001433147212 */ /* 0x000fe200078efe31 */
[----:B------:R-:W0:Y:S01]  /*1140*/  @!P6 LDC R53, c[0x0][0x3ac] ;  /* 0x0000eb00ff35eb82 */ /* 0x000e220000000800 */
[----:B------:R-:W1:Y:S04]  /*1150*/  SHFL.IDX PT, R51, R23, R52, 0x1f ;  /* 0x00001f3417337589 */ /* 0x000e6800000e0000 */
[----:B------:R-:W3:Y:S04]  /*1160*/  SHFL.IDX PT, R24, R23, R24, 0x1f ;  /* 0x00001f1817187589 */ /* 0x000ee800000e0000 */
[----:B------:R2:W4:Y:S02]  /*1170*/  @!P5 LDG.E.CONSTANT R33, desc[UR6][R30.64] ;  /* 0x000000061e21d981 */ /* 0x000524000c1e9900 */
[----:B--2---:R-:W-:Y:S01]  /*1180*/  LOP3.LUT R30, R48, 0x1c, RZ, 0xfc, !PT ;  /* 0x0000001c301e7812 */ /* 0x004fe200078efcff */
[----:B------:R-:W-:Y:S01]  /*1190*/  @!P6 IMAD R48, R32, R35, RZ ;  /* 0x000000232030e224 */ /* 0x000fe200078e02ff */
[----:B------:R-:W2:Y:S03]  /*11a0*/  @!P6 LDC R31, c[0x0][0x3ac] ;  /* 0x0000eb00ff1feb82 */ /* 0x000ea60000000800 */
[----:B------:R2:W2:Y:S01]  /*11b0*/  SHFL.IDX PT, R32, R23, R30, 0x1f ;  /* 0x00001f1e17207589 */ /* 0x0004a200000e0000 */
[----:B------:R-:W-:-:S04]  /*11c0*/  @!P6 IMAD R35, R48, 0x4, R35 ;  /* 0x000000043023e824 */ /* 0x000fc800078e0223 */
[----:B------:R-:W5:Y:S01]  /*11d0*/  @!P6 LDC.64 R48, c[0x0][0x388] ;  /* 0x0000e200ff30eb82 */ /* 0x000f620000000a00 */
[----:B0-----:R-:W-:Y:S01]  /*11e0*/  @!P6 IMAD R53, R18, R53, RZ ;  /* 0x000000351235e224 */ /* 0x001fe200078e02ff */
[----:B-1----:R-:W-:Y:S01]  /*11f0*/  SHF.L.U32 R51, R51, 0x4, RZ ;  /* 0x0000000433337819 */ /* 0x002fe200000006ff */
[----:B---3--:R-:W-:Y:S01]  /*1200*/  IMAD.SHL.U32 R18, R24, 0x100, RZ ;  /* 0x0000010018127824 */ /* 0x008fe200078e00ff */
[----:B------:R-:W-:Y:S01]  /*1210*/  MOV R25, RZ ;  /* 0x000000ff00197202 */ /* 0x000fe20000000f00 */
[----:B------:R-:W-:Y:S01]  /*1220*/  @!P6 IMAD R53, R53, 0x4, R6 ;  /* 0x000000043535e824 */ /* 0x000fe200078e0206 */
[----:B------:R-:W-:Y:S02]  /*1230*/  @!P6 LEA R15, R15, 0x2, 0x2 ;  /* 0x000000020f0fe811 */ /* 0x000fe400078e10ff */
[----:B------:R-:W-:Y:S02]  /*1240*/  LOP3.LUT R20, R51, R20, R18, 0xfe, !PT ;  /* 0x0000001433147212 */ /* 0x000fe400078efe12 */
[----:B------:R-:W0:Y:S01]  /*1250*/  @!P6 LDC R18, c[0x0][0x3ac] ;  /* 0x0000eb00ff12eb82 */ /* 0x000e220000000800 */
[----:B------:R1:W3:Y:S01]  /*1260*/  @!P5 LDG.E.CONSTANT R25, desc[UR6][R28.64] ;  /* 0x000000061c19d981 */ /* 0x0002e2000c1e9900 */
[----:B--2---:R-:W-:-:S06]  /*1270*/  @!P6 IMAD R15, R15, R31, R6 ;  /* 0x0000001f0f0fe224 */ /* 0x004fcc00078e0206 */
[----:B------:R-:W2:Y:S01]  /*1280*/  @!P6 LDC.64 R30, c[0x0][0x388] ;  /* 0x0000e200ff1eeb82 */ /* 0x000ea20000000a00 */
[----:B------:R-:W-:Y:S01]  /*1290*/  LOP3.LUT R20, R20, R32, RZ, 0xfc, !PT ;  /* 0x0000002014147212 */ /* 0x000fe200078efcff */
[----:B-----5:R-:W-:-:S06]  /*12a0*/  @!P6 IMAD.WIDE.U32 R48, R53, 0x4, R48 ;  /* 0x000000043530e825 */ /* 0x020fcc00078e0030 */
[----:B------:R-:W5:Y:S01]  /*12b0*/  @!P6 LDC.64 R52, c[0x0][0x388] ;  /* 0x0000e200ff34eb82 */ /* 0x000f620000000a00 */
[----:B------:R-:W5:Y:S07]  /*12c0*/  SHFL.IDX PT, R24, R20, RZ, 0x1f ;  /* 0x00001fff14187589 */ /* 0x000f6e00000e0000 */
[----:B-1----:R-:W1:Y:S01]  /*12d0*/  @!P6 LDC.64 R28, c[0x0][0x388] ;  /* 0x0000e200ff1ceb82 */ /* 0x002e620000000a00 */
[----:B------:R-:W-:Y:S01]  /*12e0*/  @!P6 LEA R5, R5, 0x3, 0x2 ;  /* 0x000000030505e811 */ /* 0x000fe200078e10ff */
[----:B------:R-:W-:-:S02]  /*12f0*/  @!P6 IMAD.IADD R51, R6, 0x1, R35 ;  /* 0x000000010633e824 */ /* 0x000fc400078e0223 */
[----:B------:R-:W-:Y:S02]  /*1300*/  HFMA2 R35, -RZ, RZ, 0, 0 ;  /* 0x00000000ff237431 */ /* 0x000fe400000001ff */
[----:B0-----:R-:W-:Y:S01]  /*1310*/  @!P6 IMAD R5, R5, R18, R6 ;  /* 0x000000120505e224 */ /* 0x001fe200078e0206 */
[----:B------:R-:W-:Y:S01]  /*1320*/  MOV R23, RZ ;  /* 0x000000ff00177202 */ /* 0x000fe20000000f00 */
[----:B------:R-:W-:Y:S02]  /*1330*/  IMAD.MOV.U32 R32, RZ, RZ, RZ ;  /* 0x000000ffff207224 */ /* 0x000fe400078e00ff */
[----:B--2---:R-:W-:Y:S01]  /*1340*/  @!P6 IMAD.WIDE.U32 R30, R5, 0x4, R30 ;  /* 0x00000004051ee825 */ /* 0x004fe200078e001e */
[----:B------:R-:W-:Y:S01]  /*1350*/  UIADD3 UR5, UPT, UPT, UR4, 0x7, URZ ;  /* 0x0000000704057890 */ /* 0x000fe2000fffe0ff */
[----:B------:R0:W2:Y:S02]  /*1360*/  @!P6 LDG.E.CONSTANT R35, desc[UR6][R48.64] ;  /* 0x000000063023e981 */ /* 0x0000a4000c1e9900 */
[----:B-----5:R-:W-:Y:S01]  /*1370*/  @!P6 IMAD.WIDE.U32 R52, R15, 0x4, R52 ;  /* 0x000000040f34e825 */ /* 0x020fe200078e0034 */
[----:B------:R-:W-:Y:S01]  /*1380*/  ISETP.GT.AND P0, PT, R24, -0x1, PT ;  /* 0xffffffff1800780c */ /* 0x000fe20003f04270 */
[----:B------:R5:W2:Y:S02]  /*1390*/  @!P6 LDG.E.CONSTANT R23, desc[UR6][R30.64] ;  /* 0x000000061e17e981 */ /* 0x000aa4000c1e9900 */
[----:B------:R-:W-:-:S02]  /*13a0*/  IMAD.MOV.U32 R15, RZ, RZ, RZ ;  /* 0x000000ffff0f7224 */ /* 0x000fc400078e00ff */
[----:B-1----:R-:W-:Y:S01]  /*13b0*/  @!P6 IMAD.WIDE.U32 R28, R51, 0x4, R28 ;  /* 0x00000004331ce825 */ /* 0x002fe200078e001c */
[----:B------:R-:W-:-:S03]  /*13c0*/  FSEL R51, R19, RZ, !P0 ;  /* 0x000000ff13337208 */ /* 0x000fc60004000000 */
[----:B------:R-:W2:Y:S04]  /*13d0*/  @!P6 LDG.E.CONSTANT R15, desc[UR6][R52.64] ;  /* 0x00000006340fe981 */ /* 0x000ea8000c1e9900 */
[----:B------:R1:W2:Y:S01]  /*13e0*/  @!P6 LDG.E.CONSTANT R32, desc[UR6][R28.64] ;  /* 0x000000061c20e981 */ /* 0x0002a2000c1e9900 */
[----:B------:R-:W-:-:S05]  /*13f0*/  R2P PR, R24.B3, 0x7f ;  /* 0x0000007f18007804 */ /* 0x000fca0000003000 */
[----:B0-----:R-:W-:Y:S02]  /*1400*/  FSEL R48, R4, RZ, P6 ;  /* 0x000000ff04307208 */ /* 0x001fe40003000000 */
[----:B------:R-:W-:-:S13]  /*1410*/  ISETP.LE.AND P6, PT, R2, UR5, PT ;  /* 0x0000000502007c0c */ /* 0x000fda000bfc3270 */
[----:B------:R-:W4:Y:S01]  /*1420*/  @!P6 LDG.E.CONSTANT R49, desc[UR6][R26.64+0xc] ;  /* 0x00000c061a31e981 */ /* 0x000f22000c1e9900 */
[----:B-----5:R-:W4:Y:S03]  /*1430*/  @!P6 LDC R30, c[0x0][0x3ac] ;  /* 0x0000eb00ff1eeb82 */ /* 0x020f260000000800 */
[----:B------:R-:W5:Y:S05]  /*1440*/  @!P6 LDG.E.CONSTANT R18, desc[UR6][R26.64+0xc] ;  /* 0x00000c061a12e981 */ /* 0x000f6a000c1e9900 */
[----:B-1----:R-:W0:Y:S01]  /*1450*/  @!P6 LDC.64 R28, c[0x0][0x388] ;  /* 0x0000e200ff1ceb82 */ /* 0x002e220000000a00 */
[----:B------:R-:W-:Y:S01]  /*1460*/  FADD R51, R51, R50 ;  /* 0x0000003233337221 */ /* 0x000fe20000000000 */
[----:B------:R-:W-:-:S03]  /*1470*/  IMAD.MOV.U32 R52, RZ, RZ, RZ ;  /* 0x000000ffff347224 */ /* 0x000fc600078e00ff */
[----:B------:R-:W-:Y:S01]  /*1480*/  FADD R48, R51, R48 ;  /* 0x0000003033307221 */ /* 0x000fe20000000000 */
[----:B------:R-:W-:-:S05]  /*1490*/  FSEL R51, R16, RZ, P5 ;  /* 0x000000ff10337208 */ /* 0x000fca0002800000 */
[----:B------:R-:W-:Y:S01]  /*14a0*/  FADD R48, R48, R51 ;  /* 0x0000003330307221 */ /* 0x000fe20000000000 */
[----:B------:R-:W-:Y:S02]  /*14b0*/  P2R R5, PR, RZ, 0x40 ;  /* 0x00000040ff057803 */ /* 0x000fe40000000000 */
[----:B------:R-:W-:Y:S02]  /*14c0*/  FSEL R51, R46, RZ, P3 ;  /* 0x000000ff2e337208 */ /* 0x000fe40001800000 */
[----:B------:R-:W-:Y:S01]  /*14d0*/  FSEL R50, R14, RZ, P0 ;  /* 0x000000ff0e327208 */ /* 0x000fe20000000000 */
[----:B----4-:R-:W-:Y:S02]  /*14e0*/  @!P6 IMAD R53, R49, R30, RZ ;  /* 0x0000001e3135e224 */ /* 0x010fe400078e02ff */
[----:B------:R-:W5:Y:S08]  /*14f0*/  @!P6 LDC R49, c[0x0][0x3ac] ;  /* 0x0000eb00ff31eb82 */ /* 0x000f700000000800 */
[----:B------:R-:W1:Y:S01]  /*1500*/  @!P6 LDC.64 R30, c[0x0][0x388] ;  /* 0x0000e200ff1eeb82 */ /* 0x000e620000000a00 */
[----:B------:R-:W-:-:S02]  /*1510*/  @!P6 IMAD R53, R53, 0x4, R6 ;  /* 0x000000043535e824 */ /* 0x000fc400078e0206 */
[----:B-----5:R-:W-:-:S05]  /*1520*/  @!P6 IMAD R18, R18, R49, RZ ;  /* 0x000000311212e224 */ /* 0x020fca00078e02ff */
[----:B------:R-:W-:Y:S01]  /*1530*/  @!P6 LEA R49, R18, R49, 0x2 ;  /* 0x000000311231e211 */ /* 0x000fe200078e10ff */
[----:B0-----:R-:W-:-:S04]  /*1540*/  @!P6 IMAD.WIDE.U32 R28, R53, 0x4, R28 ;  /* 0x00000004351ce825 */ /* 0x001fc800078e001c */
[----:B------:R-:W-:Y:S01]  /*1550*/  @!P6 IMAD.IADD R49, R6, 0x1, R49 ;  /* 0x000000010631e824 */ /* 0x000fe200078e0231 */
[----:B------:R0:W4:Y:S01]  /*1560*/  @!P6 LDG.E.CONSTANT R52, desc[UR6][R28.64] ;  /* 0x000000061c34e981 */ /* 0x000122000c1e9900 */
[----:B------:R-:W-:Y:S02]  /*1570*/  IMAD.MOV.U32 R18, RZ, RZ, RZ ;  /* 0x000000ffff127224 */ /* 0x000fe400078e00ff */
[----:B-1----:R-:W-:Y:S01]  /*1580*/  @!P6 IMAD.WIDE.U32 R30, R49, 0x4, R30 ;  /* 0x00000004311ee825 */ /* 0x002fe200078e001e */
[----:B------:R-:W-:Y:S02]  /*1590*/  FSEL R49, R22, RZ, P4 ;  /* 0x000000ff16317208 */ /* 0x000fe40002000000 */
[----:B------:R-:W-:Y:S02]  /*15a0*/  LOP3.LUT P4, RZ, R24, 0x800000, RZ, 0xc0, !PT ;  /* 0x0080000018ff7812 */ /* 0x000fe4000788c0ff */
[----:B------:R1:W5:Y:S01]  /*15b0*/  @!P6 LDG.E.CONSTANT R18, desc[UR6][R30.64] ;  /* 0x000000061e12e981 */ /* 0x000362000c1e9900 */
[----:B------:R-:W-:Y:S01]  /*15c0*/  FSEL R53, R17, RZ, P2 ;  /* 0x000000ff11357208 */ /* 0x000fe20001000000 */
[----:B0-----:R-:W-:Y:S01]  /*15d0*/  FADD R29, R48, R49 ;  /* 0x00000031301d7221 */ /* 0x001fe20000000000 */
[----:B------:R-:W-:-:S02]  /*15e0*/  FSEL R28, R12, RZ, P1 ;  /* 0x000000ff0c1c7208 */ /* 0x000fc40000800000 */
[----:B------:R-:W-:Y:S02]  /*15f0*/  FSEL R48, R21, RZ, P4 ;  /* 0x000000ff15307208 */ /* 0x000fe40002000000 */
[----:B------:R-:W-:-:S05]  /*1600*/  R2P PR, R24.B2, 0x7f ;  /* 0x0000007f18007804 */ /* 0x000fca0000002000 */
[----:B------:R-:W-:Y:S02]  /*1610*/  FSEL R49, R47, RZ, P6 ;  /* 0x000000ff2f317208 */ /* 0x000fe40003000000 */
[----:B------:R-:W-:Y:S01]  /*1620*/  ISETP.NE.AND P6, PT, R5, RZ, PT ;  /* 0x000000ff0500720c */ /* 0x000fe20003fc5270 */
[----:B------:R-:W-:-:S12]  /*1630*/  FADD R29, R29, R51 ;  /* 0x000000331d1d7221 */ /* 0x000fd80000000000 */
[----:B------:R-:W3:Y:S01]  /*1640*/  @!P6 LDG.E.CONSTANT R51, desc[UR6][R26.64+0xc] ;  /* 0x00000c061a33e981 */ /* 0x000ee2000c1e9900 */
[----:B-1----:R-:W0:Y:S01]  /*1650*/  @!P6 LDC R31, c[0x0][0x3ac] ;  /* 0x0000eb00ff1feb82 */ /* 0x002e220000000800 */
[----:B------:R-:W-:-:S04]  /*1660*/  FADD R53, R29, R53 ;  /* 0x000000351d357221 */ /* 0x000fc80000000000 */
[----:B------:R-:W-:-:S04]  /*1670*/  FADD R53, R53, R28 ;  /* 0x0000001c35357221 */ /* 0x000fc80000000000 */
[----:B------:R-:W-:-:S04]  /*1680*/  FADD R53, R53, R50 ;  /* 0x0000003235357221 */ /* 0x000fc80000000000 */
[----:B------:R-:W-:Y:S01]  /*1690*/  FADD R48, R53, R48 ;  /* 0x0000003035307221 */ /* 0x000fe20000000000 */
[----:B------:R-:W-:-:S03]  /*16a0*/  HFMA2 R30, -RZ, RZ, 0, 0 ;  /* 0x00000000ff1e7431 */ /* 0x000fc600000001ff */
[----:B------:R-:W-:Y:S01]  /*16b0*/  FADD R48, R48, R49 ;  /* 0x0000003130307221 */ /* 0x000fe20000000000 */
[----:B------:R-:W-:Y:S02]  /*16c0*/  FSEL R50, R44, RZ, P4 ;  /* 0x000000ff2c327208 */ /* 0x000fe40002000000 */
[----:B------:R-:W-:Y:S02]  /*16d0*/  FSEL R49, R42, RZ, P2 ;  /* 0x000000ff2a317208 */ /* 0x000fe40001000000 */
[----:B---3--:R-:W-:-:S05]  /*16e0*/  @!P6 LEA R29, R51, 0x2, 0x2 ;  /* 0x00000002331de811 */ /* 0x008fca00078e10ff */
[----:B0-----:R-:W-:Y:S02]  /*16f0*/  @!P6 IMAD R31, R29, R31, R6 ;  /* 0x0000001f1d1fe224 */ /* 0x001fe400078e0206 */
[----:B------:R-:W0:Y:S01]  /*1700*/  @!P6 LDC.64 R28, c[0x0][0x388] ;  /* 0x0000e200ff1ceb82 */ /* 0x000e220000000a00 */
[----:B------:R-:W-:Y:S01]  /*1710*/  FSEL R51, R41, RZ, P1 ;  /* 0x000000ff29337208 */ /* 0x000fe20000800000 */
[----:B0-----:R-:W-:Y:S01]  /*1720*/  @!P6 IMAD.WIDE.U32 R28, R31, 0x4, R28 ;  /* 0x000000041f1ce825 */ /* 0x001fe200078e001c */
[----:B------:R-:W-:-:S04]  /*1730*/  FSEL R31, R45, RZ, P5 ;  /* 0x000000ff2d1f7208 */ /* 0x000fc80002800000 */
[----:B------:R0:W3:Y:S01]  /*1740*/  @!P6 LDG.E.CONSTANT R30, desc[UR6][R28.64] ;  /* 0x000000061c1ee981 */ /* 0x0000e2000c1e9900 */
[----:B------:R-:W-:Y:S01]  /*1750*/  FADD R31, R48, R31 ;  /* 0x0000001f301f7221 */ /* 0x000fe20000000000 */
[----:B------:R-:W-:Y:S02]  /*1760*/  FSEL R48, R38, RZ, P3 ;  /* 0x000000ff26307208 */ /* 0x000fe40001800000 */
[----:B------:R-:W-:Y:S01]  /*1770*/  LOP3.LUT P3, RZ, R24, 0x8000, RZ, 0xc0, !PT ;  /* 0x0000800018ff7812 */ /* 0x000fe2000786c0ff */
[----:B------:R-:W-:-:S04]  /*1780*/  FADD R31, R31, R50 ;  /* 0x000000321f1f7221 */ /* 0x000fc80000000000 */
[----:B------:R-:W-:Y:S01]  /*1790*/  FADD R48, R31, R48 ;  /* 0x000000301f307221 */ /* 0x000fe20000000000 */
[----:B------:R-:W-:Y:S02]  /*17a0*/  FSEL R31, R43, RZ, P3 ;  /* 0x000000ff2b1f7208 */ /* 0x000fe40001800000 */
[----:B0-----:R-:W-:Y:S02]  /*17b0*/  FSEL R29, R40, RZ, P0 ;  /* 0x000000ff281d7208 */ /* 0x001fe40000000000 */
[----:B------:R-:W-:-:S05]  /*17c0*/  R2P PR, R24.B1, 0x7f ;  /* 0x0000007f18007804 */ /* 0x000fca0000001000 */
[----:B------:R-:W-:Y:S02]  /*17d0*/  FSEL R28, R39, RZ, P6 ;  /* 0x000000ff271c7208 */ /* 0x000fe40003000000 */
[----:B------:R-:W-:-:S13]  /*17e0*/  ISETP.NE.AND P6, PT, R5, RZ, PT ;  /* 0x000000ff0500720c */ /* 0x000fda0003fc5270 */
[----:B------:R-:W2:Y:S01]  /*17f0*/  @!P6 LDG.E.CONSTANT R5, desc[UR6][R26.64+0xc] ;  /* 0x00000c061a05e981 */ /* 0x000ea2000c1e9900 */
[----:B------:R-:W-:Y:S02]  /*1800*/  FADD R48, R48, R49 ;  /* 0x0000003130307221 */ /* 0x000fe40000000000 */
[----:B------:R-:W0:Y:S02]  /*1810*/  @!P6 LDC R49, c[0x0][0x3ac] ;  /* 0x0000eb00ff31eb82 */ /* 0x000e240000000800 */
[----:B------:R-:W-:-:S04]  /*1820*/  FADD R48, R48, R51 ;  /* 0x0000003330307221 */ /* 0x000fc80000000000 */
[----:B------:R-:W-:-:S04]  /*1830*/  FADD R48, R48, R29 ;  /* 0x0000001d30307221 */ /* 0x000fc80000000000 */
[----:B------:R-:W-:-:S04]  /*1840*/  FADD R31, R48, R31 ;  /* 0x0000001f301f7221 */ /* 0x000fc80000000000 */
[----:B------:R-:W-:Y:S02]  /*1850*/  FADD R31, R31, R28 ;  /* 0x0000001c1f1f7221 */ /* 0x000fe40000000000 */
[----:B------:R-:W1:Y:S01]  /*1860*/  @!P6 LDC.64 R28, c[0x0][0x388] ;  /* 0x0000e200ff1ceb82 */ /* 0x000e620000000a00 */
[----:B------:R-:W4:Y:S01]  /*1870*/  SHFL.IDX PT, R48, R20, 0x1, 0x1f ;  /* 0x00201f0014307f89 */ /* 0x000f2200000e0000 */
[----:B--2---:R-:W-:-:S05]  /*1880*/  @!P6 LEA R5, R5, 0x3, 0x2 ;  /* 0x000000030505e811 */ /* 0x004fca00078e10ff */
[----:B0-----:R-:W-:Y:S01]  /*1890*/  @!P6 IMAD R5, R5, R49, R6 ;  /* 0x000000310505e224 */ /* 0x001fe200078e0206 */
[----:B------:R-:W-:-:S05]  /*18a0*/  FSEL R6, R37, RZ, P5 ;  /* 0x000000ff25067208 */ /* 0x000fca0002800000 */
[----:B------:R-:W-:Y:S01]  /*18b0*/  FADD R6, R31, R6 ;  /* 0x000000061f067221 */ /* 0x000fe20000000000 */
[----:B------:R-:W-:-:S05]  /*18c0*/  FSEL R31, R36, RZ, P4 ;  /* 0x000000ff241f7208 */ /* 0x000fca0002000000 */
[----:B------:R-:W-:Y:S01]  /*18d0*/  FADD R6, R6, R31 ;  /* 0x0000001f06067221 */ /* 0x000fe20000000000 */
[----:B------:R-:W-:-:S05]  /*18e0*/  FSEL R31, R7, RZ, P3 ;  /* 0x000000ff071f7208 */ /* 0x000fca0001800000 */
[----:B------:R-:W-:Y:S01]  /*18f0*/  FADD R6, R6, R31 ;  /* 0x0000001f06067221 */ /* 0x000fe20000000000 */
[----:B------:R-:W-:-:S05]  /*1900*/  FSEL R31, R34, RZ, P2 ;  /* 0x000000ff221f7208 */ /* 0x000fca0001000000 */
[----:B------:R-:W-:Y:S01]  /*1910*/  FADD R6, R6, R31 ;  /* 0x0000001f06067221 */ /* 0x000fe20000000000 */
[----:B------:R-:W-:Y:S01]  /*1920*/  FSEL R31, R33, RZ, P1 ;  /* 0x000000ff211f7208 */ /* 0x000fe20000800000 */
[----:B-1----:R-:W-:-:S04]  /*1930*/  @!P6 IMAD.WIDE.U32 R28, R5, 0x4, R28 ;  /* 0x00000004051ce825 */ /* 0x002fc800078e001c */
[----:B------:R-:W-:Y:S01]  /*1940*/  FADD R6, R6, R31 ;  /* 0x0000001f06067221 */ /* 0x000fe20000000000 */
[----:B------:R-:W-:Y:S01]  /*1950*/  IMAD.MOV.U32 R5, RZ, RZ, RZ ;  /* 0x000000ffff057224 */ /* 0x000fe200078e00ff */
[----:B------:R-:W-:Y:S02]  /*1960*/  FSEL R31, R25, RZ, P0 ;  /* 0x000000ff191f7208 */ /* 0x000fe40000000000 */
[----:B------:R-:W-:-:S03]  /*1970*/  LOP3.LUT P0, RZ, R24, 0x80, RZ, 0xc0, !PT ;  /* 0x0000008018ff7812 */ /* 0x000fc6000780c0ff */
[----:B------:R-:W-:Y:S01]  /*1980*/  FADD R6, R6, R31 ;  /* 0x0000001f06067221 */ /* 0x000fe20000000000 */
[----:B------:R0:W2:Y:S01]  /*1990*/  @!P6 LDG.E.CONSTANT R5, desc[UR6][R28.64] ;  /* 0x000000061c05e981 */ /* 0x0000a2000c1e9900 */
[----:B------:R-:W-:Y:S02]  /*19a0*/  FSEL R31, R35, RZ, P0 ;  /* 0x000000ff231f7208 */ /* 0x000fe40000000000 */
[----:B------:R-:W-:-:S03]  /*19b0*/  R2P PR, R24, 0x7e ;  /* 0x0000007e18007804 */ /* 0x000fc60000000000 */
[----:B------:R-:W-:Y:S02]  /*19c0*/  FADD R6, R6, R31 ;  /* 0x0000001f06067221 */ /* 0x000fe40000000000 */
[----:B------:R-:W-:Y:S02]  /*19d0*/  FSEL R31, R32, RZ, P6 ;  /* 0x000000ff201f7208 */ /* 0x000fe40003000000 */
[----:B0-----:R-:W-:-:S03]  /*19e0*/  FSEL R29, R15, RZ, P5 ;  /* 0x000000ff0f1d7208 */ /* 0x001fc60002800000 */
[----:B------:R-:W-:Y:S01]  /*19f0*/  FADD R6, R6, R31 ;  /* 0x0000001f06067221 */ /* 0x000fe20000000000 */
[----:B----4-:R-:W-:-:S03]  /*1a00*/  ISETP.GT.AND P0, PT, R48, -0x1, PT ;  /* 0xffffffff3000780c */ /* 0x010fc60003f04270 */
[----:B------:R-:W-:Y:S01]  /*1a10*/  FADD R6, R6, R29 ;  /* 0x0000001d06067221 */ /* 0x000fe20000000000 */
[----:B------:R-:W-:Y:S02]  /*1a20*/  FSEL R29, R23, RZ, P4 ;  /* 0x000000ff171d7208 */ /* 0x000fe40002000000 */
[----:B------:R-:W-:Y:S02]  /*1a30*/  FSEL R50, R19, RZ, !P0 ;  /* 0x000000ff13327208 */ /* 0x000fe40004000000 */
[----:B------:R-:W-:Y:S01]  /*1a40*/  FSEL R31, R52, RZ, P3 ;  /* 0x000000ff341f7208 */ /* 0x000fe20001800000 */
[----:B------:R-:W-:Y:S01]  /*1a50*/  FADD R28, R6, R29 ;  /* 0x0000001d061c7221 */ /* 0x000fe20000000000 */
[----:B-----5:R-:W-:Y:S02]  /*1a60*/  FSEL R29, R18, RZ, P2 ;  /* 0x000000ff121d7208 */ /* 0x020fe40001000000 */
[----:B---3--:R-:W-:Y:S02]  /*1a70*/  FSEL R6, R30, RZ, P1 ;  /* 0x000000ff1e067208 */ /* 0x008fe40000800000 */
[----:B------:R-:W-:Y:S01]  /*1a80*/  R2P PR, R48.B3, 0x7f ;  /* 0x0000007f30007804 */ /* 0x000fe20000003000 */
[----:B------:R-:W-:-:S04]  /*1a90*/  FADD R50, R50, R13 ;  /* 0x0000000d32327221 */ /* 0x000fc80000000000 */
        /* <DEDUP_REMOVED lines=12> */
[----:B------:R-:W-:Y:S02]  /*1b60*/  FSEL R50, R14, RZ, P0 ;  /* 0x000000ff0e327208 */ /* 0x000fe40000000000 */
[----:B------:R-:W-:-:S03]  /*1b70*/  LOP3.LUT P0, RZ, R48, 0x800000, RZ, 0xc0, !PT ;  /* 0x0080000030ff7812 */ /* 0x000fc6000780c0ff */
[----:B------:R-:W-:Y:S01]  /*1b80*/  FADD R13, R13, R50 ;  /* 0x000000320d0d7221 */ /* 0x000fe20000000000 */
[----:B------:R-:W-:Y:S02]  /*1b90*/  FSEL R50, R21, RZ, P0 ;  /* 0x000000ff15327208 */ /* 0x000fe40000000000 */
[----:B------:R-:W-:-:S03]  /*1ba0*/  R2P PR, R48.B2, 0x7f ;  /* 0x0000007f30007804 */ /* 0x000fc60000002000 */
[----:B------:R-:W-:Y:S02]  /*1bb0*/  FADD R13, R13, R50 ;  /* 0x000000320d0d7221 */ /* 0x000fe40000000000 */
        /* <DEDUP_REMOVED lines=18> */
[----:B------:R-:W-:Y:S01]  /*1ce0*/  FSEL R49, R39, RZ, P6 ;  /* 0x000000ff27317208 */ /* 0x000fe20003000000 */
[----:B------:R-:W-:Y:S01]  /*1cf0*/  FADD R50, R28, R31 ;  /* 0x0000001f1c327221 */ /* 0x000fe20000000000 */
[----:B------:R-:W-:-:S03]  /*1d00*/  FSEL R28, R37, RZ, P5 ;  /* 0x000000ff251c7208 */ /* 0x000fc60002800000 */
[----:B------:R-:W-:-:S04]  /*1d10*/  FADD R13, R13, R49 ;  /* 0x000000310d0d7221 */ /* 0x000fc80000000000 */
        /* <DEDUP_REMOVED lines=8> */
[----:B------:R-:W-:Y:S02]  /*1da0*/  FADD R13, R13, R28 ;  /* 0x0000001c0d0d7221 */ /* 0x000fe40000000000 */
[----:B------:R-:W0:Y:S01]  /*1db0*/  SHFL.IDX PT, R28, R20, 0x2, 0x1f ;  /* 0x00401f00141c7f89 */ /* 0x000e2200000e0000 */
[----:B------:R-:W-:Y:S02]  /*1dc0*/  FSEL R31, R25, RZ, P0 ;  /* 0x000000ff191f7208 */ /* 0x000fe40000000000 */
[----:B------:R-:W-:-:S04]  /*1dd0*/  LOP3.LUT P0, RZ, R48, 0x80, RZ, 0xc0, !PT ;  /* 0x0000008030ff7812 */ /* 0x000fc8000780c0ff */
[----:B------:R-:W-:Y:S01]  /*1de0*/  R2P PR, R48, 0x7e ;  /* 0x0000007e30007804 */ /* 0x000fe20000000000 */
[----:B------:R-:W-:Y:S01]  /*1df0*/  FADD R31, R13, R31 ;  /* 0x0000001f0d1f7221 */ /* 0x000fe20000000000 */
[----:B------:R-:W-:Y:S01]  /*1e00*/  FSEL R49, R35, RZ, P0 ;  /* 0x000000ff23317208 */ /* 0x000fe20000000000 */
[----:B------:R-:W-:Y:S02]  /*1e10*/  FADD R13, R50, R29 ;  /* 0x0000001d320d7221 */ /* 0x000fe40000000000 */
[----:B------:R-:W-:Y:S02]  /*1e20*/  FSEL R50, R32, RZ, P6 ;  /* 0x000000ff20327208 */ /* 0x000fe40003000000 */
[----:B------:R-:W-:-:S04]  /*1e30*/  FADD R31, R31, R49 ;  /* 0x000000311f1f7221 */ /* 0x000fc80000000000 */
[----:B------:R-:W-:Y:S01]  /*1e40*/  FADD R31, R31, R50 ;  /* 0x000000321f1f7221 */ /* 0x000fe20000000000 */
[----:B------:R-:W-:Y:S02]  /*1e50*/  FSEL R50, R15, RZ, P5 ;  /* 0x000000ff0f327208 */ /* 0x000fe40002800000 */
[----:B0-----:R-:W-:-:S03]  /*1e60*/  ISETP.GT.AND P0, PT, R28, -0x1, PT ;  /* 0xffffffff1c00780c */ /* 0x001fc60003f04270 */
[----:B------:R-:W-:Y:S01]  /*1e70*/  FADD R50, R31, R50 ;  /* 0x000000321f327221 */ /* 0x000fe20000000000 */
[----:B------:R-:W-:Y:S02]  /*1e80*/  FSEL R31, R23, RZ, P4 ;  /* 0x000000ff171f7208 */ /* 0x000fe40002000000 */
[----:B------:R-:W-:Y:S02]  /*1e90*/  FSEL R29, R19, RZ, !P0 ;  /* 0x000000ff131d7208 */ /* 0x000fe40004000000 */
[----:B------:R-:W-:Y:S01]  /*1ea0*/  FSEL R51, R52, RZ, P3 ;  /* 0x000000ff34337208 */ /* 0x000fe20001800000 */
[----:B------:R-:W-:Y:S01]  /*1eb0*/  FADD R50, R50, R31 ;  /* 0x0000001f32327221 */ /* 0x000fe20000000000 */
[----:B------:R-:W-:Y:S01]  /*1ec0*/  FSEL R31, R18, RZ, P2 ;  /* 0x000000ff121f7208 */ /* 0x000fe20001000000 */
[----:B------:R-:W-:Y:S01]  /*1ed0*/  FADD R29, R29, R11 ;  /* 0x0000000b1d1d7221 */ /* 0x000fe20000000000 */
[----:B------:R-:W-:Y:S02]  /*1ee0*/  FSEL R11, R30, RZ, P1 ;  /* 0x000000ff1e0b7208 */ /* 0x000fe40000800000 */
[----:B------:R-:W-:-:S05]  /*1ef0*/  R2P PR, R28.B3, 0x7f ;  /* 0x0000007f1c007804 */ /* 0x000fca0000003000 */
        /* <DEDUP_REMOVED lines=36> */
[----:B------:R-:W-:Y:S02]  /*2140*/  FSEL R53, R39, RZ, P6 ;  /* 0x000000ff27357208 */ /* 0x000fe40003000000 */
[----:B------:R-:W-:Y:S02]  /*2150*/  LOP3.LUT R29, R48, 0x1, RZ, 0xc0, !PT ;  /* 0x00000001301d7812 */ /* 0x000fe400078ec0ff */
[----:B------:R-:W-:Y:S01]  /*2160*/  FSEL R48, R37, RZ, P5 ;  /* 0x000000ff25307208 */ /* 0x000fe20002800000 */
        /* <DEDUP_REMOVED lines=11> */
[----:B------:R-:W-:Y:S01]  /*2220*/  LOP3.LUT P0, RZ, R28, 0x80, RZ, 0xc0, !PT ;  /* 0x000000801cff7812 */ /* 0x000fe2000780c0ff */
[----:B------:R-:W0:Y:S02]  /*2230*/  SHFL.IDX PT, R20, R20, 0x3, 0x1f ;  /* 0x00601f0014147f89 */ /* 0x000e2400000e0000 */
[----:B------:R-:W-:Y:S01]  /*2240*/  FADD R48, R48, R49 ;  /* 0x0000003130307221 */ /* 0x000fe20000000000 */
[----:B------:R-:W-:Y:S02]  /*2250*/  FSEL R49, R35, RZ, P0 ;  /* 0x000000ff23317208 */ /* 0x000fe40000000000 */
[----:B------:R-:W-:-:S03]  /*2260*/  R2P PR, R28, 0x7e ;  /* 0x0000007e1c007804 */ /* 0x000fc60000000000 */
[----:B------:R-:W-:Y:S02]  /*2270*/  FADD R48, R48, R49 ;  /* 0x0000003130307221 */ /* 0x000fe40000000000 */
[----:B------:R-:W-:-:S05]  /*2280*/  FSEL R49, R32, RZ, P6 ;  /* 0x000000ff20317208 */ /* 0x000fca0003000000 */
[----:B------:R-:W-:Y:S01]  /*2290*/  FADD R48, R48, R49 ;  /* 0x0000003130307221 */ /* 0x000fe20000000000 */
[----:B------:R-:W-:-:S05]  /*22a0*/  FSEL R49, R15, RZ, P5 ;  /* 0x000000ff0f317208 */ /* 0x000fca0002800000 */
[----:B------:R-:W-:Y:S01]  /*22b0*/  FADD R48, R48, R49 ;  /* 0x0000003130307221 */ /* 0x000fe20000000000 */
[----:B------:R-:W-:Y:S02]  /*22c0*/  FSEL R49, R23, RZ, P4 ;  /* 0x000000ff17317208 */ /* 0x000fe40002000000 */
[----:B0-----:R-:W-:-:S03]  /*22d0*/  ISETP.GT.AND P0, PT, R20, -0x1, PT ;  /* 0xffffffff1400780c */ /* 0x001fc60003f04270 */
[----:B------:R-:W-:Y:S01]  /*22e0*/  FADD R48, R48, R49 ;  /* 0x0000003130307221 */ /* 0x000fe20000000000 */
[----:B------:R-:W-:Y:S01]  /*22f0*/  FSEL R49, R52, RZ, P3 ;  /* 0x000000ff34317208 */ /* 0x000fe20001800000 */
[----:B------:R-:W-:Y:S01]  /*2300*/  FADD R50, R50, R51 ;  /* 0x0000003332327221 */ /* 0x000fe20000000000 */
[----:B------:R-:W-:Y:S02]  /*2310*/  FSEL R51, R19, RZ, !P0 ;  /* 0x000000ff13337208 */ /* 0x000fe40004000000 */
[----:B------:R-:W-:Y:S01]  /*2320*/  FSEL R19, R30, RZ, P1 ;  /* 0x000000ff1e137208 */ /* 0x000fe20000800000 */
[----:B------:R-:W-:Y:S01]  /*2330*/  FADD R48, R48, R49 ;  /* 0x0000003130307221 */ /* 0x000fe20000000000 */
[----:B------:R-:W-:Y:S02]  /*2340*/  FSEL R49, R18, RZ, P2 ;  /* 0x000000ff12317208 */ /* 0x000fe40001000000 */
[----:B------:R-:W-:Y:S01]  /*2350*/  R2P PR, R20.B3, 0x7f ;  /* 0x0000007f14007804 */ /* 0x000fe20000003000 */
[----:B------:R-:W-:-:S04]  /*2360*/  FADD R51, R51, R10 ;  /* 0x0000000a33337221 */ /* 0x000fc80000000000 */
[----:B------:R-:W-:Y:S02]  /*2370*/  FSEL R4, R4, RZ, P6 ;  /* 0x000000ff04047208 */ /* 0x000fe40003000000 */
[----:B------:R-:W-:-:S03]  /*2380*/  FSEL R16, R16, RZ, P5 ;  /* 0x000000ff10107208 */ /* 0x000fc60002800000 */
[----:B------:R-:W-:Y:S01]  /*2390*/  FADD R51, R51, R4 ;  /* 0x0000000433337221 */ /* 0x000fe20000000000 */
[----:B------:R-:W-:-:S03]  /*23a0*/  FSEL R22, R22, RZ, P4 ;  /* 0x000000ff16167208 */ /* 0x000fc60002000000 */
[----:B------:R-:W-:Y:S01]  /*23b0*/  FADD R51, R51, R16 ;  /* 0x0000001033337221 */ /* 0x000fe20000000000 */
[----:B------:R-:W-:-:S03]  /*23c0*/  FSEL R46, R46, RZ, P3 ;  /* 0x000000ff2e2e7208 */ /* 0x000fc60001800000 */
[----:B------:R-:W-:Y:S01]  /*23d0*/  FADD R51, R51, R22 ;  /* 0x0000001633337221 */ /* 0x000fe20000000000 */
[----:B------:R-:W-:-:S03]  /*23e0*/  FSEL R17, R17, RZ, P2 ;  /* 0x000000ff11117208 */ /* 0x000fc60001000000 */
[----:B------:R-:W-:Y:S01]  /*23f0*/  FADD R46, R51, R46 ;  /* 0x0000002e332e7221 */ /* 0x000fe20000000000 */
[----:B------:R-:W-:Y:S02]  /*2400*/  FSEL R12, R12, RZ, P1 ;  /* 0x000000ff0c0c7208 */ /* 0x000fe40000800000 */
[----:B------:R-:W-:Y:S01]  /*2410*/  LOP3.LUT P4, RZ, R20, 0x800000, RZ, 0xc0, !PT ;  /* 0x0080000014ff7812 */ /* 0x000fe2000788c0ff */
[----:B------:R-:W-:Y:S01]  /*2420*/  FADD R17, R46, R17 ;  /* 0x000000112e117221 */ /* 0x000fe20000000000 */
[----:B------:R-:W-:Y:S02]  /*2430*/  FSEL R14, R14, RZ, P0 ;  /* 0x000000ff0e0e7208 */ /* 0x000fe40000000000 */
[----:B------:R-:W-:Y:S01]  /*2440*/  FSEL R21, R21, RZ, P4 ;  /* 0x000000ff15157208 */ /* 0x000fe20002000000 */
[----:B------:R-:W-:Y:S01]  /*2450*/  FADD R17, R17, R12 ;  /* 0x0000000c11117221 */ /* 0x000fe20000000000 */
[----:B------:R-:W-:-:S03]  /*2460*/  R2P PR, R20.B2, 0x7f ;  /* 0x0000007f14007804 */ /* 0x000fc60000002000 */
[----:B------:R-:W-:Y:S02]  /*2470*/  FADD R14, R17, R14 ;  /* 0x0000000e110e7221 */ /* 0x000fe40000000000 */
[----:B------:R-:W-:Y:S02]  /*2480*/  FSEL R47, R47, RZ, P6 ;  /* 0x000000ff2f2f7208 */ /* 0x000fe40003000000 */
[----:B------:R-:W-:Y:S01]  /*2490*/  FADD R14, R14, R21 ;  /* 0x000000150e0e7221 */ /* 0x000fe20000000000 */
        /* <DEDUP_REMOVED lines=29> */
[----:B------:R-:W-:Y:S01]  /*2670*/  FSEL R25, R25, RZ, P0 ;  /* 0x000000ff19197208 */ /* 0x000fe20000000000 */
[----:B------:R-:W-:Y:S01]  /*2680*/  VIADD R4, R2, 0x7 ;  /* 0x0000000702047836 */ /* 0x000fe20000000000 */
[----:B------:R-:W-:Y:S01]  /*2690*/  FSEL R35, R35, RZ, P4 ;  /* 0x000000ff23237208 */ /* 0x000fe20002000000 */
[----:B------:R-:W-:Y:S01]  /*26a0*/  FADD R34, R34, R33 ;  /* 0x0000002122227221 */ /* 0x000fe20000000000 */
[----:B------:R-:W-:-:S03]  /*26b0*/  R2P PR, R20, 0x7e ;  /* 0x0000007e14007804 */ /* 0x000fc60000000000 */
[----:B------:R-:W-:Y:S01]  /*26c0*/  FADD R34, R34, R25 ;  /* 0x0000001922227221 */ /* 0x000fe20000000000 */
[----:B------:R-:W-:Y:S02]  /*26d0*/  SHF.R.S32.HI R7, RZ, 0x1f, R4 ;  /* 0x0000001fff077819 */ /* 0x000fe40000011404 */
[----:B------:R-:W-:Y:S01]  /*26e0*/  FSEL R32, R32, RZ, P6 ;  /* 0x000000ff20207208 */ /* 0x000fe20003000000 */
[----:B------:R-:W-:Y:S01]  /*26f0*/  FADD R35, R34, R35 ;  /* 0x0000002322237221 */ /* 0x000fe20000000000 */
[----:B------:R-:W-:Y:S01]  /*2700*/  LEA.HI R7, R7, R4, RZ, 0x3 ;  /* 0x0000000407077211 */ /* 0x000fe200078f18ff */
[----:B------:R-:W-:Y:S01]  /*2710*/  UIADD3 UR4, UPT, UPT, UR4, 0x8, URZ ;  /* 0x0000000804047890 */ /* 0x000fe2000fffe0ff */
[----:B------:R-:W-:Y:S01]  /*2720*/  FSEL R15, R15, RZ, P5 ;  /* 0x000000ff0f0f7208 */ /* 0x000fe20002800000 */
[----:B------:R-:W-:Y:S01]  /*2730*/  FADD R32, R35, R32 ;  /* 0x0000002023207221 */ /* 0x000fe20000000000 */
[----:B------:R-:W-:Y:S02]  /*2740*/  IADD3 R26, P0, PT, R26, 0x20, RZ ;  /* 0x000000201a1a7810 */ /* 0x000fe40007f1e0ff */
[----:B------:R-:W-:Y:S01]  /*2750*/  LOP3.LUT R7, R7, 0xfffffff8, RZ, 0xc0, !PT ;  /* 0xfffffff807077812 */ /* 0x000fe200078ec0ff */
[----:B------:R-:W-:Y:S01]  /*2760*/  FADD R15, R32, R15 ;  /* 0x0000000f200f7221 */ /* 0x000fe20000000000 */
[----:B------:R-:W-:-:S02]  /*2770*/  FSEL R4, R23, RZ, P4 ;  /* 0x000000ff17047208 */ /* 0x000fc40002000000 */
[----:B------:R-:W-:Y:S02]  /*2780*/  IADD3.X R27, PT, PT, RZ, R27, RZ, P0, !PT ;  /* 0x0000001bff1b7210 */ /* 0x000fe400007fe4ff */
[----:B------:R-:W-:Y:S01]  /*2790*/  ISETP.LE.AND P0, PT, R7, UR4, PT ;  /* 0x0000000407007c0c */ /* 0x000fe2000bf03270 */
[----:B------:R-:W-:Y:S01]  /*27a0*/  FADD R4, R15, R4 ;  /* 0x000000040f047221 */ /* 0x000fe20000000000 */
[----:B------:R-:W-:Y:S02]  /*27b0*/  FSEL R7, R52, RZ, P3 ;  /* 0x000000ff34077208 */ /* 0x000fe40001800000 */
[----:B------:R-:W-:Y:S02]  /*27c0*/  LOP3.LUT R28, R28, 0x1, RZ, 0xc0, !PT ;  /* 0x000000011c1c7812 */ /* 0x000fe400078ec0ff */
[----:B------:R-:W-:Y:S01]  /*27d0*/  LOP3.LUT R24, R24, 0x1, RZ, 0xc0, !PT ;  /* 0x0000000118187812 */ /* 0x000fe200078ec0ff */
[----:B------:R-:W-:Y:S01]  /*27e0*/  FADD R4, R4, R7 ;  /* 0x0000000704047221 */ /* 0x000fe20000000000 */
[----:B------:R-:W-:-:S02]  /*27f0*/  LOP3.LUT R20, R20, 0x1, RZ, 0xc0, !PT ;  /* 0x0000000114147812 */ /* 0x000fc400078ec0ff */
[----:B------:R-:W-:Y:S01]  /*2800*/  FSEL R15, R18, RZ, P2 ;  /* 0x000000ff120f7208 */ /* 0x000fe20001000000 */
[----:B------:R-:W-:Y:S01]  /*2810*/  FADD R50, R50, R31 ;  /* 0x0000001f32327221 */ /* 0x000fe20000000000 */
[----:B------:R-:W-:Y:S01]  /*2820*/  ISETP.NE.U32.AND P6, PT, R29, 0x1, PT ;  /* 0x000000011d00780c */ /* 0x000fe20003fc5070 */
[----:B------:R-:W-:Y:S01]  /*2830*/  FADD R48, R48, R49 ;  /* 0x0000003130307221 */ /* 0x000fe20000000000 */
[----:B------:R-:W-:Y:S01]  /*2840*/  ISETP.NE.U32.AND P3, PT, R28, 0x1, PT ;  /* 0x000000011c00780c */ /* 0x000fe20003f65070 */
[----:B------:R-:W-:Y:S01]  /*2850*/  FADD R15, R4, R15 ;  /* 0x0000000f040f7221 */ /* 0x000fe20000000000 */
[----:B------:R-:W-:Y:S02]  /*2860*/  ISETP.NE.U32.AND P2, PT, R20, 0x1, PT ;  /* 0x000000011400780c */ /* 0x000fe40003f45070 */
[----:B------:R-:W-:Y:S02]  /*2870*/  ISETP.NE.U32.AND P5, PT, R24, 0x1, PT ;  /* 0x000000011800780c */ /* 0x000fe40003fa5070 */
[----:B------:R-:W-:Y:S01]  /*2880*/  FSEL R30, R30, RZ, P1 ;  /* 0x000000ff1e1e7208 */ /* 0x000fe20000800000 */
[----:B------:R-:W-:Y:S01]  /*2890*/  FADD R11, R50, R11 ;  /* 0x0000000b320b7221 */ /* 0x000fe20000000000 */
[C---:B--2---:R-:W-:Y:S01]  /*28a0*/  FSEL R4, R5.reuse, RZ, !P6 ;  /* 0x000000ff05047208 */ /* 0x044fe20007000000 */
[----:B------:R-:W-:Y:S01]  /*28b0*/  FADD R19, R48, R19 ;  /* 0x0000001330137221 */ /* 0x000fe20000000000 */
[----:B------:R-:W-:Y:S01]  /*28c0*/  FSEL R10, R5, RZ, !P3 ;  /* 0x000000ff050a7208 */ /* 0x000fe20005800000 */
[----:B------:R-:W-:Y:S01]  /*28d0*/  FADD R6, R13, R6 ;  /* 0x000000060d067221 */ /* 0x000fe20000000000 */
[----:B------:R-:W-:Y:S01]  /*28e0*/  FSEL R7, R5, RZ, !P5 ;  /* 0x000000ff05077208 */ /* 0x000fe20006800000 */
[----:B------:R-:W-:Y:S01]  /*28f0*/  FADD R15, R15, R30 ;  /* 0x0000001e0f0f7221 */ /* 0x000fe20000000000 */
[----:B------:R-:W-:Y:S01]  /*2900*/  FSEL R12, R5, RZ, !P2 ;  /* 0x000000ff050c7208 */ /* 0x000fe20005000000 */
[----:B------:R-:W-:Y:S01]  /*2910*/  FADD R13, R11, R4 ;  /* 0x000000040b0d7221 */ /* 0x000fe20000000000 */
[----:B------:R-:W-:Y:S01]  /*2920*/  FADD R11, R19, R10 ;  /* 0x0000000a130b7221 */ /* 0x000fe20000000000 */
[----:B------:R-:W-:Y:S01]  /*2930*/  FADD R50, R6, R7 ;  /* 0x0000000706327221 */ /* 0x000fe20000000000 */
[----:B------:R-:W-:-:S02]  /*2940*/  VIADD R3, R3, 0x8 ;  /* 0x0000000803037836 */ /* 0x000fc40000000000 */
[----:B------:R-:W-:Y:S01]  /*2950*/  FADD R10, R15, R12 ;  /* 0x0000000c0f0a7221 */ /* 0x000fe20000000000 */
[----:B------:R-:W-:Y:S01]  /*2960*/  VIADD R8, R8, 0x20 ;  /* 0x0000002008087836 */ /* 0x000fe20000000000 */
[----:B------:R-:W-:Y:S06]  /*2970*/  @!P0 BRA `(.L_x_1019) ;  /* 0xffffffd800208947 */ /* 0x000fec000383ffff */
.L_x_1018:
[----:B------:R-:W0:Y:S01]  /*2980*/  S2R R2, SR_TID.X ;  /* 0x0000000000027919 */ /* 0x000e220000002100 */
[----:B------:R-:W1:Y:S01]  /*2990*/  LDCU UR4, c[0x0][0x3ac] ;  /* 0x00007580ff0477ac */ /* 0x000e620008000800 */
[----:B------:R-:W2:Y:S01]  /*29a0*/  S2R R17, SR_LANEID ;  /* 0x0000000000117919 */ /* 0x000ea20000000000 */
[----:B0-----:R-:W-:-:S04]  /*29b0*/  LOP3.LUT R2, R2, 0x3e0, RZ, 0xc0, !PT ;  /* 0x000003e002027812 */ /* 0x001fc800078ec0ff */
[----:B--2---:R-:W-:-:S04]  /*29c0*/  IADD3 R17, PT, PT, R17, R2, RZ ;  /* 0x0000000211117210 */ /* 0x004fc80007ffe0ff */
[----:B-1----:R-:W-:-:S13]  /*29d0*/  ISETP.GE.U32.AND P0, PT, R17, UR4, PT ;  /* 0x0000000411007c0c */ /* 0x002fda000bf06070 */
[----:B------:R-:W-:Y:S05]  /*29e0*/  @P0 EXIT ;  /* 0x000000000000094d */ /* 0x000fea0003800000 */
[----:B------:R-:W0:Y:S01]  /*29f0*/  LDC.64 R2, c[0x0][0x390] ;  /* 0x0000e400ff027b82 */ /* 0x000e220000000a00 */
[----:B------:R-:W-:Y:S02]  /*2a00*/  IMAD R0, R0, UR4, RZ ;  /* 0x0000000400007c24 */ /* 0x000fe4000f8e02ff */
[----:B------:R-:W-:Y:S02]  /*2a10*/  VIADD R7, R17, UR4 ;  /* 0x0000000411077c36 */ /* 0x000fe40008000000 */
[----:B------:R-:W-:-:S03]  /*2a20*/  IMAD.SHL.U32 R5, R0, 0x80, RZ ;  /* 0x0000008000057824 */ /* 0x000fc600078e00ff */
[----:B------:R-:W-:-:S05]  /*2a30*/  IADD3 R9, PT, PT, R7, UR4, RZ ;  /* 0x0000000407097c10 */ /* 0x000fca000fffe0ff */
[----:B------:R-:W-:Y:S02]  /*2a40*/  VIADD R15, R9, UR4 ;  /* 0x00000004090f7c36 */ /* 0x000fe40008000000 */
        /* <DEDUP_REMOVED lines=10> */
.L_x_1020:
        /* <DEDUP_REMOVED lines=9> */
.L_x_1064:


//--------------------- .text._Z32spmm4_full_full_1_1024_lessthan8PKhPKfPfPKiS5_ii --------------------------
	.section	.text._Z32spmm4_full_full_1_1024_lessthan8PKhPKfPfPKiS5_ii,"ax",@progbits
	.align	128
        .global         _Z32spmm4_full_full_1_1024_lessthan8PKhPKfPfPKiS5_ii
        .type           _Z32spmm4_full_full_1_1024_lessthan8PKhPKfPfPKiS5_ii,@function
        .size           _Z32spmm4_full_full_1_1024_lessthan8PKhPKfPfPKiS5_ii,(.L_x_1065 - _Z32spmm4_full_full_1_1024_lessthan8PKhPKfPfPKiS5_ii)
        .other          _Z32spmm4_full_full_1_1024_lessthan8PKhPKfPfPKiS5_ii,@"STO_CUDA_ENTRY STV_DEFAULT"
_Z32spmm4_full_full_1_1024_lessthan8PKhPKfPfPKiS5_ii:
.text._Z32spmm4_full_full_1_1024_lessthan8PKhPKfPfPKiS5_ii:
        /* <DEDUP_REMOVED lines=16> */
[----:B------:R-:W1:Y:S07]  /*0100*/  LDCU.64 UR6, c[0x0][0x358] ;  /* 0x00006b00ff0677ac */ /* 0x000e6e0008000a00 */
[----:B------:R-:W2:Y:S01]  /*0110*/  LDC R18, c[0x0][0x3ac] ;  /* 0x0000eb00ff127b82 */ /* 0x000ea20000000800 */
[----:B0-----:R-:W-:-:S05]  /*0120*/  IMAD.WIDE R6, R5, 0x4, R6 ;  /* 0x0000000405067825 */ /* 0x001fca00078e0206 */
[----:B-1----:R-:W3:Y:S04]  /*0130*/  LDG.E.CONSTANT R0, desc[UR6][R6.64] ;  /* 0x0000000606007981 */ /* 0x002ee8000c1e9900 */
[----:B------:R-:W3:Y:S01]  /*0140*/  LDG.E.CONSTANT R3, desc[UR6][R6.64+0x4] ;  /* 0x0000040606037981 */ /* 0x000ee2000c1e9900 */
[----:B--2---:R-:W-:Y:S01]  /*0150*/  IMAD R5, R5, R18, RZ ;  /* 0x0000001205057224 */ /* 0x004fe200078e02ff */
[----:B------:R-:W-:Y:S01]  /*0160*/  BSSY B0, `(.L_x_1021) ;  /* 0x00002a7000007945 */ /* 0x000fe20003800000 */
[----:B------:R-:W0:Y:S02]  /*0170*/  S2R R2, SR_LANEID ;  /* 0x0000000000027919 */ /* 0x000e240000000000 */
[----:B------:R-:W-:Y:S02]  /*0180*/  IMAD.SHL.U32 R5, R5, 0x4, RZ ;  /* 0x0000000405057824 */ /* 0x000fe400078e00ff */
[----:B---3--:R-:W-:-:S04]  /*0190*/  IMAD.IADD R3, R3, 0x1, -R0 ;  /* 0x0000000103037824 */ /* 0x008fc800078e0a00 */
[C---:B------:R-:W-:Y:S01]  /*01a0*/  VIADD R4, R3.reuse, 0x7 ;  /* 0x0000000703047836 */ /* 0x040fe20000000000 */
[----:B------:R-:W-:-:S04]  /*01b0*/  ISETP.GE.AND P0, PT, R3, 0x1, PT ;  /* 0x000000010300780c */ /* 0x000fc80003f06270 */
[----:B------:R-:W-:-:S04]  /*01c0*/  SHF.R.S32.HI R9, RZ, 0x1f, R4 ;  /* 0x0000001fff097819 */ /* 0x000fc80000011404 */
[----:B------:R-:W-:Y:S01]  /*01d0*/  LEA.HI R9, R9, R4, RZ, 0x3 ;  /* 0x0000000409097211 */ /* 0x000fe200078f18ff */
[----:B------:R-:W-:-:S04]  /*01e0*/  HFMA2 R4, -RZ, RZ, 0, 0 ;  /* 0x00000000ff047431 */ /* 0x000fc800000001ff */
[----:B0-----:R-:W-:Y:S05]  /*01f0*/  @!P0 BRA `(.L_x_1022) ;  /* 0x0000002800748947 */ /* 0x001fea0003800000 */
[----:B------:R-:W-:Y:S01]  /*0200*/  ISETP.GE.AND P0, PT, R18, 0x1, PT ;  /* 0x000000011200780c */ /* 0x000fe20003f06270 */
[----:B------:R-:W-:Y:S01]  /*0210*/  IMAD.SHL.U32 R4, R14, 0x8, RZ ;  /* 0x000000080e047824 */ /* 0x000fe200078e00ff */
[----:B------:R-:W-:Y:S02]  /*0220*/  LOP3.LUT R6, R9, 0xfffffff8, RZ, 0xc0, !PT ;  /* 0xfffffff809067812 */ /* 0x000fe400078ec0ff */
[----:B------:R-:W-:Y:S02]  /*0230*/  LOP3.LUT R7, R2, 0x3, RZ, 0xc0, !PT ;  /* 0x0000000302077812 */ /* 0x000fe400078ec0ff */
[----:B------:R-:W-:Y:S02]  /*0240*/  SHF.L.U32 R9, R0, 0x2, RZ ;  /* 0x0000000200097819 */ /* 0x000fe400000006ff */
[----:B------:R-:W-:Y:S02]  /*0250*/  LOP3.LUT R15, R4, 0x1f00, RZ, 0xc0, !PT ;  /* 0x00001f00040f7812 */ /* 0x000fe400078ec0ff */
[----:B------:R-:W-:-:S02]  /*0260*/  LOP3.LUT R13, R7, 0x8, RZ, 0xfc, !PT ;  /* 0x00000008070d7812 */ /* 0x000fc400078efcff */
[C---:B------:R-:W-:Y:S02]  /*0270*/  LOP3.LUT R8, R7.reuse, 0xc, RZ, 0xfc, !PT ;  /* 0x0000000c07087812 */ /* 0x040fe400078efcff */
[C---:B------:R-:W-:Y:S02]  /*0280*/  LOP3.LUT R10, R7.reuse, 0x10, RZ, 0xfc, !PT ;  /* 0x00000010070a7812 */ /* 0x040fe400078efcff */
[C---:B------:R-:W-:Y:S02]  /*0290*/  LOP3.LUT R11, R7.reuse, 0x14, RZ, 0xfc, !PT ;  /* 0x00000014070b7812 */ /* 0x040fe400078efcff */
[C---:B------:R-:W-:Y:S02]  /*02a0*/  LOP3.LUT R16, R7.reuse, 0x18, RZ, 0xfc, !PT ;  /* 0x0000001807107812 */ /* 0x040fe400078efcff */
[----:B------:R-:W-:Y:S02]  /*02b0*/  LOP3.LUT R17, R7, 0x1c, RZ, 0xfc, !PT ;  /* 0x0000001c07117812 */ /* 0x000fe400078efcff */
[----:B------:R-:W-:Y:S01]  /*02c0*/  SHF.R.S32.HI R12, RZ, 0x1f, R9 ;  /* 0x0000001fff0c7819 */ /* 0x000fe20000011409 */
[----:B------:R-:W-:Y:S06]  /*02d0*/  @!P0 BRA `(.L_x_1023) ;  /* 0x0000001c00e88947 */ /* 0x000fec0003800000 */
[----:B------:R-:W0:Y:S01]  /*02e0*/  S2UR UR5, SR_CgaCtaId ;  /* 0x00000000000579c3 */ /* 0x000e220000008800 */
[----:B------:R-:W-:Y:S01]  /*02f0*/  UMOV UR4, 0x400 ;  /* 0x0000040000047882 */ /* 0x000fe20000000000 */
[----:B------:R-:W-:Y:S01]  /*0300*/  LOP3.LUT R21, R14, 0x3e0, RZ, 0xc0, !PT ;  /* 0x000003e00e157812 */ /* 0x000fe200078ec0ff */
[----:B------:R-:W-:Y:S01]  /*0310*/  IMAD.MOV.U32 R4, RZ, RZ, RZ ;  /* 0x000000ffff047224 */ /* 0x000fe200078e00ff */
[----:B------:R-:W-:Y:S01]  /*0320*/  LEA.HI R15, R2, R15, RZ, 0x1e ;  /* 0x0000000f020f7211 */ /* 0x000fe200078ff0ff */
[----:B------:R-:W-:Y:S01]  /*0330*/  IMAD.MOV.U32 R19, RZ, RZ, RZ ;  /* 0x000000ffff137224 */ /* 0x000fe200078e00ff */
[C---:B------:R-:W-:Y:S02]  /*0340*/  LOP3.LUT R13, R18.reuse, 0xf, RZ, 0xc0, !PT ;  /* 0x0000000f120d7812 */ /* 0x040fe400078ec0ff */
[C---:B------:R-:W-:Y:S02]  /*0350*/  LOP3.LUT R16, R18.reuse, 0x7, RZ, 0xc0, !PT ;  /* 0x0000000712107812 */ /* 0x040fe400078ec0ff */
[----:B------:R-:W-:-:S02]  /*0360*/  LOP3.LUT R17, R18, 0x7ffffff0, RZ, 0xc0, !PT ;  /* 0x7ffffff012117812 */ /* 0x000fc400078ec0ff */
[----:B------:R-:W-:Y:S02]  /*0370*/  IADD3 R20, PT, PT, R21, R2, RZ ;  /* 0x0000000215147210 */ /* 0x000fe40007ffe0ff */
[----:B------:R-:W-:Y:S01]  /*0380*/  LOP3.LUT R18, R18, 0x3, RZ, 0xc0, !PT ;  /* 0x0000000312127812 */ /* 0x000fe200078ec0ff */
[----:B0-----:R-:W-:-:S06]  /*0390*/  ULEA UR4, UR5, UR4, 0x18 ;  /* 0x0000000405047291 */ /* 0x001fcc000f8ec0ff */
[----:B------:R-:W-:-:S07]  /*03a0*/  LEA R21, R15, UR4, 0x2 ;  /* 0x000000040f157c11 */ /* 0x000fce000f8e10ff */
.L_x_1034:
[----:B------:R-:W-:Y:S01]  /*03b0*/  LEA.HI R22, R2, R19, RZ, 0x1e ;  /* 0x0000001302167211 */ /* 0x000fe200078ff0ff */
[----:B------:R-:W0:Y:S03]  /*03c0*/  LDCU.64 UR4, c[0x0][0x3a0] ;  /* 0x00007400ff0477ac */ /* 0x000e260008000a00 */
[----:B------:R-:W-:Y:S02]  /*03d0*/  ISETP.GE.U32.AND P0, PT, R22, R3, PT ;  /* 0x000000031600720c */ /* 0x000fe40003f06070 */
[----:B------:R-:W-:-:S04]  /*03e0*/  IADD3 R22, P1, PT, R0, R22, RZ ;  /* 0x0000001600167210 */ /* 0x000fc80007f3e0ff */
[----:B------:R-:W-:-:S07]  /*03f0*/  LEA.HI.X.SX32 R25, R0, RZ, 0x1, P1 ;  /* 0x000000ff00197211 */ /* 0x000fce00008f0eff */
[----:B------:R-:W1:Y:S01]  /*0400*/  @!P0 LDC.64 R14, c[0x0][0x380] ;  /* 0x0000e000ff0e8b82 */ /* 0x000e620000000a00 */
[--C-:B------:R-:W-:Y:S01]  /*0410*/  @!P0 IMAD R23, R19, 0x4, R2.reuse ;  /* 0x0000000413178824 */ /* 0x100fe200078e0202 */
[C---:B0-----:R-:W-:Y:S01]  /*0420*/  LEA R26, P3, R22.reuse, UR4, 0x2 ;  /* 0x00000004161a7c11 */ /* 0x041fe2000f8610ff */
[----:B------:R-:W0:Y:S03]  /*0430*/  LDCU UR4, c[0x0][0x3ac] ;  /* 0x00007580ff0477ac */ /* 0x000e260008000800 */
[----:B------:R-:W-:Y:S02]  /*0440*/  @!P0 LOP3.LUT R23, R23, 0xfffffffc, RZ, 0xc0, !PT ;  /* 0xfffffffc17178812 */ /* 0x000fe400078ec0ff */
[----:B------:R-:W-:Y:S02]  /*0450*/  LEA.HI.X R27, R22, UR5, R25, 0x2, P3 ;  /* 0x00000005161b7c11 */ /* 0x000fe400098f1419 */
[----:B------:R-:W-:-:S03]  /*0460*/  @!P0 LOP3.LUT R23, R23, 0x3, R2, 0xf8, !PT ;  /* 0x0000000317178812 */ /* 0x000fc600078ef802 */
[----:B------:R-:W2:Y:S01]  /*0470*/  LDG.E.CONSTANT R26, desc[UR6][R26.64] ;  /* 0x000000061a1a7981 */ /* 0x000ea2000c1e9900 */
[----:B-1----:R-:W-:-:S04]  /*0480*/  @!P0 IADD3 R14, P1, P2, R23, R14, R9 ;  /* 0x0000000e170e8210 */ /* 0x002fc80007a3e009 */
[----:B------:R-:W-:-:S05]  /*0490*/  @!P0 IADD3.X R15, PT, PT, RZ, R15, R12, P1, P2 ;  /* 0x0000000fff0f8210 */ /* 0x000fca0000fe440c */
[----:B------:R-:W3:Y:S01]  /*04a0*/  @!P0 LDG.E.U8.CONSTANT R14, desc[UR6][R14.64] ;  /* 0x000000060e0e8981 */ /* 0x000ee2000c1e9100 */
[----:B0-----:R-:W-:Y:S01]  /*04b0*/  UISETP.GE.U32.AND UP0, UPT, UR4, 0x10, UPT ;  /* 0x000000100400788c */ /* 0x001fe2000bf06070 */
[----:B------:R-:W-:Y:S02]  /*04c0*/  IMAD.MOV.U32 R22, RZ, RZ, RZ ;  /* 0x000000ffff167224 */ /* 0x000fe400078e00ff */
[----:B------:R-:W-:Y:S01]  /*04d0*/  IMAD.MOV.U32 R24, RZ, RZ, RZ ;  /* 0x000000ffff187224 */ /* 0x000fe200078e00ff */
[----:B--2---:R-:W-:-:S05]  /*04e0*/  LEA R23, R26, R7, 0x2 ;  /* 0x000000071a177211 */ /* 0x004fca00078e10ff */
[----:B------:R-:W-:Y:S01]  /*04f0*/  IMAD R23, R23, UR4, RZ ;  /* 0x0000000417177c24 */ /* 0x000fe2000f8e02ff */
[----:B---3--:R-:W-:Y:S01]  /*0500*/  @!P0 LOP3.LUT R22, R14, 0xf, RZ, 0xc0, !PT ;  /* 0x0000000f0e168812 */ /* 0x008fe200078ec0ff */
[----:B------:R-:W-:Y:S06]  /*0510*/  BRA.U !UP0, `(.L_x_1024) ;  /* 0x0000000d08387547 */ /* 0x000fec000b800000 */
[----:B------:R-:W0:Y:S01]  /*0520*/  @!P0 LDC.64 R14, c[0x0][0x388] ;  /* 0x0000e200ff0e8b82 */ /* 0x000e220000000a00 */
[----:B------:R-:W-:-:S07]  /*0530*/  @!P0 VIADD R25, R23, 0x1 ;  /* 0x0000000117198836 */ /* 0x000fce0000000000 */
[----:B------:R-:W1:Y:S01]  /*0540*/  @!P0 LDC.64 R28, c[0x0][0x388] ;  /* 0x0000e200ff1c8b82 */ /* 0x000e620000000a00 */
[----:B0-----:R-:W-:Y:S01]  /*0550*/  @!P0 IMAD.WIDE.U32 R14, R25, 0x4, R14 ;  /* 0x00000004190e8825 */ /* 0x001fe200078e000e */
[----:B------:R-:W-:-:S06]  /*0560*/  CS2R R24, SRZ ;  /* 0x0000000000187805 */ /* 0x000fcc000001ff00 */
[----:B------:R0:W2:Y:S01]  /*0570*/  @!P0 LDG.E.CONSTANT R24, desc[UR6][R14.64] ;  /* 0x000000060e188981 */ /* 0x0000a2000c1e9900 */
[----:B-1----:R-:W-:-:S05]  /*0580*/  @!P0 IMAD.WIDE.U32 R28, R23, 0x4, R28 ;  /* 0x00000004171c8825 */ /* 0x002fca00078e001c */
[----:B------:R1:W3:Y:S01]  /*0590*/  @!P0 LDG.E.CONSTANT R25, desc[UR6][R28.64] ;  /* 0x000000061c198981 */ /* 0x0002e2000c1e9900 */
[----:B------:R-:W4:Y:S01]  /*05a0*/  S2UR UR5, SR_CgaCtaId ;  /* 0x00000000000579c3 */ /* 0x000f220000008800 */
[----:B------:R-:W-:Y:S01]  /*05b0*/  @!P0 IADD3 R27, PT, PT, R23, 0x2, RZ ;  /* 0x00000002171b8810 */ /* 0x000fe20007ffe0ff */
[----:B------:R-:W-:-:S06]  /*05c0*/  UMOV UR4, 0x400 ;  /* 0x0000040000047882 */ /* 0x000fcc0000000000 */
[----:B0-----:R-:W0:Y:S01]  /*05d0*/  @!P0 LDC.64 R14, c[0x0][0x388] ;  /* 0x0000e200ff0e8b82 */ /* 0x001e220000000a00 */
[----:B-1----:R-:W-:Y:S01]  /*05e0*/  @!P0 VIADD R29, R23, 0x3 ;  /* 0x00000003171d8836 */ /* 0x002fe20000000000 */
[----:B----4-:R-:W-:-:S06]  /*05f0*/  ULEA UR4, UR5, UR4, 0x18 ;  /* 0x0000000405047291 */ /* 0x010fcc000f8ec0ff */
[----:B------:R-:W-:Y:S01]  /*0600*/  LEA R26, R20, UR4, 0x5 ;  /* 0x00000004141a7c11 */ /* 0x000fe2000f8e28ff */
[----:B0-----:R-:W-:-:S04]  /*0610*/  @!P0 IMAD.WIDE.U32 R14, R27, 0x4, R14 ;  /* 0x000000041b0e8825 */ /* 0x001fc800078e000e */
[----:B------:R-:W-:-:S06]  /*0620*/  IMAD.MOV.U32 R27, RZ, RZ, RZ ;  /* 0x000000ffff1b7224 */ /* 0x000fcc00078e00ff */
[----:B------:R0:W4:Y:S02]  /*0630*/  @!P0 LDG.E.CONSTANT R27, desc[UR6][R14.64] ;  /* 0x000000060e1b8981 */ /* 0x000124000c1e9900 */
[----:B0-----:R-:W0:Y:S02]  /*0640*/  @!P0 LDC.64 R14, c[0x0][0x388] ;  /* 0x0000e200ff0e8b82 */ /* 0x001e240000000a00 */
[----:B0-----:R-:W-:-:S06]  /*0650*/  @!P0 IMAD.WIDE.U32 R14, R29, 0x4, R14 ;  /* 0x000000041d0e8825 */ /* 0x001fcc00078e000e */
[----:B------:R-:W0:Y:S01]  /*0660*/  @!P0 LDC.64 R28, c[0x0][0x388] ;  /* 0x0000e200ff1c8b82 */ /* 0x000e220000000a00 */
[----:B--2---:R-:W-:Y:S04]  /*0670*/  STS [R26+0x4], R24 ;  /* 0x000004181a007388 */ /* 0x004fe80000000800 */
[----:B---3--:R1:W-:Y:S02]  /*0680*/  STS [R26], R25 ;  /* 0x000000191a007388 */ /* 0x0083e40000000800 */
[----:B-1----:R-:W-:-:S06]  /*0690*/  MOV R25, RZ ;  /* 0x000000ff00197202 */ /* 0x002fcc0000000f00 */
[----:B------:R1:W2:Y:S01]  /*06a0*/  @!P0 LDG.E.CONSTANT R25, desc[UR6][R14.64] ;  /* 0x000000060e198981 */ /* 0x0002a2000c1e9900 */
[----:B------:R-:W-:Y:S01]  /*06b0*/  @!P0 VIADD R24, R23, 0x4 ;  /* 0x0000000417188836 */ /* 0x000fe20000000000 */
[----:B-1----:R-:W1:Y:S03]  /*06c0*/  @!P0 LDC.64 R14, c[0x0][0x388] ;  /* 0x0000e200ff0e8b82 */ /* 0x002e660000000a00 */
[----:B0-----:R-:W-:-:S04]  /*06d0*/  @!P0 IMAD.WIDE.U32 R28, R24, 0x4, R28 ;  /* 0x00000004181c8825 */ /* 0x001fc800078e001c */
[----:B------:R-:W-:-:S06]  /*06e0*/  IMAD.MOV.U32 R24, RZ, RZ, RZ ;  /* 0x000000ffff187224 */ /* 0x000fcc00078e00ff */
[----:B------:R0:W3:Y:S02]  /*06f0*/  @!P0 LDG.E.CONSTANT R24, desc[UR6][R28.64] ;  /* 0x000000061c188981 */ /* 0x0000e4000c1e9900 */
[----:B0-----:R-:W-:-:S05]  /*0700*/  @!P0 IADD3 R29, PT, PT, R23, 0x5, RZ ;  /* 0x00000005171d8810 */ /* 0x001fca0007ffe0ff */
[----:B-1----:R-:W-:Y:S02]  /*0710*/  @!P0 IMAD.WIDE.U32 R14, R29, 0x4, R14 ;  /* 0x000000041d0e8825 */ /* 0x002fe400078e000e */
[----:B------:R-:W0:Y:S01]  /*0720*/  @!P0 LDC.64 R28, c[0x0][0x388] ;  /* 0x0000e200ff1c8b82 */ /* 0x000e220000000a00 */
[----:B--2---:R1:W-:Y:S02]  /*0730*/  STS [R26+0xc], R25 ;  /* 0x00000c191a007388 */ /* 0x0043e40000000800 */
[----:B-1----:R-:W-:-:S06]  /*0740*/  IMAD.MOV.U32 R25, RZ, RZ, RZ ;  /* 0x000000ffff197224 */ /* 0x002fcc00078e00ff */
[----:B------:R1:W2:Y:S02]  /*0750*/  @!P0 LDG.E.CONSTANT R25, desc[UR6][R14.64] ;  /* 0x000000060e198981 */ /* 0x0002a4000c1e9900 */
[----:B-1----:R-:W1:Y:S02]  /*0760*/  @!P0 LDC.64 R14, c[0x0][0x388] ;  /* 0x0000e200ff0e8b82 */ /* 0x002e640000000a00 */
[----:B----4-:R4:W-:Y:S02]  /*0770*/  STS [R26+0x8], R27 ;  /* 0x0000081b1a007388 */ /* 0x0109e40000000800 */
[----:B----4-:R-:W-:-:S04]  /*0780*/  @!P0 VIADD R27, R23, 0x6 ;  /* 0x00000006171b8836 */ /* 0x010fc80000000000 */
[----:B-1----:R-:W-:-:S04]  /*0790*/  @!P0 IMAD.WIDE.U32 R14, R27, 0x4, R14 ;  /* 0x000000041b0e8825 */ /* 0x002fc800078e000e */
[----:B------:R-:W-:-:S06]  /*07a0*/  HFMA2 R27, -RZ, RZ, 0, 0 ;  /* 0x00000000ff1b7431 */ /* 0x000fcc00000001ff */
[----:B------:R1:W4:Y:S02]  /*07b0*/  @!P0 LDG.E.CONSTANT R27, desc[UR6][R14.64] ;  /* 0x000000060e1b8981 */ /* 0x000324000c1e9900 */
[----:B-1----:R-:W1:Y:S02]  /*07c0*/  @!P0 LDC.64 R14, c[0x0][0x388] ;  /* 0x0000e200ff0e8b82 */ /* 0x002e640000000a00 */
[----:B--2---:R2:W-:Y:S02]  /*07d0*/  STS [R26+0x14], R25 ;  /* 0x000014191a007388 */ /* 0x0045e40000000800 */
[----:B--2---:R-:W-:-:S04]  /*07e0*/  @!P0 VIADD R25, R23, 0x7 ;  /* 0x0000000717198836 */ /* 0x004fc80000000000 */
[----:B0-----:R-:W-:-:S04]  /*07f0*/  @!P0 IMAD.WIDE.U32 R28, R25, 0x4, R28 ;  /* 0x00000004191c8825 */ /* 0x001fc800078e001c */
[----:B------:R-:W-:-:S06]  /*0800*/  IMAD.MOV.U32 R25, RZ, RZ, RZ ;  /* 0x000000ffff197224 */ /* 0x000fcc00078e00ff */
[----:B------:R-:W2:Y:S04]  /*0810*/  @!P0 LDG.E.CONSTANT R25, desc[UR6][R28.64] ;  /* 0x000000061c198981 */ /* 0x000ea8000c1e9900 */
[----:B---3--:R0:W-:Y:S02]  /*0820*/  STS [R26+0x10], R24 ;  /* 0x000010181a007388 */ /* 0x0081e40000000800 */
[----:B0-----:R-:W-:-:S05]  /*0830*/  @!P0 IADD3 R24, PT, PT, R23, 0x8, RZ ;  /* 0x0000000817188810 */ /* 0x001fca0007ffe0ff */
[----:B-1----:R-:W-:-:S04]  /*0840*/  @!P0 IMAD.WIDE.U32 R14, R24, 0x4, R14 ;  /* 0x00000004180e8825 */ /* 0x002fc800078e000e */
[----:B------:R-:W-:-:S06]  /*0850*/  IMAD.MOV.U32 R24, RZ, RZ, RZ ;  /* 0x000000ffff187224 */ /* 0x000fcc00078e00ff */
[----:B------:R0:W3:Y:S02]  /*0860*/  @!P0 LDG.E.CONSTANT R24, desc[UR6][R14.64] ;  /* 0x000000060e188981 */ /* 0x0000e4000c1e9900 */
[----:B0-----:R-:W0:Y:S01]  /*0870*/  @!P0 LDC.64 R14, c[0x0][0x388] ;  /* 0x0000e200ff0e8b82 */ /* 0x001e220000000a00 */
[----:B------:R-:W-:-:S04]  /*0880*/  @!P0 VIADD R29, R23, 0x9 ;  /* 0x00000009171d8836 */ /* 0x000fc80000000000 */
[----:B0-----:R-:W-:-:S03]  /*0890*/  @!P0 IMAD.WIDE.U32 R14, R29, 0x4, R14 ;  /* 0x000000041d0e8825 */ /* 0x001fc600078e000e */
[----:B------:R-:W0:Y:S01]  /*08a0*/  @!P0 LDC.64 R28, c[0x0][0x388] ;  /* 0x0000e200ff1c8b82 */ /* 0x000e220000000a00 */
[----:B----4-:R1:W-:Y:S02]  /*08b0*/  STS [R26+0x18], R27 ;  /* 0x0000181b1a007388 */ /* 0x0103e40000000800 */
[----:B-1----:R-:W-:-:S06]  /*08c0*/  MOV R27, RZ ;  /* 0x000000ff001b7202 */ /* 0x002fcc0000000f00 */
[----:B------:R1:W4:Y:S02]  /*08d0*/  @!P0 LDG.E.CONSTANT R27, desc[UR6][R14.64] ;  /* 0x000000060e1b8981 */ /* 0x000324000c1e9900 */
[----:B-1----:R-:W1:Y:S02]  /*08e0*/  @!P0 LDC.64 R14, c[0x0][0x388] ;  /* 0x0000e200ff0e8b82 */ /* 0x002e640000000a00 */
[----:B--2---:R2:W-:Y:S02]  /*08f0*/  STS [R26+0x1c], R25 ;  /* 0x00001c191a007388 */ /* 0x0045e40000000800 */
[----:B--2---:R-:W-:-:S04]  /*0900*/  @!P0 VIADD R25, R23, 0xa ;  /* 0x0000000a17198836 */ /* 0x004fc80000000000 */
[----:B0-----:R-:W-:-:S04]  /*0910*/  @!P0 IMAD.WIDE.U32 R28, R25, 0x4, R28 ;  /* 0x00000004191c8825 */ /* 0x001fc800078e001c */
[----:B------:R-:W-:-:S06]  /*0920*/  IMAD.MOV.U32 R25, RZ, RZ, RZ ;  /* 0x000000ffff197224 */ /* 0x000fcc00078e00ff */
[----:B------:R0:W2:Y:S02]  /*0930*/  @!P0 LDG.E.CONSTANT R25, desc[UR6][R28.64] ;  /* 0x000000061c198981 */ /* 0x0000a4000c1e9900 */
[----:B0-----:R-:W-:-:S05]  /*0940*/  @!P0 IADD3 R29, PT, PT, R23, 0xb, RZ ;  /* 0x0000000b171d8810 */ /* 0x001fca0007ffe0ff */
[----:B-1----:R-:W-:Y:S01]  /*0950*/  @!P0 IMAD.WIDE.U32 R14, R29, 0x4, R14 ;  /* 0x000000041d0e8825 */ /* 0x002fe200078e000e */
[----:B------:R-:W-:-:S06]  /*0960*/  CS2R R28, SRZ ;  /* 0x00000000001c7805 */ /* 0x000fcc000001ff00 */
[----:B------:R0:W5:Y:S02]  /*0970*/  @!P0 LDG.E.CONSTANT R28, desc[UR6][R14.64] ;  /* 0x000000060e1c8981 */ /* 0x000164000c1e9900 */
[----:B0-----:R-:W0:Y:S02]  /*0980*/  @!P0 LDC.64 R14, c[0x0][0x388] ;  /* 0x0000e200ff0e8b82 */ /* 0x001e240000000a00 */
[----:B---3--:R1:W-:Y:S02]  /*0990*/  STS [R26+0x20], R24 ;  /* 0x000020181a007388 */ /* 0x0083e40000000800 */
[----:B-1----:R-:W-:-:S04]  /*09a0*/  @!P0 VIADD R24, R23, 0xc ;  /* 0x0000000c17188836 */ /* 0x002fc80000000000 */
[----:B0-----:R-:W-:-:S05]  /*09b0*/  @!P0 IMAD.WIDE.U32 R14, R24, 0x4, R14 ;  /* 0x00000004180e8825 */ /* 0x001fca00078e000e */
[----:B------:R0:W3:Y:S04]  /*09c0*/  @!P0 LDG.E.CONSTANT R29, desc[UR6][R14.64] ;  /* 0x000000060e1d8981 */ /* 0x0000e8000c1e9900 */
[----:B----4-:R1:W-:Y:S01]  /*09d0*/  STS [R26+0x24], R27 ;  /* 0x0000241b1a007388 */ /* 0x0103e20000000800 */
[----:B0-----:R-:W0:Y:S01]  /*09e0*/  @!P0 LDC.64 R14, c[0x0][0x388] ;  /* 0x0000e200ff0e8b82 */ /* 0x001e220000000a00 */
[----:B-1----:R-:W-:Y:S02]  /*09f0*/  @!P0 VIADD R27, R23, 0xd ;  /* 0x0000000d171b8836 */ /* 0x002fe40000000000 */
[----:B--2---:R1:W-:Y:S05]  /*0a00*/  STS [R26+0x28], R25 ;  /* 0x000028191a007388 */ /* 0x0043ea0000000800 */
[----:B-1----:R-:W1:Y:S02]  /*0a10*/  @!P0 LDC.64 R24, c[0x0][0x388] ;  /* 0x0000e200ff188b82 */ /* 0x002e640000000a00 */
[----:B-1----:R-:W-:-:S04]  /*0a20*/  @!P0 IMAD.WIDE.U32 R24, R27, 0x4, R24 ;  /* 0x000000041b188825 */ /* 0x002fc800078e0018 */
[----:B------:R-:W-:-:S06]  /*0a30*/  HFMA2 R27, -RZ, RZ, 0, 0 ;  /* 0x00000000ff1b7431 */ /* 0x000fcc00000001ff */
[----:B------:R1:W2:Y:S02]  /*0a40*/  @!P0 LDG.E.CONSTANT R27, desc[UR6][R24.64] ;  /* 0x00000006181b8981 */ /* 0x0002a4000c1e9900 */
[----:B-1----:R-:W-:-:S04]  /*0a50*/  @!P0 VIADD R25, R23, 0xe ;  /* 0x0000000e17198836 */ /* 0x002fc80000000000 */
[----:B0-----:R-:W-:-:S04]  /*0a60*/  @!P0 IMAD.WIDE.U32 R14, R25, 0x4, R14 ;  /* 0x00000004190e8825 */ /* 0x001fc800078e000e */
[----:B------:R-:W-:-:S06]  /*0a70*/  IMAD.MOV.U32 R25, RZ, RZ, RZ ;  /* 0x000000ffff197224 */ /* 0x000fcc00078e00ff */
[----:B------:R0:W4:Y:S02]  /*0a80*/  @!P0 LDG.E.CONSTANT R25, desc[UR6][R14.64] ;  /* 0x000000060e198981 */ /* 0x000124000c1e9900 */
[----:B0-----:R-:W0:Y:S02]  /*0a90*/  @!P0 LDC.64 R14, c[0x0][0x388] ;  /* 0x0000e200ff0e8b82 */ /* 0x001e240000000a00 */
[----:B-----5:R1:W-:Y:S02]  /*0aa0*/  STS [R26+0x2c], R28 ;  /* 0x00002c1c1a007388 */ /* 0x0203e40000000800 */
[----:B-1----:R-:W-:-:S05]  /*0ab0*/  @!P0 IADD3 R28, PT, PT, R23, 0xf, RZ ;  /* 0x0000000f171c8810 */ /* 0x002fca0007ffe0ff */
[----:B0-----:R-:W-:-:S04]  /*0ac0*/  @!P0 IMAD.WIDE.U32 R14, R28, 0x4, R14 ;  /* 0x000000041c0e8825 */ /* 0x001fc800078e000e */
[----:B------:R-:W-:-:S06]  /*0ad0*/  IMAD.MOV.U32 R28, RZ, RZ, RZ ;  /* 0x000000ffff1c7224 */ /* 0x000fcc00078e00ff */
[----:B------:R-:W5:Y:S04]  /*0ae0*/  @!P0 LDG.E.CONSTANT R28, desc[UR6][R14.64] ;  /* 0x000000060e1c8981 */ /* 0x000f68000c1e9900 */
[----:B---3--:R0:W-:Y:S01]  /*0af0*/  STS [R26+0x30], R29 ;  /* 0x0000301d1a007388 */ /* 0x0081e20000000800 */
[----:B------:R-:W-:Y:S01]  /*0b00*/  ISETP.NE.AND P1, PT, R17, 0x10, PT ;  /* 0x000000101100780c */ /* 0x000fe20003f25270 */
[----:B------:R-:W-:Y:S02]  /*0b10*/  IMAD.MOV.U32 R24, RZ, RZ, R17 ;  /* 0x000000ffff187224 */ /* 0x000fe400078e0011 */
[----:B--2---:R0:W-:Y:S04]  /*0b20*/  STS [R26+0x34], R27 ;  /* 0x0000341b1a007388 */ /* 0x0041e80000000800 */
[----:B----4-:R0:W-:Y:S04]  /*0b30*/  STS [R26+0x38], R25 ;  /* 0x000038191a007388 */ /* 0x0101e80000000800 */
[----:B-----5:R0:W-:Y:S02]  /*0b40*/  STS [R26+0x3c], R28 ;  /* 0x00003c1c1a007388 */ /* 0x0201e40000000800 */
[----:B------:R-:W-:Y:S05]  /*0b50*/  @!P1 BRA `(.L_x_1024) ;  /* 0x0000000400a89947 */ /* 0x000fea0003800000 */
[----:B------:R-:W-:-:S07]  /*0b60*/  MOV R24, 0x10 ;  /* 0x0000001000187802 */ /* 0x000fce0000000f00 */
.L_x_1025:
[----:B-1----:R-:W1:Y:S01]  /*0b70*/  @!P0 LDC.64 R14, c[0x0][0x388] ;  /* 0x0000e200ff0e8b82 */ /* 0x002e620000000a00 */
[----:B0-----:R-:W-:Y:S01]  /*0b80*/  IMAD.IADD R26, R23, 0x1, R24 ;  /* 0x00000001171a7824 */ /* 0x001fe200078e0218 */
[----:B------:R-:W-:-:S03]  /*0b90*/  MOV R27, RZ ;  /* 0x000000ff001b7202 */ /* 0x000fc60000000f00 */
[----:B------:R-:W-:-:S04]  /*0ba0*/  @!P0 VIADD R25, R26, 0x1 ;  /* 0x000000011a198836 */ /* 0x000fc80000000000 */
[----:B-1----:R-:W-:-:S05]  /*0bb0*/  @!P0 IMAD.WIDE.U32 R14, R25, 0x4, R14 ;  /* 0x00000004190e8825 */ /* 0x002fca00078e000e */
[----:B------:R0:W2:Y:S02]  /*0bc0*/  @!P0 LDG.E.CONSTANT R27, desc[UR6][R14.64] ;  /* 0x000000060e1b8981 */ /* 0x0000a4000c1e9900 */
[----:B0-----:R-:W0:Y:S02]  /*0bd0*/  @!P0 LDC.64 R14, c[0x0][0x388] ;  /* 0x0000e200ff0e8b82 */ /* 0x001e240000000a00 */
[----:B0-----:R-:W-:-:S04]  /*0be0*/  @!P0 IMAD.WIDE.U32 R28, R26, 0x4, R14 ;  /* 0x000000041a1c8825 */ /* 0x001fc800078e000e */
[----:B------:R-:W-:-:S06]  /*0bf0*/  IMAD.MOV.U32 R14, RZ, RZ, RZ ;  /* 0x000000ffff0e7224 */ /* 0x000fcc00078e00ff */
[----:B------:R0:W3:Y:S01]  /*0c00*/  @!P0 LDG.E.CONSTANT R14, desc[UR6][R28.64] ;  /* 0x000000061c0e8981 */ /* 0x0000e2000c1e9900 */
[----:B------:R-:W1:Y:S01]  /*0c10*/  S2UR UR5, SR_CgaCtaId ;  /* 0x00000000000579c3 */ /* 0x000e620000008800 */
[----:B------:R-:W-:Y:S01]  /*0c20*/  UMOV UR4, 0x400 ;  /* 0x0000040000047882 */ /* 0x000fe20000000000 */
[----:B------:R-:W-:Y:S01]  /*0c30*/  IMAD R25, R20, 0x8, R24 ;  /* 0x0000000814197824 */ /* 0x000fe200078e0218 */
[----:B0-----:R-:W-:Y:S01]  /*0c40*/  @!P0 IADD3 R29, PT, PT, R26, 0x2, RZ ;  /* 0x000000021a1d8810 */ /* 0x001fe20007ffe0ff */
[----:B-1----:R-:W-:-:S06]  /*0c50*/  ULEA UR4, UR5, UR4, 0x18 ;  /* 0x0000000405047291 */ /* 0x002fcc000f8ec0ff */
[----:B------:R-:W-:-:S05]  /*0c60*/  LEA R25, R25, UR4, 0x2 ;  /* 0x0000000419197c11 */ /* 0x000fca000f8e10ff */
[----:B--2---:R-:W-:Y:S04]  /*0c70*/  STS [R25+0x4], R27 ;  /* 0x0000041b19007388 */ /* 0x004fe80000000800 */
[----:B---3--:R0:W-:Y:S02]  /*0c80*/  STS [R25], R14 ;  /* 0x0000000e19007388 */ /* 0x0081e40000000800 */
[----:B0-----:R-:W0:Y:S02]  /*0c90*/  @!P0 LDC.64 R14, c[0x0][0x388] ;  /* 0x0000e200ff0e8b82 */ /* 0x001e240000000a00 */
[----:B0-----:R-:W-:-:S04]  /*0ca0*/  @!P0 IMAD.WIDE.U32 R28, R29, 0x4, R14 ;  /* 0x000000041d1c8825 */ /* 0x001fc800078e000e */
[----:B------:R-:W-:-:S06]  /*0cb0*/  IMAD.MOV.U32 R15, RZ, RZ, RZ ;  /* 0x000000ffff0f7224 */ /* 0x000fcc00078e00ff */
[----:B------:R0:W2:Y:S02]  /*0cc0*/  @!P0 LDG.E.CONSTANT R15, desc[UR6][R28.64] ;  /* 0x000000061c0f8981 */ /* 0x0000a4000c1e9900 */
[----:B0-----:R-:W-:Y:S02]  /*0cd0*/  @!P0 VIADD R29, R26, 0x3 ;  /* 0x000000031a1d8836 */ /* 0x001fe40000000000 */
[----:B--2---:R0:W-:Y:S02]  /*0ce0*/  STS [R25+0x8], R15 ;  /* 0x0000080f19007388 */ /* 0x0041e40000000800 */
[----:B0-----:R-:W0:Y:S02]  /*0cf0*/  @!P0 LDC.64 R14, c[0x0][0x388] ;  /* 0x0000e200ff0e8b82 */ /* 0x001e240000000a00 */
[----:B0-----:R-:W-:-:S04]  /*0d00*/  @!P0 IMAD.WIDE.U32 R28, R29, 0x4, R14 ;  /* 0x000000041d1c8825 */ /* 0x001fc800078e000e */
[----:B------:R-:W-:-:S06]  /*0d10*/  HFMA2 R14, -RZ, RZ, 0, 0 ;  /* 0x00000000ff0e7431 */ /* 0x000fcc00000001ff */
[----:B------:R-:W2:Y:S01]  /*0d20*/  @!P0 LDG.E.CONSTANT R14, desc[UR6][R28.64] ;  /* 0x000000061c0e8981 */ /* 0x000ea2000c1e9900 */
[----:B------:R-:W-:-:S03]  /*0d30*/  @!P0 VIADD R27, R26, 0x4 ;  /* 0x000000041a1b8836 */ /* 0x000fc60000000000 */
[----:B--2---:R0:W-:Y:S02]  /*0d40*/  STS [R25+0xc], R14 ;  /* 0x00000c0e19007388 */ /* 0x0041e40000000800 */
[----:B0-----:R-:W0:Y:S02]  /*0d50*/  @!P0 LDC.64 R14, c[0x0][0x388] ;  /* 0x0000e200ff0e8b82 */ /* 0x001e240000000a00 */
[----:B0-----:R-:W-:-:S04]  /*0d60*/  @!P0 IMAD.WIDE.U32 R14, R27, 0x4, R14 ;  /* 0x000000041b0e8825 */ /* 0x001fc800078e000e */
[----:B------:R-:W-:-:S06]  /*0d70*/  IMAD.MOV.U32 R27, RZ, RZ, RZ ;  /* 0x000000ffff1b7224 */ /* 0x000fcc00078e00ff */
[----:B------:R0:W2:Y:S02]  /*0d80*/  @!P0 LDG.E.CONSTANT R27, desc[UR6][R14.64] ;  /* 0x000000060e1b8981 */ /* 0x0000a4000c1e9900 */
[----:B0-----:R-:W0:Y:S02]  /*0d90*/  @!P0 LDC.64 R14, c[0x0][0x388] ;  /* 0x0000e200ff0e8b82 */ /* 0x001e240000000a00 */
[----:B--2---:R1:W-:Y:S02]  /*0da0*/  STS [R25+0x10], R27 ;  /* 0x0000101b19007388 */ /* 0x0043e40000000800 */
[----:B-1----:R-:W-:-:S05]  /*0db0*/  @!P0 IADD3 R27, PT, PT, R26, 0x5, RZ ;  /* 0x000000051a1b8810 */ /* 0x002fca0007ffe0ff */
[----:B0-----:R-:W-:Y:S02]  /*0dc0*/  @!P0 IMAD.WIDE.U32 R28, R27, 0x4, R14 ;  /* 0x000000041b1c8825 */ /* 0x001fe400078e000e */
[----:B------:R-:W0:Y:S02]  /*0dd0*/  @!P0 LDC.64 R14, c[0x0][0x388] ;  /* 0x0000e200ff0e8b82 */ /* 0x000e240000000a00 */
[----:B------:R-:W-:-:S06]  /*0de0*/  IMAD.MOV.U32 R27, RZ, RZ, RZ ;  /* 0x000000ffff1b7224 */ /* 0x000fcc00078e00ff */
[----:B------:R-:W2:Y:S04]  /*0df0*/  @!P0 LDG.E.CONSTANT R27, desc[UR6][R28.64] ;  /* 0x000000061c1b8981 */ /* 0x000ea8000c1e9900 */
[----:B--2---:R1:W-:Y:S02]  /*0e00*/  STS [R25+0x14], R27 ;  /* 0x0000141b19007388 */ /* 0x0043e40000000800 */
[----:B-1----:R-:W-:-:S04]  /*0e10*/  @!P0 VIADD R27, R26, 0x6 ;  /* 0x000000061a1b8836 */ /* 0x002fc80000000000 */
[----:B0-----:R-:W-:Y:S01]  /*0e20*/  @!P0 IMAD.WIDE.U32 R28, R27, 0x4, R14 ;  /* 0x000000041b1c8825 */ /* 0x001fe200078e000e */
[----:B------:R-:W-:-:S06]  /*0e30*/  MOV R14, RZ ;  /* 0x000000ff000e7202 */ /* 0x000fcc0000000f00 */
        /* <DEDUP_REMOVED lines=36> */
[----:B------:R0:W2:Y:S01]  /*1080*/  @!P0 LDG.E.CONSTANT R14, desc[UR6][R28.64] ;  /* 0x000000061c0e8981 */ /* 0x0000a2000c1e9900 */
[----:B------:R-:W-:Y:S02]  /*1090*/  @!P0 VIADD R27, R26, 0xd ;  /* 0x0000000d1a1b8836 */ /* 0x000fe40000000000 */
[----:B0-----:R-:W-:Y:S01]  /*10a0*/  IMAD.MOV.U32 R28, RZ, RZ, RZ ;  /* 0x000000ffff1c7224 */ /* 0x001fe200078e00ff */
[----:B--2---:R0:W-:Y:S02]  /*10b0*/  STS [R25+0x30], R14 ;  /* 0x0000300e19007388 */ /* 0x0041e40000000800 */
[----:B0-----:R-:W0:Y:S02]  /*10c0*/  @!P0 LDC.64 R14, c[0x0][0x388] ;  /* 0x0000e200ff0e8b82 */ /* 0x001e240000000a00 */
[----:B0-----:R-:W-:-:S05]  /*10d0*/  @!P0 IMAD.WIDE.U32 R14, R27, 0x4, R14 ;  /* 0x000000041b0e8825 */ /* 0x001fca00078e000e */
[----:B------:R0:W2:Y:S01]  /*10e0*/  @!P0 LDG.E.CONSTANT R28, desc[UR6][R14.64] ;  /* 0x000000060e1c8981 */ /* 0x0000a2000c1e9900 */
[----:B------:R-:W-:Y:S01]  /*10f0*/  @!P0 IADD3 R27, PT, PT, R26, 0xe, RZ ;  /* 0x0000000e1a1b8810 */ /* 0x000fe20007ffe0ff */
[----:B0-----:R-:W0:Y:S02]  /*1100*/  @!P0 LDC.64 R14, c[0x0][0x388] ;  /* 0x0000e200ff0e8b82 */ /* 0x001e240000000a00 */
[----:B--2---:R0:W-:Y:S02]  /*1110*/  STS [R25+0x34], R28 ;  /* 0x0000341c19007388 */ /* 0x0041e40000000800 */
[----:B0-----:R-:W-:-:S04]  /*1120*/  @!P0 IMAD.WIDE.U32 R28, R27, 0x4, R14 ;  /* 0x000000041b1c8825 */ /* 0x001fc800078e000e */
[----:B------:R-:W0:Y:S01]  /*1130*/  @!P0 LDC.64 R14, c[0x0][0x388] ;  /* 0x0000e200ff0e8b82 */ /* 0x000e220000000a00 */
[----:B------:R-:W-:-:S06]  /*1140*/  IMAD.MOV.U32 R27, RZ, RZ, RZ ;  /* 0x000000ffff1b7224 */ /* 0x000fcc00078e00ff */
[----:B------:R-:W2:Y:S04]  /*1150*/  @!P0 LDG.E.CONSTANT R27, desc[UR6][R28.64] ;  /* 0x000000061c1b8981 */ /* 0x000ea8000c1e9900 */
[----:B--2---:R1:W-:Y:S02]  /*1160*/  STS [R25+0x38], R27 ;  /* 0x0000381b19007388 */ /* 0x0043e40000000800 */
[----:B-1----:R-:W-:-:S04]  /*1170*/  @!P0 VIADD R27, R26, 0xf ;  /* 0x0000000f1a1b8836 */ /* 0x002fc80000000000 */
[----:B0-----:R-:W-:-:S04]  /*1180*/  @!P0 IMAD.WIDE.U32 R26, R27, 0x4, R14 ;  /* 0x000000041b1a8825 */ /* 0x001fc800078e000e */
[----:B------:R-:W-:-:S06]  /*1190*/  HFMA2 R14, -RZ, RZ, 0, 0 ;  /* 0x00000000ff0e7431 */ /* 0x000fcc00000001ff */
[----:B------:R-:W2:Y:S01]  /*11a0*/  @!P0 LDG.E.CONSTANT R14, desc[UR6][R26.64] ;  /* 0x000000061a0e8981 */ /* 0x000ea2000c1e9900 */
[----:B------:R-:W-:-:S05]  /*11b0*/  VIADD R24, R24, 0x10 ;  /* 0x0000001018187836 */ /* 0x000fca0000000000 */
[----:B------:R-:W-:Y:S01]  /*11c0*/  ISETP.NE.AND P1, PT, R24, R17, PT ;  /* 0x000000111800720c */ /* 0x000fe20003f25270 */
[----:B--2---:R1:W-:-:S12]  /*11d0*/  STS [R25+0x3c], R14 ;  /* 0x00003c0e19007388 */ /* 0x0043d80000000800 */
[----:B------:R-:W-:Y:S05]  /*11e0*/  @P1 BRA `(.L_x_1025) ;  /* 0xfffffff800601947 */ /* 0x000fea000383ffff */
[----:B------:R-:W-:-:S07]  /*11f0*/  IMAD.MOV.U32 R24, RZ, RZ, R17 ;  /* 0x000000ffff187224 */ /* 0x000fce00078e0011 */
.L_x_1024:
[----:B------:R-:W-:-:S13]  /*1200*/  ISETP.NE.AND P1, PT, R13, RZ, PT ;  /* 0x000000ff0d00720c */ /* 0x000fda0003f25270 */
[----:B------:R-:W-:Y:S05]  /*1210*/  @!P1 BRA `(.L_x_1026) ;  /* 0x0000000400fc9947 */ /* 0x000fea0003800000 */
[----:B-1----:R-:W-:Y:S02]  /*1220*/  IADD3 R14, PT, PT, R13, -0x1, RZ ;  /* 0xffffffff0d0e7810 */ /* 0x002fe40007ffe0ff */
[----:B------:R-:W-:Y:S02]  /*1230*/  ISETP.NE.AND P2, PT, R16, RZ, PT ;  /* 0x000000ff1000720c */ /* 0x000fe40003f45270 */
[----:B------:R-:W-:-:S13]  /*1240*/  ISETP.GE.U32.AND P1, PT, R14, 0x7, PT ;  /* 0x000000070e00780c */ /* 0x000fda0003f26070 */
[----:B------:R-:W-:Y:S05]  /*1250*/  @!P1 BRA `(.L_x_1027) ;  /* 0x0000000000d89947 */ /* 0x000fea0003800000 */
[----:B0-----:R-:W0:Y:S01]  /*1260*/  @!P0 LDC.64 R28, c[0x0][0x388] ;  /* 0x0000e200ff1c8b82 */ /* 0x001e220000000a00 */
[----:B------:R-:W-:Y:S01]  /*1270*/  IMAD.IADD R26, R23, 0x1, R24 ;  /* 0x00000001171a7824 */ /* 0x000fe200078e0218 */
[----:B------:R-:W-:-:S03]  /*1280*/  MOV R27, RZ ;  /* 0x000000ff001b7202 */ /* 0x000fc60000000f00 */
[----:B------:R-:W-:-:S04]  /*1290*/  @!P0 VIADD R15, R26, 0x1 ;  /* 0x000000011a0f8836 */ /* 0x000fc80000000000 */
[----:B0-----:R-:W-:Y:S02]  /*12a0*/  @!P0 IMAD.WIDE.U32 R28, R15, 0x4, R28 ;  /* 0x000000040f1c8825 */ /* 0x001fe400078e001c */
[----:B------:R-:W0:Y:S03]  /*12b0*/  @!P0 LDC.64 R14, c[0x0][0x388] ;  /* 0x0000e200ff0e8b82 */ /* 0x000e260000000a00 */
[----:B------:R1:W2:Y:S02]  /*12c0*/  @!P0 LDG.E.CONSTANT R27, desc[UR6][R28.64] ;  /* 0x000000061c1b8981 */ /* 0x0002a4000c1e9900 */
[----:B-1----:R-:W-:Y:S02]  /*12d0*/  IMAD.MOV.U32 R28, RZ, RZ, RZ ;  /* 0x000000ffff1c7224 */ /* 0x002fe400078e00ff */
[----:B0-----:R-:W-:-:S05]  /*12e0*/  @!P0 IMAD.WIDE.U32 R14, R26, 0x4, R14 ;  /* 0x000000041a0e8825 */ /* 0x001fca00078e000e */
[----:B------:R0:W3:Y:S01]  /*12f0*/  @!P0 LDG.E.CONSTANT R28, desc[UR6][R14.64] ;  /* 0x000000060e1c8981 */ /* 0x0000e2000c1e9900 */
[----:B------:R-:W1:Y:S01]  /*1300*/  S2UR UR5, SR_CgaCtaId ;  /* 0x00000000000579c3 */ /* 0x000e620000008800 */
[----:B------:R-:W-:Y:S01]  /*1310*/  UMOV UR4, 0x400 ;  /* 0x0000040000047882 */ /* 0x000fe20000000000 */
[----:B------:R-:W-:Y:S01]  /*1320*/  IMAD R25, R20, 0x8, R24 ;  /* 0x0000000814197824 */ /* 0x000fe200078e0218 */
[----:B------:R-:W-:-:S05]  /*1330*/  @!P0 IADD3 R29, PT, PT, R26, 0x2, RZ ;  /* 0x000000021a1d8810 */ /* 0x000fca0007ffe0ff */
[----:B0-----:R-:W0:Y:S01]  /*1340*/  @!P0 LDC.64 R14, c[0x0][0x388] ;  /* 0x0000e200ff0e8b82 */ /* 0x001e220000000a00 */
[----:B-1----:R-:W-:-:S06]  /*1350*/  ULEA UR4, UR5, UR4, 0x18 ;  /* 0x0000000405047291 */ /* 0x002fcc000f8ec0ff */
[----:B------:R-:W-:-:S05]  /*1360*/  LEA R25, R25, UR4, 0x2 ;  /* 0x0000000419197c11 */ /* 0x000fca000f8e10ff */
[----:B--2---:R1:W-:Y:S02]  /*1370*/  STS [R25+0x4], R27 ;  /* 0x0000041b19007388 */ /* 0x0043e40000000800 */
[----:B-1----:R-:W-:Y:S02]  /*1380*/  IMAD.MOV.U32 R27, RZ, RZ, RZ ;  /* 0x000000ffff1b7224 */ /* 0x002fe400078e00ff */
[----:B---3--:R0:W-:Y:S02]  /*1390*/  STS [R25], R28 ;  /* 0x0000001c19007388 */ /* 0x0081e40000000800 */
[----:B0-----:R-:W-:Y:S02]  /*13a0*/  @!P0 IMAD.WIDE.U32 R28, R29, 0x4, R14 ;  /* 0x000000041d1c8825 */ /* 0x001fe400078e000e */
[----:B------:R-:W0:Y:S03]  /*13b0*/  @!P0 LDC.64 R14, c[0x0][0x388] ;  /* 0x0000e200ff0e8b82 */ /* 0x000e260000000a00 */
[----:B------:R1:W2:Y:S02]  /*13c0*/  @!P0 LDG.E.CONSTANT R27, desc[UR6][R28.64] ;  /* 0x000000061c1b8981 */ /* 0x0002a4000c1e9900 */
[----:B-1----:R-:W-:-:S04]  /*13d0*/  @!P0 VIADD R29, R26, 0x3 ;  /* 0x000000031a1d8836 */ /* 0x002fc80000000000 */
[----:B0-----:R-:W-:-:S04]  /*13e0*/  @!P0 IMAD.WIDE.U32 R28, R29, 0x4, R14 ;  /* 0x000000041d1c8825 */ /* 0x001fc800078e000e */
[----:B------:R-:W-:-:S06]  /*13f0*/  HFMA2 R14, -RZ, RZ, 0, 0 ;  /* 0x00000000ff0e7431 */ /* 0x000fcc00000001ff */
[----:B------:R-:W3:Y:S04]  /*1400*/  @!P0 LDG.E.CONSTANT R14, desc[UR6][R28.64] ;  /* 0x000000061c0e8981 */ /* 0x000ee8000c1e9900 */
[----:B--2---:R0:W-:Y:S02]  /*1410*/  STS [R25+0x8], R27 ;  /* 0x0000081b19007388 */ /* 0x0041e40000000800 */
[----:B0-----:R-:W-:Y:S02]  /*1420*/  @!P0 VIADD R27, R26, 0x4 ;  /* 0x000000041a1b8836 */ /* 0x001fe40000000000 */
[----:B---3--:R0:W-:Y:S02]  /*1430*/  STS [R25+0xc], R14 ;  /* 0x00000c0e19007388 */ /* 0x0081e40000000800 */
[----:B0-----:R-:W0:Y:S02]  /*1440*/  @!P0 LDC.64 R14, c[0x0][0x388] ;  /* 0x0000e200ff0e8b82 */ /* 0x001e240000000a00 */
[----:B0-----:R-:W-:-:S04]  /*1450*/  @!P0 IMAD.WIDE.U32 R14, R27, 0x4, R14 ;  /* 0x000000041b0e8825 */ /* 0x001fc800078e000e */
[----:B------:R-:W-:-:S06]  /*1460*/  IMAD.MOV.U32 R27, RZ, RZ, RZ ;  /* 0x000000ffff1b7224 */ /* 0x000fcc00078e00ff */
[----:B------:R0:W2:Y:S02]  /*1470*/  @!P0 LDG.E.CONSTANT R27, desc[UR6][R14.64] ;  /* 0x000000060e1b8981 */ /* 0x0000a4000c1e9900 */
[----:B0-----:R-:W0:Y:S01]  /*1480*/  @!P0 LDC.64 R14, c[0x0][0x388] ;  /* 0x0000e200ff0e8b82 */ /* 0x001e220000000a00 */
[----:B------:R-:W-:-:S05]  /*1490*/  @!P0 IADD3 R29, PT, PT, R26, 0x5, RZ ;  /* 0x000000051a1d8810 */ /* 0x000fca0007ffe0ff */
[----:B0-----:R-:W-:Y:S02]  /*14a0*/  @!P0 IMAD.WIDE.U32 R28, R29, 0x4, R14 ;  /* 0x000000041d1c8825 */ /* 0x001fe400078e000e */
[----:B------:R-:W0:Y:S01]  /*14b0*/  @!P0 LDC.64 R14, c[0x0][0x388] ;  /* 0x0000e200ff0e8b82 */ /* 0x000e220000000a00 */
[----:B--2---:R1:W-:Y:S02]  /*14c0*/  STS [R25+0x10], R27 ;  /* 0x0000101b19007388 */ /* 0x0043e40000000800 */
[----:B-1----:R-:W-:-:S06]  /*14d0*/  IMAD.MOV.U32 R27, RZ, RZ, RZ ;  /* 0x000000ffff1b7224 */ /* 0x002fcc00078e00ff */
[----:B------:R1:W2:Y:S02]  /*14e0*/  @!P0 LDG.E.CONSTANT R27, desc[UR6][R28.64] ;  /* 0x000000061c1b8981 */ /* 0x0002a4000c1e9900 */
[----:B-1----:R-:W-:-:S04]  /*14f0*/  @!P0 VIADD R29, R26, 0x6 ;  /* 0x000000061a1d8836 */ /* 0x002fc80000000000 */
[----:B0-----:R-:W-:Y:S01]  /*1500*/  @!P0 IMAD.WIDE.U32 R28, R29, 0x4, R14 ;  /* 0x000000041d1c8825 */ /* 0x001fe200078e000e */
[----:B------:R-:W-:-:S06]  /*1510*/  MOV R14, RZ ;  /* 0x000000ff000e7202 */ /* 0x000fcc0000000f00 */
[----:B------:R-:W3:Y:S01]  /*1520*/  @!P0 LDG.E.CONSTANT R14, desc[UR6][R28.64] ;  /* 0x000000061c0e8981 */ /* 0x000ee2000c1e9900 */
[----:B------:R-:W-:-:S03]  /*1530*/  @!P0 VIADD R26, R26, 0x7 ;  /* 0x000000071a1a8836 */ /* 0x000fc60000000000 */
[----:B---3--:R0:W-:Y:S02]  /*1540*/  STS [R25+0x18], R14 ;  /* 0x0000180e19007388 */ /* 0x0081e40000000800 */
[----:B0-----:R-:W0:Y:S02]  /*1550*/  @!P0 LDC.64 R14, c[0x0][0x388] ;  /* 0x0000e200ff0e8b82 */ /* 0x001e240000000a00 */
[----:B0-----:R-:W-:-:S04]  /*1560*/  @!P0 IMAD.WIDE.U32 R14, R26, 0x4, R14 ;  /* 0x000000041a0e8825 */ /* 0x001fc800078e000e */
[----:B------:R-:W-:-:S06]  /*1570*/  IMAD.MOV.U32 R26, RZ, RZ, RZ ;  /* 0x000000ffff1a7224 */ /* 0x000fcc00078e00ff */
[----:B------:R-:W3:Y:S04]  /*1580*/  @!P0 LDG.E.CONSTANT R26, desc[UR6][R14.64] ;  /* 0x000000060e1a8981 */ /* 0x000ee8000c1e9900 */
[----:B--2---:R1:W-:Y:S01]  /*1590*/  STS [R25+0x14], R27 ;  /* 0x0000141b19007388 */ /* 0x0043e20000000800 */
[----:B------:R-:W-:-:S03]  /*15a0*/  IADD3 R24, PT, PT, R24, 0x8, RZ ;  /* 0x0000000818187810 */ /* 0x000fc60007ffe0ff */
[----:B---3--:R1:W-:Y:S04]  /*15b0*/  STS [R25+0x1c], R26 ;  /* 0x00001c1a19007388 */ /* 0x0083e80000000800 */
.L_x_1027:
[----:B------:R-:W-:Y:S05]  /*15c0*/  @!P2 BRA `(.L_x_1026) ;  /* 0x000000040010a947 */ /* 0x000fea0003800000 */
[----:B------:R-:W-:Y:S01]  /*15d0*/  VIADD R14, R16, 0xffffffff ;  /* 0xffffffff100e7836 */ /* 0x000fe20000000000 */
[----:B------:R-:W-:-:S04]  /*15e0*/  ISETP.NE.AND P2, PT, R18, RZ, PT ;  /* 0x000000ff1200720c */ /* 0x000fc80003f45270 */
[----:B------:R-:W-:-:S13]  /*15f0*/  ISETP.GE.U32.AND P1, PT, R14, 0x3, PT ;  /* 0x000000030e00780c */ /* 0x000fda0003f26070 */
[----:B------:R-:W-:Y:S05]  /*1600*/  @!P1 BRA `(.L_x_1028) ;  /* 0x0000000000789947 */ /* 0x000fea0003800000 */
[----:B0-----:R-:W0:Y:S01]  /*1610*/  @!P0 LDC.64 R28, c[0x0][0x388] ;  /* 0x0000e200ff1c8b82 */ /* 0x001e220000000a00 */
[----:B-1----:R-:W-:Y:S02]  /*1620*/  IMAD.IADD R26, R23, 0x1, R24 ;  /* 0x00000001171a7824 */ /* 0x002fe400078e0218 */
[----:B------:R-:W-:-:S03]  /*1630*/  IMAD.MOV.U32 R27, RZ, RZ, RZ ;  /* 0x000000ffff1b7224 */ /* 0x000fc600078e00ff */
[----:B------:R-:W-:-:S05]  /*1640*/  @!P0 IADD3 R15, PT, PT, R26, 0x1, RZ ;  /* 0x000000011a0f8810 */ /* 0x000fca0007ffe0ff */
        /* <DEDUP_REMOVED lines=8> */
[----:B------:R-:W-:Y:S01]  /*16d0*/  LEA R25, R20, R24, 0x3 ;  /* 0x0000001814197211 */ /* 0x000fe200078e18ff */
[----:B------:R-:W-:-:S05]  /*16e0*/  @!P0 VIADD R29, R26, 0x2 ;  /* 0x000000021a1d8836 */ /* 0x000fca0000000000 */
[----:B0-----:R-:W0:Y:S01]  /*16f0*/  @!P0 LDC.64 R14, c[0x0][0x388] ;  /* 0x0000e200ff0e8b82 */ /* 0x001e220000000a00 */
[----:B-1----:R-:W-:-:S06]  /*1700*/  ULEA UR4, UR5, UR4, 0x18 ;  /* 0x0000000405047291 */ /* 0x002fcc000f8ec0ff */
[----:B------:R-:W-:Y:S02]  /*1710*/  LEA R25, R25, UR4, 0x2 ;  /* 0x0000000419197c11 */ /* 0x000fe4000f8e10ff */
[----:B------:R-:W-:Y:S01]  /*1720*/  @!P0 IADD3 R26, PT, PT, R26, 0x3, RZ ;  /* 0x000000031a1a8810 */ /* 0x000fe20007ffe0ff */
[----:B------:R-:W-:Y:S02]  /*1730*/  VIADD R24, R24, 0x4 ;  /* 0x0000000418187836 */ /* 0x000fe40000000000 */
[----:B--2---:R-:W-:Y:S04]  /*1740*/  STS [R25+0x4], R27 ;  /* 0x0000041b19007388 */ /* 0x004fe80000000800 */
[----:B---3--:R0:W-:Y:S02]  /*1750*/  STS [R25], R28 ;  /* 0x0000001c19007388 */ /* 0x0081e40000000800 */
[----:B0-----:R-:W-:-:S04]  /*1760*/  @!P0 IMAD.WIDE.U32 R28, R29, 0x4, R14 ;  /* 0x000000041d1c8825 */ /* 0x001fc800078e000e */
[----:B------:R-:W-:-:S06]  /*1770*/  IMAD.MOV.U32 R14, RZ, RZ, RZ ;  /* 0x000000ffff0e7224 */ /* 0x000fcc00078e00ff */
[----:B------:R-:W2:Y:S04]  /*1780*/  @!P0 LDG.E.CONSTANT R14, desc[UR6][R28.64] ;  /* 0x000000061c0e8981 */ /* 0x000ea8000c1e9900 */
[----:B--2---:R0:W-:Y:S02]  /*1790*/  STS [R25+0x8], R14 ;  /* 0x0000080e19007388 */ /* 0x0041e40000000800 */
[----:B0-----:R-:W0:Y:S02]  /*17a0*/  @!P0 LDC.64 R14, c[0x0][0x388] ;  /* 0x0000e200ff0e8b82 */ /* 0x001e240000000a00 */
[----:B0-----:R-:W-:-:S04]  /*17b0*/  @!P0 IMAD.WIDE.U32 R14, R26, 0x4, R14 ;  /* 0x000000041a0e8825 */ /* 0x001fc800078e000e */
[----:B------:R-:W-:-:S06]  /*17c0*/  IMAD.MOV.U32 R26, RZ, RZ, RZ ;  /* 0x000000ffff1a7224 */ /* 0x000fcc00078e00ff */
[----:B------:R-:W2:Y:S04]  /*17d0*/  @!P0 LDG.E.CONSTANT R26, desc[UR6][R14.64] ;  /* 0x000000060e1a8981 */ /* 0x000ea8000c1e9900 */
[----:B--2---:R2:W-:Y:S02]  /*17e0*/  STS [R25+0xc], R26 ;  /* 0x00000c1a19007388 */ /* 0x0045e40000000800 */
.L_x_1028:
[----:B------:R-:W-:Y:S05]  /*17f0*/  @!P2 BRA `(.L_x_1026) ;  /* 0x000000000084a947 */ /* 0x000fea0003800000 */
[----:B------:R-:W3:Y:S01]  /*1800*/  @!P0 LDC.64 R14, c[0x0][0x388] ;  /* 0x0000e200ff0e8b82 */ /* 0x000ee20000000a00 */
[----:B------:R-:W-:Y:S01]  /*1810*/  IADD3 R23, PT, PT, R23, R24, RZ ;  /* 0x0000001817177210 */ /* 0x000fe20007ffe0ff */
[----:B012---:R-:W-:-:S04]  /*1820*/  IMAD.MOV.U32 R25, RZ, RZ, RZ ;  /* 0x000000ffff197224 */ /* 0x007fc800078e00ff */
[----:B---3--:R-:W-:-:S05]  /*1830*/  @!P0 IMAD.WIDE.U32 R14, R23, 0x4, R14 ;  /* 0x00000004170e8825 */ /* 0x008fca00078e000e */
[----:B------:R-:W2:Y:S01]  /*1840*/  @!P0 LDG.E.CONSTANT R25, desc[UR6][R14.64] ;  /* 0x000000060e198981 */ /* 0x000ea2000c1e9900 */
[----:B------:R-:W0:Y:S01]  /*1850*/  S2UR UR5, SR_CgaCtaId ;  /* 0x00000000000579c3 */ /* 0x000e220000008800 */
[----:B------:R-:W-:Y:S01]  /*1860*/  UMOV UR4, 0x400 ;  /* 0x0000040000047882 */ /* 0x000fe20000000000 */
[----:B------:R-:W-:Y:S01]  /*1870*/  IMAD R24, R20, 0x8, R24 ;  /* 0x0000000814187824 */ /* 0x000fe200078e0218 */
[----:B------:R-:W-:Y:S01]  /*1880*/  ISETP.NE.AND P1, PT, R18, 0x1, PT ;  /* 0x000000011200780c */ /* 0x000fe20003f25270 */
[----:B0-----:R-:W-:-:S06]  /*1890*/  ULEA UR4, UR5, UR4, 0x18 ;  /* 0x0000000405047291 */ /* 0x001fcc000f8ec0ff */
[----:B------:R-:W-:-:S05]  /*18a0*/  LEA R24, R24, UR4, 0x2 ;  /* 0x0000000418187c11 */ /* 0x000fca000f8e10ff */
[----:B--2---:R3:W-:Y:S01]  /*18b0*/  STS [R24], R25 ;  /* 0x0000001918007388 */ /* 0x0047e20000000800 */
[----:B------:R-:W-:Y:S05]  /*18c0*/  @!P1 BRA `(.L_x_1026) ;  /* 0x0000000000509947 */ /* 0x000fea0003800000 */
[----:B------:R-:W-:Y:S01]  /*18d0*/  BSSY.RECONVERGENT B1, `(.L_x_1029) ;  /* 0x0000007000017945 */ /* 0x000fe20003800200 */
[----:B------:R-:W-:-:S03]  /*18e0*/  HFMA2 R15, -RZ, RZ, 0, 0 ;  /* 0x00000000ff0f7431 */ /* 0x000fc600000001ff */
[----:B------:R-:W-:Y:S05]  /*18f0*/  @P0 BRA `(.L_x_1030) ;  /* 0x0000000000100947 */ /* 0x000fea0003800000 */
[----:B------:R-:W0:Y:S01]  /*1900*/  LDC.64 R14, c[0x0][0x388] ;  /* 0x0000e200ff0e7b82 */ /* 0x000e220000000a00 */
[----:B---3--:R-:W-:-:S04]  /*1910*/  VIADD R25, R23, 0x1 ;  /* 0x0000000117197836 */ /* 0x008fc80000000000 */
[----:B0-----:R-:W-:-:S06]  /*1920*/  IMAD.WIDE.U32 R14, R25, 0x4, R14 ;  /* 0x00000004190e7825 */ /* 0x001fcc00078e000e */
[----:B------:R0:W5:Y:S02]  /*1930*/  LDG.E.CONSTANT R15, desc[UR6][R14.64] ;  /* 0x000000060e0f7981 */ /* 0x000164000c1e9900 */
.L_x_1030:
[----:B------:R-:W-:Y:S05]  /*1940*/  BSYNC.RECONVERGENT B1 ;  /* 0x0000000000017941 */ /* 0x000fea0003800200 */
.L_x_1029:
[----:B-----5:R4:W-:Y:S01]  /*1950*/  STS [R24+0x4], R15 ;  /* 0x0000040f18007388 */ /* 0x0209e20000000800 */
[----:B------:R-:W-:-:S13]  /*1960*/  ISETP.NE.AND P1, PT, R18, 0x2, PT ;  /* 0x000000021200780c */ /* 0x000fda0003f25270 */
[----:B----4-:R-:W-:Y:S05]  /*1970*/  @!P1 BRA `(.L_x_1026) ;  /* 0x0000000000249947 */ /* 0x010fea0003800000 */
[----:B------:R-:W-:Y:S01]  /*1980*/  BSSY.RECONVERGENT B1, `(.L_x_1031) ;  /* 0x0000007000017945 */ /* 0x000fe20003800200 */
[----:B------:R-:W-:-:S03]  /*1990*/  IMAD.MOV.U32 R15, RZ, RZ, RZ ;  /* 0x000000ffff0f7224 */ /* 0x000fc600078e00ff */
[----:B------:R-:W-:Y:S05]  /*19a0*/  @P0 BRA `(.L_x_1032) ;  /* 0x0000000000100947 */ /* 0x000fea0003800000 */
[----:B0-----:R-:W0:Y:S01]  /*19b0*/  LDC.64 R14, c[0x0][0x388] ;  /* 0x0000e200ff0e7b82 */ /* 0x001e220000000a00 */
[----:B------:R-:W-:-:S05]  /*19c0*/  IADD3 R23, PT, PT, R23, 0x2, RZ ;  /* 0x0000000217177810 */ /* 0x000fca0007ffe0ff */
[----:B0-----:R-:W-:-:S06]  /*19d0*/  IMAD.WIDE.U32 R14, R23, 0x4, R14 ;  /* 0x00000004170e7825 */ /* 0x001fcc00078e000e */
[----:B------:R1:W5:Y:S02]  /*19e0*/  LDG.E.CONSTANT R15, desc[UR6][R14.64] ;  /* 0x000000060e0f7981 */ /* 0x000364000c1e9900 */
.L_x_1032:
[----:B------:R-:W-:Y:S05]  /*19f0*/  BSYNC.RECONVERGENT B1 ;  /* 0x0000000000017941 */ /* 0x000fea0003800200 */
.L_x_1031:
[----:B-----5:R4:W-:Y:S02]  /*1a00*/  STS [R24+0x8], R15 ;  /* 0x0000080f18007388 */ /* 0x0209e40000000800 */
.L_x_1026:
[----:B------:R-:W-:Y:S01]  /*1a10*/  UMOV UR4, 0xffffffff ;  /* 0xffffffff00047882 */ /* 0x000fe20000000000 */
[----:B0-----:R-:W-:Y:S02]  /*1a20*/  LOP3.LUT R29, R7, 0x4, RZ, 0xfc, !PT ;  /* 0x00000004071d7812 */ /* 0x001fe400078efcff */
[----:B------:R-:W-:Y:S05]  /*1a30*/  BRA.DIV UR4, `(.L_x_1033) ;  /* 0x00000012049c7947 */ /* 0x000fea000b800000 */
[----:B-1----:R-:W-:Y:S01]  /*1a40*/  LOP3.LUT R27, R7, 0x8, RZ, 0xfc, !PT ;  /* 0x00000008071b7812 */ /* 0x002fe200078efcff */
[----:B--2---:R-:W0:Y:S04]  /*1a50*/  SHFL.IDX PT, R26, R22, R29, 0x1f ;  /* 0x00001f1d161a7589 */ /* 0x004e2800000e0000 */
[----:B---3--:R-:W1:Y:S04]  /*1a60*/  SHFL.IDX PT, R25, R22, R7, 0x1f ;  /* 0x00001f0716197589 */ /* 0x008e6800000e0000 */
[----:B----4-:R-:W2:Y:S04]  /*1a70*/  SHFL.IDX PT, R24, R22, R27, 0x1f ;  /* 0x00001f1b16187589 */ /* 0x010ea800000e0000 */
[----:B------:R-:W3:Y:S04]  /*1a80*/  SHFL.IDX PT, R27, R22, R8, 0x1f ;  /* 0x00001f08161b7589 */ /* 0x000ee800000e0000 */
[----:B------:R-:W4:Y:S01]  /*1a90*/  SHFL.IDX PT, R29, R22, R10, 0x1f ;  /* 0x00001f0a161d7589 */ /* 0x000f2200000e0000 */
[----:B0-----:R-:W-:-:S02]  /*1aa0*/  IMAD.SHL.U32 R26, R26, 0x1000000, RZ ;  /* 0x010000001a1a7824 */ /* 0x001fc400078e00ff */
[----:B-1----:R-:W-:Y:S01]  /*1ab0*/  IMAD.SHL.U32 R25, R25, 0x10000000, RZ ;  /* 0x1000000019197824 */ /* 0x002fe200078e00ff */
[----:B--2---:R-:W-:-:S04]  /*1ac0*/  SHF.L.U32 R24, R24, 0x14, RZ ;  /* 0x0000001418187819 */ /* 0x004fc800000006ff */
[----:B------:R-:W-:Y:S01]  /*1ad0*/  LOP3.LUT R28, R24, R26, R25, 0xfe, !PT ;  /* 0x0000001a181c7212 */ /* 0x000fe200078efe19 */
[----:B---3--:R-:W-:Y:S01]  /*1ae0*/  IMAD.U32 R27, R27, 0x10000, RZ ;  /* 0x000100001b1b7824 */ /* 0x008fe200078e00ff */
[C---:B------:R-:W-:Y:S01]  /*1af0*/  LOP3.LUT R25, R7.reuse, 0x18, RZ, 0xfc, !PT ;  /* 0x0000001807197812 */ /* 0x040fe200078efcff */
[----:B------:R-:W0:Y:S01]  /*1b00*/  SHFL.IDX PT, R26, R22, R11, 0x1f ;  /* 0x00001f0b161a7589 */ /* 0x000e2200000e0000 */
[----:B------:R-:W-:Y:S01]  /*1b10*/  LOP3.LUT R24, R7, 0x1c, RZ, 0xfc, !PT ;  /* 0x0000001c07187812 */ /* 0x000fe200078efcff */
[----:B----4-:R-:W-:-:S03]  /*1b20*/  IMAD.SHL.U32 R29, R29, 0x1000, RZ ;  /* 0x000010001d1d7824 */ /* 0x010fc600078e00ff */
[----:B------:R-:W1:Y:S02]  /*1b30*/  SHFL.IDX PT, R25, R22, R25, 0x1f ;  /* 0x00001f1916197589 */ /* 0x000e6400000e0000 */
[----:B------:R-:W-:Y:S02]  /*1b40*/  LOP3.LUT R28, R29, R28, R27, 0xfe, !PT ;  /* 0x0000001c1d1c7212 */ /* 0x000fe400078efe1b */
[----:B------:R2:W3:Y:S01]  /*1b50*/  SHFL.IDX PT, R24, R22, R24, 0x1f ;  /* 0x00001f1816187589 */ /* 0x0004e200000e0000 */
[----:B0-----:R-:W-:Y:S01]  /*1b60*/  SHF.L.U32 R27, R26, 0x8, RZ ;  /* 0x000000081a1b7819 */ /* 0x001fe200000006ff */
[----:B-1----:R-:W-:-:S05]  /*1b70*/  IMAD.SHL.U32 R14, R25, 0x10, RZ ;  /* 0x00000010190e7824 */ /* 0x002fca00078e00ff */
[----:B--23--:R-:W-:-:S07]  /*1b80*/  LOP3.LUT R28, R14, R28, R27, 0xfe, !PT ;  /* 0x0000001c0e1c7212 */ /* 0x00cfce00078efe1b */
.L_x_1046:
[----:B------:R-:W0:Y:S01]  /*1b90*/  LDS R23, [R21] ;  /* 0x0000000015177984 */ /* 0x000e220000000800 */
[----:B------:R-:W-:Y:S01]  /*1ba0*/  LOP3.LUT R28, R28, R24, RZ, 0xfc, !PT ;  /* 0x000000181c1c7212 */ /* 0x000fe200078efcff */
[----:B------:R-:W-:Y:S02]  /*1bb0*/  VIADD R19, R19, 0x8 ;  /* 0x0000000813137836 */ /* 0x000fe40000000000 */
[----:B------:R-:W1:Y:S01]  /*1bc0*/  LDS R15, [R21+0x20] ;  /* 0x00002000150f7984 */ /* 0x000e620000000800 */
[----:B------:R-:W-:-:S03]  /*1bd0*/  ISETP.GT.AND P0, PT, R28, -0x1, PT ;  /* 0xffffffff1c00780c */ /* 0x000fc60003f04270 */
[----:B------:R-:W2:Y:S04]  /*1be0*/  LDS R22, [R21+0x40] ;  /* 0x0000400015167984 */ /* 0x000ea80000000800 */
[----:B------:R-:W-:Y:S04]  /*1bf0*/  LDS R14, [R21+0x60] ;  /* 0x00006000150e7984 */ /* 0x000fe80000000800 */
[----:B------:R-:W3:Y:S01]  /*1c00*/  LDS R24, [R21+0xa0] ;  /* 0x0000a00015187984 */ /* 0x000ee20000000800 */
[----:B0-----:R-:W-:-:S03]  /*1c10*/  FSEL R25, R23, RZ, !P0 ;  /* 0x000000ff17197208 */ /* 0x001fc60004000000 */
[----:B------:R-:W0:Y:S01]  /*1c20*/  LDS R23, [R21+0x80] ;  /* 0x0000800015177984 */ /* 0x000e220000000800 */
[----:B------:R-:W-:Y:S01]  /*1c30*/  R2P PR, R28.B3, 0x7f ;  /* 0x0000007f1c007804 */ /* 0x000fe20000003000 */
[----:B------:R-:W-:Y:S02]  /*1c40*/  FADD R25, R25, R4 ;  /* 0x0000000419197221 */ /* 0x000fe40000000000 */
[----:B------:R-:W4:Y:S02]  /*1c50*/  LDS R4, [R21+0xc0] ;  /* 0x0000c00015047984 */ /* 0x000f240000000800 */
[----:B-1----:R-:W-:Y:S02]  /*1c60*/  FSEL R26, R15, RZ, P6 ;  /* 0x000000ff0f1a7208 */ /* 0x002fe40003000000 */
[----:B--2---:R-:W-:Y:S01]  /*1c70*/  FSEL R22, R22, RZ, P5 ;  /* 0x000000ff16167208 */ /* 0x004fe20002800000 */
[----:B------:R-:W1:Y:S02]  /*1c80*/  LDS R15, [R21+0xe0] ;  /* 0x0000e000150f7984 */ /* 0x000e640000000800 */
[----:B------:R-:W-:Y:S01]  /*1c90*/  FADD R25, R25, R26 ;  /* 0x0000001a19197221 */ /* 0x000fe20000000000 */
[----:B---3--:R-:W-:-:S03]  /*1ca0*/  FSEL R24, R24, RZ, P2 ;  /* 0x000000ff18187208 */ /* 0x008fc60001000000 */
[----:B------:R-:W-:Y:S01]  /*1cb0*/  FADD R22, R25, R22 ;  /* 0x0000001619167221 */ /* 0x000fe20000000000 */
[----:B------:R-:W-:Y:S02]  /*1cc0*/  FSEL R25, R14, RZ, P4 ;  /* 0x000000ff0e197208 */ /* 0x000fe40002000000 */
[----:B------:R-:W2:Y:S03]  /*1cd0*/  LDS R14, [R21+0x100] ;  /* 0x00010000150e7984 */ /* 0x000ea60000000800 */
[----:B------:R-:W-:Y:S02]  /*1ce0*/  FADD R25, R22, R25 ;  /* 0x0000001916197221 */ /* 0x000fe40000000000 */
[----:B------:R-:W3:Y:S01]  /*1cf0*/  LDS R22, [R21+0x120] ;  /* 0x0001200015167984 */ /* 0x000ee20000000800 */
[----:B0-----:R-:W-:-:S03]  /*1d00*/  FSEL R26, R23, RZ, P3 ;  /* 0x000000ff171a7208 */ /* 0x001fc60001800000 */
[----:B------:R-:W0:Y:S02]  /*1d10*/  LDS R23, [R21+0x140] ;  /* 0x0001400015177984 */ /* 0x000e240000000800 */
[----:B------:R-:W-:-:S04]  /*1d20*/  FADD R25, R25, R26 ;  /* 0x0000001a19197221 */ /* 0x000fc80000000000 */
[----:B------:R-:W-:Y:S01]  /*1d30*/  FADD R24, R25, R24 ;  /* 0x0000001819187221 */ /* 0x000fe20000000000 */
[----:B----4-:R-:W-:Y:S02]  /*1d40*/  FSEL R25, R4, RZ, P1 ;  /* 0x000000ff04197208 */ /* 0x010fe40000800000 */
[----:B------:R-:W4:Y:S01]  /*1d50*/  LDS R4, [R21+0x160] ;  /* 0x0001600015047984 */ /* 0x000f220000000800 */
[----:B-1----:R-:W-:Y:S02]  /*1d60*/  FSEL R26, R15, RZ, P0 ;  /* 0x000000ff0f1a7208 */ /* 0x002fe40000000000 */
[----:B------:R-:W-:Y:S01]  /*1d70*/  FADD R25, R24, R25 ;  /* 0x0000001918197221 */ /* 0x000fe20000000000 */
[----:B------:R-:W-:Y:S01]  /*1d80*/  LOP3.LUT P0, RZ, R28, 0x800000, RZ, 0xc0, !PT ;  /* 0x008000001cff7812 */ /* 0x000fe2000780c0ff */
[----:B------:R-:W1:Y:S02]  /*1d90*/  LDS R24, [R21+0x180] ;  /* 0x0001800015187984 */ /* 0x000e640000000800 */
[----:B------:R-:W-:Y:S01]  /*1da0*/  FADD R25, R25, R26 ;  /* 0x0000001a19197221 */ /* 0x000fe20000000000 */
[----:B--2---:R-:W-:Y:S01]  /*1db0*/  FSEL R26, R14, RZ, P0 ;  /* 0x000000ff0e1a7208 */ /* 0x004fe20000000000 */
[----:B------:R-:W2:Y:S01]  /*1dc0*/  LDS R15, [R21+0x1c0] ;  /* 0x0001c000150f7984 */ /* 0x000ea20000000800 */
[----:B------:R-:W-:-:S03]  /*1dd0*/  R2P PR, R28.B2, 0x7f ;  /* 0x0000007f1c007804 */ /* 0x000fc60000002000 */
[----:B------:R-:W5:Y:S01]  /*1de0*/  LDS R14, [R21+0x1a0] ;  /* 0x0001a000150e7984 */ /* 0x000f620000000800 */
[----:B------:R-:W-:Y:S01]  /*1df0*/  FADD R25, R25, R26 ;  /* 0x0000001a19197221 */ /* 0x000fe20000000000 */
[----:B---3--:R-:W-:-:S05]  /*1e00*/  FSEL R22, R22, RZ, P6 ;  /* 0x000000ff16167208 */ /* 0x008fca0003000000 */
[----:B------:R-:W-:Y:S02]  /*1e10*/  FADD R25, R25, R22 ;  /* 0x0000001619197221 */ /* 0x000fe40000000000 */
[----:B------:R-:W3:Y:S01]  /*1e20*/  LDS R22, [R21+0x1e0] ;  /* 0x0001e00015167984 */ /* 0x000ee20000000800 */
[----:B0-----:R-:W-:-:S03]  /*1e30*/  FSEL R26, R23, RZ, P5 ;  /* 0x000000ff171a7208 */ /* 0x001fc60002800000 */
[----:B------:R-:W-:Y:S02]  /*1e40*/  LDS R23, [R21+0x220] ;  /* 0x0002200015177984 */ /* 0x000fe40000000800 */
[----:B------:R-:W-:Y:S01]  /*1e50*/  FADD R25, R25, R26 ;  /* 0x0000001a19197221 */ /* 0x000fe20000000000 */
[----:B----4-:R-:W-:Y:S02]  /*1e60*/  FSEL R26, R4, RZ, P4 ;  /* 0x000000ff041a7208 */ /* 0x010fe40002000000 */
[----:B------:R-:W0:Y:S01]  /*1e70*/  LDS R4, [R21+0x200] ;  /* 0x0002000015047984 */ /* 0x000e220000000800 */
[----:B-1----:R-:W-:Y:S02]  /*1e80*/  FSEL R24, R24, RZ, P3 ;  /* 0x000000ff18187208 */ /* 0x002fe40001800000 */
[----:B------:R-:W-:Y:S01]  /*1e90*/  FADD R25, R25, R26 ;  /* 0x0000001a19197221 */ /* 0x000fe20000000000 */
[----:B--2---:R-:W-:-:S03]  /*1ea0*/  FSEL R26, R15, RZ, P1 ;  /* 0x000000ff0f1a7208 */ /* 0x004fc60000800000 */
[----:B------:R-:W-:Y:S01]  /*1eb0*/  FADD R25, R25, R24 ;  /* 0x0000001819197221 */ /* 0x000fe20000000000 */
[----:B------:R-:W-:Y:S01]  /*1ec0*/  LDS R15, [R21+0x280] ;  /* 0x00028000150f7984 */ /* 0x000fe20000000800 */
[----:B-----5:R-:W-:-:S03]  /*1ed0*/  FSEL R14, R14, RZ, P2 ;  /* 0x000000ff0e0e7208 */ /* 0x020fc60001000000 */
[----:B------:R-:W1:Y:S02]  /*1ee0*/  LDS R24, [R21+0x240] ;  /* 0x0002400015187984 */ /* 0x000e640000000800 */
[----:B------:R-:W-:Y:S02]  /*1ef0*/  FADD R25, R25, R14 ;  /* 0x0000000e19197221 */ /* 0x000fe40000000000 */
[----:B------:R-:W2:Y:S01]  /*1f00*/  LDS R14, [R21+0x260] ;  /* 0x00026000150e7984 */ /* 0x000ea20000000800 */
[----:B---3--:R-:W-:Y:S01]  /*1f10*/  FSEL R22, R22, RZ, P0 ;  /* 0x000000ff16167208 */ /* 0x008fe20000000000 */
[----:B------:R-:W-:Y:S01]  /*1f20*/  FADD R25, R25, R26 ;  /* 0x0000001a19197221 */ /* 0x000fe20000000000 */
[----:B------:R-:W-:-:S03]  /*1f30*/  LOP3.LUT P0, RZ, R28, 0x8000, RZ, 0xc0, !PT ;  /* 0x000080001cff7812 */ /* 0x000fc6000780c0ff */
[----:B------:R-:W-:Y:S01]  /*1f40*/  FADD R22, R25, R22 ;  /* 0x0000001619167221 */ /* 0x000fe20000000000 */
[----:B0-----:R-:W-:Y:S02]  /*1f50*/  FSEL R25, R4, RZ, P0 ;  /* 0x000000ff04197208 */ /* 0x001fe40000000000 */
[----:B------:R-:W-:Y:S01]  /*1f60*/  R2P PR, R28.B1, 0x7f ;  /* 0x0000007f1c007804 */ /* 0x000fe20000001000 */
[----:B------:R-:W0:Y:S02]  /*1f70*/  LDS R4, [R21+0x2a0] ;  /* 0x0002a00015047984 */ /* 0x000e240000000800 */
[----:B------:R-:W-:Y:S02]  /*1f80*/  FADD R25, R22, R25 ;  /* 0x0000001916197221 */ /* 0x000fe40000000000 */
[----:B------:R-:W-:Y:S01]  /*1f90*/  FSEL R26, R23, RZ, P6 ;  /* 0x000000ff171a7208 */ /* 0x000fe20003000000 */
[----:B------:R-:W3:Y:S04]  /*1fa0*/  LDS R22, [R21+0x2c0] ;  /* 0x0002c00015167984 */ /* 0x000ee80000000800 */
[----:B------:R-:W-:Y:S01]  /*1fb0*/  FADD R25, R25, R26 ;  /* 0x0000001a19197221 */ /* 0x000fe20000000000 */
[----:B-1----:R-:W-:Y:S01]  /*1fc0*/  FSEL R26, R24, RZ, P5 ;  /* 0x000000ff181a7208 */ /* 0x002fe20002800000 */
[----:B------:R-:W-:Y:S04]  /*1fd0*/  LDS R23, [R21+0x300] ;  /* 0x0003000015177984 */ /* 0x000fe80000000800 */
[----:B------:R-:W1:Y:S01]  /*1fe0*/  LDS R24, [R21+0x2e0] ;  /* 0x0002e00015187984 */ /* 0x000e620000000800 */
[----:B--2---:R-:W-:Y:S01]  /*1ff0*/  FSEL R14, R14, RZ, P4 ;  /* 0x000000ff0e0e7208 */ /* 0x004fe20002000000 */
[----:B------:R-:W-:Y:S01]  /*2000*/  FADD R25, R25, R26 ;  /* 0x0000001a19197221 */ /* 0x000fe20000000000 */
[----:B------:R-:W-:-:S03]  /*2010*/  FSEL R26, R15, RZ, P3 ;  /* 0x000000ff0f1a7208 */ /* 0x000fc60001800000 */
[----:B------:R-:W-:Y:S02]  /*2020*/  FADD R25, R25, R14 ;  /* 0x0000000e19197221 */ /* 0x000fe40000000000 */
[----:B------:R-:W2:Y:S02]  /*2030*/  LDS R14, [R21+0x320] ;  /* 0x00032000150e7984 */ /* 0x000ea40000000800 */
[----:B------:R-:W-:Y:S01]  /*2040*/  FADD R25, R25, R26 ;  /* 0x0000001a19197221 */ /* 0x000fe20000000000 */
[----:B0-----:R-:W-:Y:S02]  /*2050*/  FSEL R4, R4, RZ, P2 ;  /* 0x000000ff04047208 */ /* 0x001fe40001000000 */
[----:B---3--:R-:W-:-:S03]  /*2060*/  FSEL R15, R22, RZ, P1 ;  /* 0x000000ff160f7208 */ /* 0x008fc60000800000 */
[----:B------:R-:W-:Y:S01]  /*2070*/  FADD R4, R25, R4 ;  /* 0x0000000419047221 */ /* 0x000fe20000000000 */
[----:B------:R-:W-:Y:S03]  /*2080*/  LDS R22, [R21+0x380] ;  /* 0x0003800015167984 */ /* 0x000fe60000000800 */
[----:B------:R-:W-:Y:S02]  /*2090*/  FADD R15, R4, R15 ;  /* 0x0000000f040f7221 */ /* 0x000fe40000000000 */
[----:B------:R-:W0:Y:S01]  /*20a0*/  LDS R4, [R21+0x340] ;  /* 0x0003400015047984 */ /* 0x000e220000000800 */
[----:B-1----:R-:W-:Y:S02]  /*20b0*/  FSEL R24, R24, RZ, P0 ;  /* 0x000000ff18187208 */ /* 0x002fe40000000000 */
[----:B------:R-:W-:-:S03]  /*20c0*/  LOP3.LUT P0, RZ, R28, 0x80, RZ, 0xc0, !PT ;  /* 0x000000801cff7812 */ /* 0x000fc6000780c0ff */
[----:B------:R-:W-:Y:S01]  /*20d0*/  FADD R24, R15, R24 ;  /* 0x000000180f187221 */ /* 0x000fe20000000000 */
[----:B------:R-:W-:Y:S01]  /*20e0*/  FSEL R23, R23, RZ, P0 ;  /* 0x000000ff17177208 */ /* 0x000fe20000000000 */
[----:B------:R-:W1:Y:S01]  /*20f0*/  LDS R15, [R21+0x360] ;  /* 0x00036000150f7984 */ /* 0x000e620000000800 */
[C---:B------:R-:W-:Y:S02]  /*2100*/  R2P PR, R28.reuse, 0x7e ;  /* 0x0000007e1c007804 */ /* 0x040fe40000000000 */
[----:B------:R-:W-:Y:S01]  /*2110*/  LOP3.LUT R28, R28, 0x1, RZ, 0xc0, !PT ;  /* 0x000000011c1c7812 */ /* 0x000fe200078ec0ff */
[----:B------:R-:W-:Y:S02]  /*2120*/  FADD R23, R24, R23 ;  /* 0x0000001718177221 */ /* 0x000fe40000000000 */
[----:B--2---:R-:W-:Y:S02]  /*2130*/  FSEL R24, R14, RZ, P6 ;  /* 0x000000ff0e187208 */ /* 0x004fe40003000000 */
[----:B------:R-:W2:Y:S01]  /*2140*/  LDS R14, [R21+0x3a0] ;  /* 0x0003a000150e7984 */ /* 0x000ea20000000800 */
[----:B------:R-:W-:-:S02]  /*2150*/  ISETP.NE.U32.AND P0, PT, R28, 0x1, PT ;  /* 0x000000011c00780c */ /* 0x000fc40003f05070 */
[----:B------:R-:W-:Y:S02]  /*2160*/  FADD R25, R23, R24 ;  /* 0x0000001817197221 */ /* 0x000fe40000000000 */
[----:B------:R-:W3:Y:S04]  /*2170*/  LDS R23, [R21+0x3c0] ;  /* 0x0003c00015177984 */ /* 0x000ee80000000800 */
[----:B------:R-:W4:Y:S01]  /*2180*/  LDS R24, [R21+0x3e0] ;  /* 0x0003e00015187984 */ /* 0x000f220000000800 */
[----:B0-----:R-:W-:-:S05]  /*2190*/  FSEL R4, R4, RZ, P5 ;  /* 0x000000ff04047208 */ /* 0x001fca0002800000 */
[----:B------:R-:W-:Y:S01]  /*21a0*/  FADD R4, R25, R4 ;  /* 0x0000000419047221 */ /* 0x000fe20000000000 */
[----:B-1----:R-:W-:-:S05]  /*21b0*/  FSEL R15, R15, RZ, P4 ;  /* 0x000000ff0f0f7208 */ /* 0x002fca0002000000 */
[----:B------:R-:W-:Y:S01]  /*21c0*/  FADD R4, R4, R15 ;  /* 0x0000000f04047221 */ /* 0x000fe20000000000 */
[----:B------:R-:W-:Y:S02]  /*21d0*/  FSEL R15, R22, RZ, P3 ;  /* 0x000000ff160f7208 */ /* 0x000fe40001800000 */
[----:B--2---:R-:W-:-:S03]  /*21e0*/  FSEL R25, R14, RZ, P2 ;  /* 0x000000ff0e197208 */ /* 0x004fc60001000000 */
[----:B------:R-:W-:Y:S01]  /*21f0*/  FADD R4, R4, R15 ;  /* 0x0000000f04047221 */ /* 0x000fe20000000000 */
[----:B---3--:R-:W-:Y:S02]  /*2200*/  FSEL R23, R23, RZ, P1 ;  /* 0x000000ff17177208 */ /* 0x008fe40000800000 */
[----:B------:R-:W-:Y:S01]  /*2210*/  ISETP.GE.AND P1, PT, R19, R6, PT ;  /* 0x000000061300720c */ /* 0x000fe20003f26270 */
[----:B------:R-:W-:Y:S01]  /*2220*/  FADD R4, R4, R25 ;  /* 0x0000001904047221 */ /* 0x000fe20000000000 */
[----:B----4-:R-:W-:-:S03]  /*2230*/  FSEL R15, R24, RZ, !P0 ;  /* 0x000000ff180f7208 */ /* 0x010fc60004000000 */
[----:B------:R-:W-:-:S04]  /*2240*/  FADD R4, R4, R23 ;  /* 0x0000001704047221 */ /* 0x000fc80000000000 */
[----:B------:R-:W-:-:S04]  /*2250*/  FADD R4, R4, R15 ;  /* 0x0000000f04047221 */ /* 0x000fc80000000000 */
[----:B------:R-:W-:Y:S05]  /*2260*/  @!P1 BRA `(.L_x_1034) ;  /* 0xffffffe000509947 */ /* 0x000fea000383ffff */
[----:B------:R-:W-:Y:S05]  /*2270*/  BRA `(.L_x_1022) ;  /* 0x0000000800547947 */ /* 0x000fea0003800000 */
.L_x_1023:
[----:B------:R-:W0:Y:S01]  /*2280*/  S2UR UR5, SR_CgaCtaId ;  /* 0x00000000000579c3 */ /* 0x000e220000008800 */
[----:B------:R-:W-:Y:S01]  /*2290*/  UMOV UR4, 0x400 ;  /* 0x0000040000047882 */ /* 0x000fe20000000000 */
[----:B------:R-:W-:Y:S01]  /*22a0*/  LEA.HI R0, R2, R15, RZ, 0x1e ;  /* 0x0000000f02007211 */ /* 0x000fe200078ff0ff */
[----:B------:R-:W-:Y:S02]  /*22b0*/  HFMA2 R4, -RZ, RZ, 0, 0 ;  /* 0x00000000ff047431 */ /* 0x000fe400000001ff */
[----:B------:R-:W-:Y:S01]  /*22c0*/  IMAD.MOV.U32 R19, RZ, RZ, RZ ;  /* 0x000000ffff137224 */ /* 0x000fe200078e00ff */
[----:B0-----:R-:W-:-:S06]  /*22d0*/  ULEA UR4, UR5, UR4, 0x18 ;  /* 0x0000000405047291 */ /* 0x001fcc000f8ec0ff */
[----:B------:R-:W-:-:S07]  /*22e0*/  LEA R0, R0, UR4, 0x2 ;  /* 0x0000000400007c11 */ /* 0x000fce000f8e10ff */
.L_x_1036:
[----:B------:R-:W-:-:S04]  /*22f0*/  LEA.HI R14, R2, R19, RZ, 0x1e ;  /* 0x00000013020e7211 */ /* 0x000fc800078ff0ff */
[----:B------:R-:W-:-:S13]  /*2300*/  ISETP.GE.U32.AND P0, PT, R14, R3, PT ;  /* 0x000000030e00720c */ /* 0x000fda0003f06070 */
[----:B------:R-:W0:Y:S01]  /*2310*/  @!P0 LDC.64 R14, c[0x0][0x380] ;  /* 0x0000e000ff0e8b82 */ /* 0x000e220000000a00 */
[----:B------:R-:W-:-:S05]  /*2320*/  @!P0 IMAD R18, R19, 0x4, R2 ;  /* 0x0000000413128824 */ /* 0x000fca00078e0202 */
[----:B------:R-:W-:-:S04]  /*2330*/  @!P0 LOP3.LUT R21, R18, 0xfffffffc, RZ, 0xc0, !PT ;  /* 0xfffffffc12158812 */ /* 0x000fc800078ec0ff */
[----:B------:R-:W-:-:S04]  /*2340*/  @!P0 LOP3.LUT R21, R21, 0x3, R2, 0xf8, !PT ;  /* 0x0000000315158812 */ /* 0x000fc800078ef802 */
[----:B0-----:R-:W-:-:S04]  /*2350*/  @!P0 IADD3 R14, P1, P2, R21, R14, R9 ;  /* 0x0000000e150e8210 */ /* 0x001fc80007a3e009 */
[----:B------:R-:W-:-:S05]  /*2360*/  @!P0 IADD3.X R15, PT, PT, RZ, R15, R12, P1, P2 ;  /* 0x0000000fff0f8210 */ /* 0x000fca0000fe440c */
[----:B------:R-:W2:Y:S01]  /*2370*/  @!P0 LDG.E.U8.CONSTANT R14, desc[UR6][R14.64] ;  /* 0x000000060e0e8981 */ /* 0x000ea2000c1e9100 */
[----:B------:R-:W-:Y:S01]  /*2380*/  UMOV UR4, 0xffffffff ;  /* 0xffffffff00047882 */ /* 0x000fe20000000000 */
[----:B------:R-:W-:Y:S02]  /*2390*/  MOV R22, RZ ;  /* 0x000000ff00167202 */ /* 0x000fe40000000f00 */
[----:B------:R-:W-:Y:S02]  /*23a0*/  LOP3.LUT R21, R7, 0x4, RZ, 0xfc, !PT ;  /* 0x0000000407157812 */ /* 0x000fe400078efcff */
[----:B--2---:R-:W-:Y:S01]  /*23b0*/  @!P0 LOP3.LUT R22, R14, 0xf, RZ, 0xc0, !PT ;  /* 0x0000000f0e168812 */ /* 0x004fe200078ec0ff */
[----:B------:R-:W-:Y:S06]  /*23c0*/  BRA.DIV UR4, `(.L_x_1035) ;  /* 0x0000000e04207947 */ /* 0x000fec000b800000 */
[----:B------:R-:W0:Y:S04]  /*23d0*/  SHFL.IDX PT, R21, R22, R21, 0x1f ;  /* 0x00001f1516157589 */ /* 0x000e2800000e0000 */
[----:B------:R-:W1:Y:S04]  /*23e0*/  SHFL.IDX PT, R25, R22, R7, 0x1f ;  /* 0x00001f0716197589 */ /* 0x000e6800000e0000 */
[----:B------:R-:W2:Y:S04]  /*23f0*/  SHFL.IDX PT, R29, R22, R13, 0x1f ;  /* 0x00001f0d161d7589 */ /* 0x000ea800000e0000 */
[----:B------:R-:W3:Y:S04]  /*2400*/  SHFL.IDX PT, R18, R22, R8, 0x1f ;  /* 0x00001f0816127589 */ /* 0x000ee800000e0000 */
[----:B------:R-:W4:Y:S04]  /*2410*/  SHFL.IDX PT, R26, R22, R10, 0x1f ;  /* 0x00001f0a161a7589 */ /* 0x000f2800000e0000 */
[----:B------:R-:W5:Y:S04]  /*2420*/  SHFL.IDX PT, R27, R22, R16, 0x1f ;  /* 0x00001f10161b7589 */ /* 0x000f6800000e0000 */
[----:B------:R-:W5:Y:S01]  /*2430*/  SHFL.IDX PT, R20, R22, R11, 0x1f ;  /* 0x00001f0b16147589 */ /* 0x000f6200000e0000 */
[----:B0-----:R-:W-:-:S03]  /*2440*/  IMAD.SHL.U32 R28, R21, 0x1000000, RZ ;  /* 0x01000000151c7824 */ /* 0x001fc600078e00ff */
[----:B------:R0:W0:Y:S01]  /*2450*/  SHFL.IDX PT, R24, R22, R17, 0x1f ;  /* 0x00001f1116187589 */ /* 0x00002200000e0000 */
[----:B-1----:R-:W-:Y:S01]  /*2460*/  IMAD.SHL.U32 R25, R25, 0x10000000, RZ ;  /* 0x1000000019197824 */ /* 0x002fe200078e00ff */
[----:B--2---:R-:W-:Y:S01]  /*2470*/  SHF.L.U32 R21, R29, 0x14, RZ ;  /* 0x000000141d157819 */ /* 0x004fe200000006ff */
[----:B---3--:R-:W-:-:S03]  /*2480*/  IMAD.U32 R18, R18, 0x10000, RZ ;  /* 0x0001000012127824 */ /* 0x008fc600078e00ff */
[----:B------:R-:W-:Y:S01]  /*2490*/  LOP3.LUT R21, R21, R28, R25, 0xfe, !PT ;  /* 0x0000001c15157212 */ /* 0x000fe200078efe19 */
[----:B----4-:R-:W-:Y:S02]  /*24a0*/  IMAD.SHL.U32 R26, R26, 0x1000, RZ ;  /* 0x000010001a1a7824 */ /* 0x010fe400078e00ff */
[----:B-----5:R-:W-:-:S03]  /*24b0*/  IMAD.SHL.U32 R27, R27, 0x10, RZ ;  /* 0x000000101b1b7824 */ /* 0x020fc600078e00ff */
[----:B------:R-:W-:Y:S02]  /*24c0*/  LOP3.LUT R18, R26, R21, R18, 0xfe, !PT ;  /* 0x000000151a127212 */ /* 0x000fe400078efe12 */
[----:B------:R-:W-:-:S04]  /*24d0*/  SHF.L.U32 R21, R20, 0x8, RZ ;  /* 0x0000000814157819 */ /* 0x000fc800000006ff */
[----:B0-----:R-:W-:-:S07]  /*24e0*/  LOP3.LUT R27, R27, R18, R21, 0xfe, !PT ;  /* 0x000000121b1b7212 */ /* 0x001fce00078efe15 */
.L_x_1056:
[----:B------:R-:W0:Y:S01]  /*24f0*/  LDS R23, [R0] ;  /* 0x0000000000177984 */ /* 0x000e220000000800 */
[----:B------:R-:W-:Y:S01]  /*2500*/  LOP3.LUT R14, R27, R24, RZ, 0xfc, !PT ;  /* 0x000000181b0e7212 */ /* 0x000fe200078efcff */
[----:B------:R-:W-:Y:S02]  /*2510*/  VIADD R19, R19, 0x8 ;  /* 0x0000000813137836 */ /* 0x000fe40000000000 */
[----:B------:R-:W1:Y:S01]  /*2520*/  LDS R25, [R0+0x20] ;  /* 0x0000200000197984 */ /* 0x000e620000000800 */
[----:B------:R-:W-:-:S03]  /*2530*/  ISETP.GT.AND P0, PT, R14, -0x1, PT ;  /* 0xffffffff0e00780c */ /* 0x000fc60003f04270 */
[----:B------:R-:W2:Y:S04]  /*2540*/  LDS R21, [R0+0x40] ;  /* 0x0000400000157984 */ /* 0x000ea80000000800 */
[----:B------:R-:W3:Y:S04]  /*2550*/  LDS R20, [R0+0x60] ;  /* 0x0000600000147984 */ /* 0x000ee80000000800 */
[----:B------:R-:W4:Y:S04]  /*2560*/  LDS R18, [R0+0x80] ;  /* 0x0000800000127984 */ /* 0x000f280000000800 */
[----:B------:R-:W5:Y:S04]  /*2570*/  LDS R22, [R0+0xa0] ;  /* 0x0000a00000167984 */ /* 0x000f680000000800 */
[----:B------:R-:W5:Y:S04]  /*2580*/  LDS R15, [R0+0xc0] ;  /* 0x0000c000000f7984 */ /* 0x000f680000000800 */
[----:B------:R-:W-:Y:S01]  /*2590*/  LDS R26, [R0+0x2a0] ;  /* 0x0002a000001a7984 */ /* 0x000fe20000000800 */
[----:B0-----:R-:W-:-:S02]  /*25a0*/  FSEL R23, R23, RZ, !P0 ;  /* 0x000000ff17177208 */ /* 0x001fc40004000000 */
[----:B------:R-:W-:-:S03]  /*25b0*/  R2P PR, R14.B3, 0x7f ;  /* 0x0000007f0e007804 */ /* 0x000fc60000003000 */
[----:B------:R-:W-:Y:S02]  /*25c0*/  FADD R23, R23, R4 ;  /* 0x0000000417177221 */ /* 0x000fe40000000000 */
[----:B-1----:R-:W-:Y:S01]  /*25d0*/  FSEL R24, R25, RZ, P6 ;  /* 0x000000ff19187208 */ /* 0x002fe20003000000 */
[----:B------:R-:W0:Y:S01]  /*25e0*/  LDS R4, [R0+0xe0] ;  /* 0x0000e00000047984 */ /* 0x000e220000000800 */
[----:B--2---:R-:W-:-:S03]  /*25f0*/  FSEL R21, R21, RZ, P5 ;  /* 0x000000ff15157208 */ /* 0x004fc60002800000 */
[----:B------:R-:W-:Y:S01]  /*2600*/  FADD R24, R23, R24 ;  /* 0x0000001817187221 */ /* 0x000fe20000000000 */
[----:B---3--:R-:W-:Y:S01]  /*2610*/  FSEL R25, R20, RZ, P4 ;  /* 0x000000ff14197208 */ /* 0x008fe20002000000 */
[----:B------:R-:W1:Y:S02]  /*2620*/  LDS R23, [R0+0x100] ;  /* 0x0001000000177984 */ /* 0x000e640000000800 */
[----:B------:R-:W-:Y:S02]  /*2630*/  FADD R24, R24, R21 ;  /* 0x0000001518187221 */ /* 0x000fe40000000000 */
[----:B------:R-:W2:Y:S02]  /*2640*/  LDS R21, [R0+0x120] ;  /* 0x0001200000157984 */ /* 0x000ea40000000800 */
[----:B------:R-:W-:Y:S01]  /*2650*/  FADD R24, R24, R25 ;  /* 0x0000001918187221 */ /* 0x000fe20000000000 */
[----:B----4-:R-:W-:Y:S01]  /*2660*/  FSEL R25, R18, RZ, P3 ;  /* 0x000000ff12197208 */ /* 0x010fe20001800000 */
[----:B------:R-:W3:Y:S01]  /*2670*/  LDS R20, [R0+0x140] ;  /* 0x0001400000147984 */ /* 0x000ee20000000800 */
[----:B-----5:R-:W-:-:S02]  /*2680*/  FSEL R27, R22, RZ, P2 ;  /* 0x000000ff161b7208 */ /* 0x020fc40001000000 */
[----:B------:R-:W-:Y:S01]  /*2690*/  FSEL R15, R15, RZ, P1 ;  /* 0x000000ff0f0f7208 */ /* 0x000fe20000800000 */
[----:B------:R-:W4:Y:S01]  /*26a0*/  LDS R18, [R0+0x160] ;  /* 0x0001600000127984 */ /* 0x000f220000000800 */
[----:B------:R-:W-:-:S03]  /*26b0*/  FADD R24, R24, R25 ;  /* 0x0000001918187221 */ /* 0x000fc60000000000 */
[----:B------:R-:W5:Y:S01]  /*26c0*/  LDS R22, [R0+0x180] ;  /* 0x0001800000167984 */ /* 0x000f620000000800 */
[----:B------:R-:W-:-:S04]  /*26d0*/  FADD R24, R24, R27 ;  /* 0x0000001b18187221 */ /* 0x000fc80000000000 */
[----:B------:R-:W-:Y:S02]  /*26e0*/  FADD R24, R24, R15 ;  /* 0x0000000f18187221 */ /* 0x000fe40000000000 */
[----:B------:R-:W5:Y:S01]  /*26f0*/  LDS R15, [R0+0x1a0] ;  /* 0x0001a000000f7984 */ /* 0x000f620000000800 */
[----:B0-----:R-:W-:Y:S02]  /*2700*/  FSEL R25, R4, RZ, P0 ;  /* 0x000000ff04197208 */ /* 0x001fe40000000000 */
[----:B------:R-:W-:Y:S01]  /*2710*/  LOP3.LUT P0, RZ, R14, 0x800000, RZ, 0xc0, !PT ;  /* 0x008000000eff7812 */ /* 0x000fe2000780c0ff */
[----:B------:R-:W0:Y:S02]  /*2720*/  LDS R4, [R0+0x1c0] ;  /* 0x0001c00000047984 */ /* 0x000e240000000800 */
[----:B------:R-:W-:Y:S01]  /*2730*/  FADD R24, R24, R25 ;  /* 0x0000001918187221 */ /* 0x000fe20000000000 */
[----:B-1----:R-:W-:Y:S02]  /*2740*/  FSEL R23, R23, RZ, P0 ;  /* 0x000000ff17177208 */ /* 0x002fe40000000000 */
[----:B------:R-:W-:-:S03]  /*2750*/  R2P PR, R14.B2, 0x7f ;  /* 0x0000007f0e007804 */ /* 0x000fc60000002000 */
[----:B------:R-:W-:Y:S02]  /*2760*/  FADD R23, R24, R23 ;  /* 0x0000001718177221 */ /* 0x000fe40000000000 */
[----:B--2---:R-:W-:Y:S02]  /*2770*/  FSEL R24, R21, RZ, P6 ;  /* 0x000000ff15187208 */ /* 0x004fe40003000000 */
[----:B------:R-:W1:Y:S01]  /*2780*/  LDS R21, [R0+0x1e0] ;  /* 0x0001e00000157984 */ /* 0x000e620000000800 */
[----:B---3--:R-:W-:Y:S02]  /*2790*/  FSEL R25, R20, RZ, P5 ;  /* 0x000000ff14197208 */ /* 0x008fe40002800000 */
[----:B------:R-:W-:Y:S01]  /*27a0*/  FADD R24, R23, R24 ;  /* 0x0000001817187221 */ /* 0x000fe20000000000 */
[----:B------:R-:W-:Y:S03]  /*27b0*/  LDS R20, [R0+0x220] ;  /* 0x0002200000147984 */ /* 0x000fe60000000800 */
[----:B------:R-:W-:Y:S01]  /*27c0*/  FADD R24, R24, R25 ;  /* 0x0000001918187221 */ /* 0x000fe20000000000 */
[----:B------:R-:W2:Y:S01]  /*27d0*/  LDS R23, [R0+0x200] ;  /* 0x0002000000177984 */ /* 0x000ea20000000800 */
[----:B----4-:R-:W-:-:S02]  /*27e0*/  FSEL R25, R18, RZ, P4 ;  /* 0x000000ff12197208 */ /* 0x010fc40002000000 */
[----:B-----5:R-:W-:Y:S02]  /*27f0*/  FSEL R27, R22, RZ, P3 ;  /* 0x000000ff161b7208 */ /* 0x020fe40001800000 */
[----:B------:R-:W3:Y:S01]  /*2800*/  LDS R22, [R0+0x240] ;  /* 0x0002400000167984 */ /* 0x000ee20000000800 */
[----:B------:R-:W-:Y:S01]  /*2810*/  FADD R24, R24, R25 ;  /* 0x0000001918187221 */ /* 0x000fe20000000000 */
[----:B------:R-:W-:Y:S02]  /*2820*/  FSEL R18, R15, RZ, P2 ;  /* 0x000000ff0f127208 */ /* 0x000fe40001000000 */
[----:B------:R-:W4:Y:S01]  /*2830*/  LDS R25, [R0+0x280] ;  /* 0x0002800000197984 */ /* 0x000f220000000800 */
[----:B------:R-:W-:-:S03]  /*2840*/  FADD R27, R24, R27 ;  /* 0x0000001b181b7221 */ /* 0x000fc60000000000 */
[----:B------:R-:W5:Y:S01]  /*2850*/  LDS R24, [R0+0x260] ;  /* 0x0002600000187984 */ /* 0x000f620000000800 */
[----:B------:R-:W-:Y:S01]  /*2860*/  FADD R18, R27, R18 ;  /* 0x000000121b127221 */ /* 0x000fe20000000000 */
[----:B0-----:R-:W-:Y:S02]  /*2870*/  FSEL R15, R4, RZ, P1 ;  /* 0x000000ff040f7208 */ /* 0x001fe40000800000 */
[----:B------:R-:W0:Y:S03]  /*2880*/  LDS R4, [R0+0x2c0] ;  /* 0x0002c00000047984 */ /* 0x000e260000000800 */
[----:B------:R-:W-:Y:S01]  /*2890*/  FADD R15, R18, R15 ;  /* 0x0000000f120f7221 */ /* 0x000fe20000000000 */
[----:B-1----:R-:W-:Y:S02]  /*28a0*/  FSEL R18, R21, RZ, P0 ;  /* 0x000000ff15127208 */ /* 0x002fe40000000000 */
[----:B------:R-:W-:-:S03]  /*28b0*/  LOP3.LUT P0, RZ, R14, 0x8000, RZ, 0xc0, !PT ;  /* 0x000080000eff7812 */ /* 0x000fc6000780c0ff */
[----:B------:R-:W-:Y:S01]  /*28c0*/  FADD R15, R15, R18 ;  /* 0x000000120f0f7221 */ /* 0x000fe20000000000 */
[----:B--2---:R-:W-:Y:S02]  /*28d0*/  FSEL R18, R23, RZ, P0 ;  /* 0x000000ff17127208 */ /* 0x004fe40000000000 */
[----:B------:R-:W-:-:S03]  /*28e0*/  R2P PR, R14.B1, 0x7f ;  /* 0x0000007f0e007804 */ /* 0x000fc60000001000 */
[----:B------:R-:W-:Y:S02]  /*28f0*/  FADD R15, R15, R18 ;  /* 0x000000120f0f7221 */ /* 0x000fe40000000000 */
[----:B------:R-:W-:Y:S01]  /*2900*/  FSEL R20, R20, RZ, P6 ;  /* 0x000000ff14147208 */ /* 0x000fe20003000000 */
[----:B------:R-:W1:Y:S01]  /*2910*/  LDS R18, [R0+0x2e0] ;  /* 0x0002e00000127984 */ /* 0x000e620000000800 */
[----:B---3--:R-:W-:Y:S02]  /*2920*/  FSEL R21, R22, RZ, P5 ;  /* 0x000000ff16157208 */ /* 0x008fe40002800000 */
[----:B----4-:R-:W-:Y:S01]  /*2930*/  FSEL R25, R25, RZ, P3 ;  /* 0x000000ff19197208 */ /* 0x010fe20001800000 */
[----:B------:R-:W-:Y:S01]  /*2940*/  FADD R20, R15, R20 ;  /* 0x000000140f147221 */ /* 0x000fe20000000000 */
[----:B-----5:R-:W-:Y:S01]  /*2950*/  FSEL R24, R24, RZ, P4 ;  /* 0x000000ff18187208 */ /* 0x020fe20002000000 */
[----:B------:R-:W2:Y:S01]  /*2960*/  LDS R15, [R0+0x300] ;  /* 0x00030000000f7984 */ /* 0x000ea20000000800 */
[----:B------:R-:W-:Y:S01]  /*2970*/  FSEL R23, R26, RZ, P2 ;  /* 0x000000ff1a177208 */ /* 0x000fe20001000000 */
[----:B------:R-:W-:-:S02]  /*2980*/  FADD R21, R20, R21 ;  /* 0x0000001514157221 */ /* 0x000fc40000000000 */
[----:B------:R-:W3:Y:S02]  /*2990*/  LDS R20, [R0+0x320] ;  /* 0x0003200000147984 */ /* 0x000ee40000000800 */
[----:B------:R-:W-:Y:S02]  /*29a0*/  FADD R24, R21, R24 ;  /* 0x0000001815187221 */ /* 0x000fe40000000000 */
[----:B------:R-:W4:Y:S02]  /*29b0*/  LDS R21, [R0+0x340] ;  /* 0x0003400000157984 */ /* 0x000f240000000800 */
[----:B------:R-:W-:Y:S01]  /*29c0*/  FADD R24, R24, R25 ;  /* 0x0000001918187221 */ /* 0x000fe20000000000 */
[----:B0-----:R-:W-:Y:S01]  /*29d0*/  FSEL R25, R4, RZ, P1 ;  /* 0x000000ff04197208 */ /* 0x001fe20000800000 */
[----:B------:R-:W0:Y:S02]  /*29e0*/  LDS R22, [R0+0x360] ;  /* 0x0003600000167984 */ /* 0x000e240000000800 */
[----:B------:R-:W-:-:S02]  /*29f0*/  FADD R24, R24, R23 ;  /* 0x0000001718187221 */ /* 0x000fc40000000000 */
[----:B------:R-:W5:Y:S02]  /*2a00*/  LDS R23, [R0+0x380] ;  /* 0x0003800000177984 */ /* 0x000f640000000800 */
[----:B------:R-:W-:Y:S02]  /*2a10*/  FADD R26, R24, R25 ;  /* 0x00000019181a7221 */ /* 0x000fe40000000000 */
[----:B------:R-:W5:Y:S04]  /*2a20*/  LDS R24, [R0+0x3c0] ;  /* 0x0003c00000187984 */ /* 0x000f680000000800 */
[----:B------:R-:W5:Y:S04]  /*2a30*/  LDS R4, [R0+0x3a0] ;  /* 0x0003a00000047984 */ /* 0x000f680000000800 */
[----:B------:R-:W5:Y:S01]  /*2a40*/  LDS R25, [R0+0x3e0] ;  /* 0x0003e00000197984 */ /* 0x000f620000000800 */
[----:B-1----:R-:W-:-:S02]  /*2a50*/  FSEL R27, R18, RZ, P0 ;  /* 0x000000ff121b7208 */ /* 0x002fc40000000000 */
[----:B------:R-:W-:-:S03]  /*2a60*/  LOP3.LUT P0, RZ, R14, 0x80, RZ, 0xc0, !PT ;  /* 0x000000800eff7812 */ /* 0x000fc6000780c0ff */
[----:B------:R-:W-:Y:S01]  /*2a70*/  FADD R26, R26, R27 ;  /* 0x0000001b1a1a7221 */ /* 0x000fe20000000000 */
[C---:B------:R-:W-:Y:S02]  /*2a80*/  R2P PR, R14.reuse, 0x7e ;  /* 0x0000007e0e007804 */ /* 0x040fe40000000000 */
[----:B--2---:R-:W-:Y:S02]  /*2a90*/  FSEL R15, R15, RZ, P0 ;  /* 0x000000ff0f0f7208 */ /* 0x004fe40000000000 */
[----:B------:R-:W-:Y:S02]  /*2aa0*/  LOP3.LUT R14, R14, 0x1, RZ, 0xc0, !PT ;  /* 0x000000010e0e7812 */ /* 0x000fe400078ec0ff */
[----:B---3--:R-:W-:Y:S01]  /*2ab0*/  FSEL R20, R20, RZ, P6 ;  /* 0x000000ff14147208 */ /* 0x008fe20003000000 */
[----:B------:R-:W-:Y:S01]  /*2ac0*/  FADD R15, R26, R15 ;  /* 0x0000000f1a0f7221 */ /* 0x000fe20000000000 */
[----:B----4-:R-:W-:Y:S02]  /*2ad0*/  FSEL R18, R21, RZ, P5 ;  /* 0x000000ff15127208 */ /* 0x010fe40002800000 */
[----:B------:R-:W-:Y:S01]  /*2ae0*/  ISETP.NE.U32.AND P0, PT, R14, 0x1, PT ;  /* 0x000000010e00780c */ /* 0x000fe20003f05070 */
[----:B------:R-:W-:Y:S01]  /*2af0*/  FADD R15, R15, R20 ;  /* 0x000000140f0f7221 */ /* 0x000fe20000000000 */
[----:B0-----:R-:W-:-:S03]  /*2b00*/  FSEL R22, R22, RZ, P4 ;  /* 0x000000ff16167208 */ /* 0x001fc60002000000 */
[----:B------:R-:W-:Y:S01]  /*2b10*/  FADD R15, R15, R18 ;  /* 0x000000120f0f7221 */ /* 0x000fe20000000000 */
[----:B-----5:R-:W-:-:S03]  /*2b20*/  FSEL R18, R23, RZ, P3 ;  /* 0x000000ff17127208 */ /* 0x020fc60001800000 */
[----:B------:R-:W-:Y:S01]  /*2b30*/  FADD R15, R15, R22 ;  /* 0x000000160f0f7221 */ /* 0x000fe20000000000 */
[----:B------:R-:W-:Y:S02]  /*2b40*/  FSEL R21, R24, RZ, P1 ;  /* 0x000000ff18157208 */ /* 0x000fe40000800000 */
[----:B------:R-:W-:Y:S01]  /*2b50*/  ISETP.GE.AND P1, PT, R19, R6, PT ;  /* 0x000000061300720c */ /* 0x000fe20003f26270 */
[----:B------:R-:W-:Y:S01]  /*2b60*/  FADD R15, R15, R18 ;  /* 0x000000120f0f7221 */ /* 0x000fe20000000000 */
[----:B------:R-:W-:Y:S02]  /*2b70*/  FSEL R4, R4, RZ, P2 ;  /* 0x000000ff04047208 */ /* 0x000fe40001000000 */
[----:B------:R-:W-:-:S03]  /*2b80*/  FSEL R25, R25, RZ, !P0 ;  /* 0x000000ff19197208 */ /* 0x000fc60004000000 */
[----:B------:R-:W-:-:S04]  /*2b90*/  FADD R4, R15, R4 ;  /* 0x000000040f047221 */ /* 0x000fc80000000000 */
[----:B------:R-:W-:-:S04]  /*2ba0*/  FADD R4, R4, R21 ;  /* 0x0000001504047221 */ /* 0x000fc80000000000 */
[----:B------:R-:W-:Y:S01]  /*2bb0*/  FADD R4, R4, R25 ;  /* 0x0000001904047221 */ /* 0x000fe20000000000 */
[----:B------:R-:W-:Y:S06]  /*2bc0*/  @!P1 BRA `(.L_x_1036) ;  /* 0xfffffff400c89947 */ /* 0x000fec000383ffff */
.L_x_1022:
[----:B------:R-:W-:Y:S05]  /*2bd0*/  BSYNC B0 ;  /* 0x0000000000007941 */ /* 0x000fea0003800000 */
.L_x_1021:
[----:B------:R-:W0:Y:S01]  /*2be0*/  LDC R3, c[0x0][0x3ac] ;  /* 0x0000eb00ff037b82 */ /* 0x000e220000000800 */
[----:B------:R-:W-:-:S04]  /*2bf0*/  SHF.R.U32.HI R0, RZ, 0x2, R2 ;  /* 0x00000002ff007819 */ /* 0x000fc80000011602 */
[----:B0-----:R-:W-:-:S13]  /*2c00*/  ISETP.GE.U32.AND P0, PT, R0, R3, PT ;  /* 0x000000030000720c */ /* 0x001fda0003f06070 */
[----:B------:R-:W-:Y:S05]  /*2c10*/  @P0 EXIT ;  /* 0x000000000000094d */ /* 0x000fea0003800000 */
[----:B------:R-:W0:Y:S01]  /*2c20*/  LDCU.64 UR4, c[0x0][0x390] ;  /* 0x00007200ff0477ac */ /* 0x000e220008000a00 */
[----:B------:R-:W-:-:S05]  /*2c30*/  LOP3.LUT R2, R2, 0x3, RZ, 0xc0, !PT ;  /* 0x0000000302027812 */ /* 0x000fca00078ec0ff */
[----:B------:R-:W-:-:S05]  /*2c40*/  IMAD R0, R2, R3, R0 ;  /* 0x0000000302007224 */ /* 0x000fca00078e0200 */
[----:B------:R-:W-:-:S04]  /*2c50*/  IADD3 R0, P0, PT, R5, R0, RZ ;  /* 0x0000000005007210 */ /* 0x000fc80007f1e0ff */
[----:B------:R-:W-:Y:S02]  /*2c60*/  LEA.HI.X.SX32 R5, R5, RZ, 0x1, P0 ;  /* 0x000000ff05057211 */ /* 0x000fe400000f0eff */
[----:B0-----:R-:W-:-:S04]  /*2c70*/  LEA R2, P0, R0, UR4, 0x2 ;  /* 0x0000000400027c11 */ /* 0x001fc8000f8010ff */
[----:B------:R-:W-:-:S05]  /*2c80*/  LEA.HI.X R3, R0, UR5, R5, 0x2, P0 ;  /* 0x0000000500037c11 */ /* 0x000fca00080f1405 */
[----:B------:R-:W-:Y:S01]  /*2c90*/  STG.E desc[UR6][R2.64], R4 ;  /* 0x0000000402007986 */ /* 0x000fe2000c101906 */
[----:B------:R-:W-:Y:S05]  /*2ca0*/  EXIT ;  /* 0x000000000000794d */ /* 0x000fea0003800000 */
.L_x_1033:
[----:B------:R-:W-:Y:S01]  /*2cb0*/  BSSY B1, `(.L_x_1037) ;  /* 0x0000008000017945 */ /* 0x000fe20003800000 */
[----:B-1----:R-:W-:Y:S01]  /*2cc0*/  LOP3.LUT R27, R7, 0x8, RZ, 0xfc, !PT ;  /* 0x00000008071b7812 */ /* 0x002fe200078efcff */
[----:B----4-:R-:W-:Y:S01]  /*2cd0*/  IMAD.MOV.U32 R15, RZ, RZ, 0x1f ;  /* 0x0000001fff0f7424 */ /* 0x010fe200078e00ff */
[----:B------:R-:W-:Y:S01]  /*2ce0*/  MOV R23, R7 ;  /* 0x0000000700177202 */ /* 0x000fe20000000f00 */
[----:B------:R-:W-:-:S07]  /*2cf0*/  IMAD.MOV.U32 R14, RZ, RZ, -0x1 ;  /* 0xffffffffff0e7424 */ /* 0x000fce00078e00ff */
[----:B--23--:R-:W-:Y:S05]  /*2d00*/  WARPSYNC.COLLECTIVE R14, `(.L_x_1038) ;  /* 0x000000000e087348 */ /* 0x00cfea0003c00000 */
[----:B---3--:R0:W1:Y:S02]  /*2d10*/  SHFL.IDX P0, R24, R22, R23, R15 ;  /* 0x0000001716187389 */ /* 0x008064000000000f */
[----:B012---:R-:W-:Y:S05]  /*2d20*/  ENDCOLLECTIVE ;  /* 0x000000000000791b */ /* 0x007fea0003800000 */
.L_x_1038:
[----:B------:R-:W-:Y:S05]  /*2d30*/  BSYNC B1 ;  /* 0x0000000000017941 */ /* 0x000fea0003800000 */
.L_x_1037:
[----:B------:R-:W-:Y:S01]  /*2d40*/  IMAD.MOV.U32 R23, RZ, RZ, R29 ;  /* 0x000000ffff177224 */ /* 0x000fe200078e001d */
[----:B------:R-:W-:Y:S01]  /*2d50*/  MOV R14, 0xffffffff ;  /* 0xffffffff000e7802 */ /* 0x000fe20000000f00 */
[----:B------:R-:W-:Y:S01]  /*2d60*/  IMAD.MOV.U32 R15, RZ, RZ, 0x1f ;  /* 0x0000001fff0f7424 */ /* 0x000fe200078e00ff */
[----:B------:R-:W-:-:S07]  /*2d70*/  MOV R25, R24 ;  /* 0x0000001800197202 */ /* 0x000fce0000000f00 */
[----:B------:R-:W-:Y:S05]  /*2d80*/  WARPSYNC.COLLECTIVE R14, `(.L_x_1039) ;  /* 0x000000000e087348 */ /* 0x000fea0003c00000 */
[----:B------:R0:W1:Y:S02]  /*2d90*/  SHFL.IDX P0, R24, R22, R23, R15 ;  /* 0x0000001716187389 */ /* 0x000064000000000f */
[----:B01----:R-:W-:Y:S05]  /*2da0*/  ENDCOLLECTIVE ;  /* 0x000000000000791b */ /* 0x003fea0003800000 */
.L_x_1039:
[----:B------:R-:W-:Y:S01]  /*2db0*/  SHF.L.U32 R25, R25, 0x1c, RZ ;  /* 0x0000001c19197819 */ /* 0x000fe200000006ff */
[----:B------:R-:W-:Y:S02]  /*2dc0*/  IMAD.MOV.U32 R23, RZ, RZ, R27 ;  /* 0x000000ffff177224 */ /* 0x000fe400078e001b */
[----:B------:R-:W-:-:S07]  /*2dd0*/  IMAD.MOV.U32 R26, RZ, RZ, R24 ;  /* 0x000000ffff1a7224 */ /* 0x000fce00078e0018 */
[----:B------:R-:W-:Y:S05]  /*2de0*/  WARPSYNC.COLLECTIVE R14, `(.L_x_1040) ;  /* 0x000000000e087348 */ /* 0x000fea0003c00000 */
[----:B------:R0:W1:Y:S02]  /*2df0*/  SHFL.IDX P0, R24, R22, R23, R15 ;  /* 0x0000001716187389 */ /* 0x000064000000000f */
[----:B01----:R-:W-:Y:S05]  /*2e00*/  ENDCOLLECTIVE ;  /* 0x000000000000791b */ /* 0x003fea0003800000 */
.L_x_1040:
[----:B------:R-:W-:Y:S01]  /*2e10*/  IMAD.SHL.U32 R26, R26, 0x1000000, RZ ;  /* 0x010000001a1a7824 */ /* 0x000fe200078e00ff */
[----:B------:R-:W-:Y:S01]  /*2e20*/  MOV R23, R8 ;  /* 0x0000000800177202 */ /* 0x000fe20000000f00 */
[----:B------:R-:W-:-:S05]  /*2e30*/  IMAD.SHL.U32 R24, R24, 0x100000, RZ ;  /* 0x0010000018187824 */ /* 0x000fca00078e00ff */
[----:B------:R-:W-:-:S07]  /*2e40*/  LOP3.LUT R28, R24, R26, R25, 0xfe, !PT ;  /* 0x0000001a181c7212 */ /* 0x000fce00078efe19 */
[----:B------:R-:W-:Y:S05]  /*2e50*/  WARPSYNC.COLLECTIVE R14, `(.L_x_1041) ;  /* 0x000000000e087348 */ /* 0x000fea0003c00000 */
[----:B------:R0:W1:Y:S02]  /*2e60*/  SHFL.IDX P0, R24, R22, R23, R15 ;  /* 0x0000001716187389 */ /* 0x000064000000000f */
[----:B01----:R-:W-:Y:S05]  /*2e70*/  ENDCOLLECTIVE ;  /* 0x000000000000791b */ /* 0x003fea0003800000 */
.L_x_1041:
[----:B------:R-:W-:Y:S01]  /*2e80*/  LOP3.LUT R25, R7, 0x18, RZ, 0xfc, !PT ;  /* 0x0000001807197812 */ /* 0x000fe200078efcff */
[----:B------:R-:W-:Y:S02]  /*2e90*/  IMAD.MOV.U32 R23, RZ, RZ, R10 ;  /* 0x000000ffff177224 */ /* 0x000fe400078e000a */
[----:B------:R-:W-:-:S07]  /*2ea0*/  IMAD.MOV.U32 R27, RZ, RZ, R24 ;  /* 0x000000ffff1b7224 */ /* 0x000fce00078e0018 */
[----:B------:R-:W-:Y:S05]  /*2eb0*/  WARPSYNC.COLLECTIVE R14, `(.L_x_1042) ;  /* 0x000000000e087348 */ /* 0x000fea0003c00000 */
[----:B------:R0:W1:Y:S02]  /*2ec0*/  SHFL.IDX P0, R24, R22, R23, R15 ;  /* 0x0000001716187389 */ /* 0x000064000000000f */
[----:B01----:R-:W-:Y:S05]  /*2ed0*/  ENDCOLLECTIVE ;  /* 0x000000000000791b */ /* 0x003fea0003800000 */
.L_x_1042:
[----:B------:R-:W-:Y:S01]  /*2ee0*/  IMAD.U32 R27, R27, 0x10000, RZ ;  /* 0x000100001b1b7824 */ /* 0x000fe200078e00ff */
[----:B------:R-:W-:Y:S02]  /*2ef0*/  MOV R23, R11 ;  /* 0x0000000b00177202 */ /* 0x000fe40000000f00 */
[----:B------:R-:W-:-:S07]  /*2f00*/  MOV R29, R24 ;  /* 0x00000018001d7202 */ /* 0x000fce0000000f00 */
[----:B------:R-:W-:Y:S05]  /*2f10*/  WARPSYNC.COLLECTIVE R14, `(.L_x_1043) ;  /* 0x000000000e087348 */ /* 0x000fea0003c00000 */
[----:B------:R0:W1:Y:S02]  /*2f20*/  SHFL.IDX P0, R24, R22, R23, R15 ;  /* 0x0000001716187389 */ /* 0x000064000000000f */
[----:B01----:R-:W-:Y:S05]  /*2f30*/  ENDCOLLECTIVE ;  /* 0x000000000000791b */ /* 0x003fea0003800000 */
.L_x_1043:
[----:B------:R-:W-:-:S05]  /*2f40*/  IMAD.SHL.U32 R29, R29, 0x1000, RZ ;  /* 0x000010001d1d7824 */ /* 0x000fca00078e00ff */
[----:B------:R-:W-:Y:S01]  /*2f50*/  LOP3.LUT R28, R29, R28, R27, 0xfe, !PT ;  /* 0x0000001c1d1c7212 */ /* 0x000fe200078efe1b */
[----:B------:R-:W-:Y:S02]  /*2f60*/  IMAD.MOV.U32 R23, RZ, RZ, R25 ;  /* 0x000000ffff177224 */ /* 0x000fe400078e0019 */
[----:B------:R-:W-:-:S07]  /*2f70*/  IMAD.MOV.U32 R26, RZ, RZ, R24 ;  /* 0x000000ffff1a7224 */ /* 0x000fce00078e0018 */
[----:B------:R-:W-:Y:S05]  /*2f80*/  WARPSYNC.COLLECTIVE R14, `(.L_x_1044) ;  /* 0x000000000e087348 */ /* 0x000fea0003c00000 */
[----:B------:R0:W1:Y:S02]  /*2f90*/  SHFL.IDX P0, R24, R22, R23, R15 ;  /* 0x0000001716187389 */ /* 0x000064000000000f */
[----:B01----:R-:W-:Y:S05]  /*2fa0*/  ENDCOLLECTIVE ;  /* 0x000000000000791b */ /* 0x003fea0003800000 */
.L_x_1044:
[----:B------:R-:W-:Y:S01]  /*2fb0*/  IMAD.SHL.U32 R27, R26, 0x100, RZ ;  /* 0x000001001a1b7824 */ /* 0x000fe200078e00ff */
[----:B------:R-:W-:Y:S02]  /*2fc0*/  MOV R25, R24 ;  /* 0x0000001800197202 */ /* 0x000fe40000000f00 */
[----:B------:R-:W-:-:S03]  /*2fd0*/  LOP3.LUT R24, R7, 0x1c, RZ, 0xfc, !PT ;  /* 0x0000001c07187812 */ /* 0x000fc600078efcff */
[----:B------:R-:W-:Y:S01]  /*2fe0*/  IMAD.SHL.U32 R25, R25, 0x10, RZ ;  /* 0x0000001019197824 */ /* 0x000fe200078e00ff */
[----:B------:R-:W-:-:S04]  /*2ff0*/  MOV R23, R24 ;  /* 0x0000001800177202 */ /* 0x000fc80000000f00 */
[----:B------:R-:W-:-:S07]  /*3000*/  LOP3.LUT R28, R25, R28, R27, 0xfe, !PT ;  /* 0x0000001c191c7212 */ /* 0x000fce00078efe1b */
[----:B------:R-:W-:Y:S05]  /*3010*/  WARPSYNC.COLLECTIVE R14, `(.L_x_1045) ;  /* 0x000000000e087348 */ /* 0x000fea0003c00000 */
[----:B------:R0:W1:Y:S02]  /*3020*/  SHFL.IDX P0, R24, R22, R23, R15 ;  /* 0x0000001716187389 */ /* 0x000064000000000f */
[----:B01----:R-:W-:Y:S05]  /*3030*/  ENDCOLLECTIVE ;  /* 0x000000000000791b */ /* 0x003fea0003800000 */
.L_x_1045:
[----:B------:R-:W-:Y:S05]  /*3040*/  BRA `(.L_x_1046) ;  /* 0xffffffe800d07947 */ /* 0x000fea000383ffff */
.L_x_1035:
[----:B------:R-:W-:Y:S01]  /*3050*/  BSSY B1, `(.L_x_1047) ;  /* 0x0000007000017945 */ /* 0x000fe20003800000 */
[----:B------:R-:W-:Y:S01]  /*3060*/  IMAD.MOV.U32 R23, RZ, RZ, R7 ;  /* 0x000000ffff177224 */ /* 0x000fe200078e0007 */
[----:B------:R-:W-:Y:S01]  /*3070*/  MOV R14, 0xffffffff ;  /* 0xffffffff000e7802 */ /* 0x000fe20000000f00 */
[----:B------:R-:W-:-:S07]  /*3080*/  IMAD.MOV.U32 R15, RZ, RZ, 0x1f ;  /* 0x0000001fff0f7424 */ /* 0x000fce00078e00ff */
[----:B------:R-:W-:Y:S05]  /*3090*/  WARPSYNC.COLLECTIVE R14, `(.L_x_1048) ;  /* 0x000000000e087348 */ /* 0x000fea0003c00000 */
[----:B------:R0:W1:Y:S02]  /*30a0*/  SHFL.IDX P0, R24, R22, R23, R15 ;  /* 0x0000001716187389 */ /* 0x000064000000000f */
[----:B01----:R-:W-:Y:S05]  /*30b0*/  ENDCOLLECTIVE ;  /* 0x000000000000791b */ /* 0x003fea0003800000 */
.L_x_1048:
[----:B------:R-:W-:Y:S05]  /*30c0*/  BSYNC B1 ;  /* 0x0000000000017941 */ /* 0x000fea0003800000 */
.L_x_1047:
[----:B------:R-:W-:Y:S02]  /*30d0*/  HFMA2 R15, -RZ, RZ, 0, 1.847743988037109375e-06 ;  /* 0x0000001fff0f7431 */ /* 0x000fe400000001ff */
[----:B------:R-:W-:Y:S02]  /*30e0*/  IMAD.MOV.U32 R23, RZ, RZ, R21 ;  /* 0x000000ffff177224 */ /* 0x000fe400078e0015 */
[----:B------:R-:W-:Y:S02]  /*30f0*/  IMAD.MOV.U32 R14, RZ, RZ, -0x1 ;  /* 0xffffffffff0e7424 */ /* 0x000fe400078e00ff */
[----:B------:R-:W-:-:S07]  /*3100*/  IMAD.MOV.U32 R25, RZ, RZ, R24 ;  /* 0x000000ffff197224 */ /* 0x000fce00078e0018 */
[----:B------:R-:W-:Y:S05]  /*3110*/  WARPSYNC.COLLECTIVE R14, `(.L_x_1049) ;  /* 0x000000000e087348 */ /* 0x000fea0003c00000 */
[----:B------:R0:W1:Y:S02]  /*3120*/  SHFL.IDX P0, R24, R22, R23, R15 ;  /* 0x0000001716187389 */ /* 0x000064000000000f */
[----:B01----:R-:W-:Y:S05]  /*3130*/  ENDCOLLECTIVE ;  /* 0x000000000000791b */ /* 0x003fea0003800000 */
.L_x_1049:
[----:B------:R-:W-:Y:S01]  /*3140*/  IMAD.SHL.U32 R25, R25, 0x10000000, RZ ;  /* 0x1000000019197824 */ /* 0x000fe200078e00ff */
[----:B------:R-:W-:Y:S01]  /*3150*/  MOV R23, R13 ;  /* 0x0000000d00177202 */ /* 0x000fe20000000f00 */
[----:B------:R-:W-:-:S07]  /*3160*/  IMAD.MOV.U32 R21, RZ, RZ, R24 ;  /* 0x000000ffff157224 */ /* 0x000fce00078e0018 */
[----:B------:R-:W-:Y:S05]  /*3170*/  WARPSYNC.COLLECTIVE R14, `(.L_x_1050) ;  /* 0x000000000e087348 */ /* 0x000fea0003c00000 */
[----:B------:R0:W1:Y:S02]  /*3180*/  SHFL.IDX P0, R24, R22, R23, R15 ;  /* 0x0000001716187389 */ /* 0x000064000000000f */
[----:B01----:R-:W-:Y:S05]  /*3190*/  ENDCOLLECTIVE ;  /* 0x000000000000791b */ /* 0x003fea0003800000 */
.L_x_1050:
[----:B------:R-:W-:Y:S02]  /*31a0*/  SHF.L.U32 R28, R21, 0x18, RZ ;  /* 0x00000018151c7819 */ /* 0x000fe400000006ff */
[----:B------:R-:W-:Y:S01]  /*31b0*/  MOV R23, R8 ;  /* 0x0000000800177202 */ /* 0x000fe20000000f00 */
[----:B------:R-:W-:-:S07]  /*31c0*/  IMAD.MOV.U32 R29, RZ, RZ, R24 ;  /* 0x000000ffff1d7224 */ /* 0x000fce00078e0018 */
[----:B------:R-:W-:Y:S05]  /*31d0*/  WARPSYNC.COLLECTIVE R14, `(.L_x_1051) ;  /* 0x000000000e087348 */ /* 0x000fea0003c00000 */
[----:B------:R0:W1:Y:S02]  /*31e0*/  SHFL.IDX P0, R24, R22, R23, R15 ;  /* 0x0000001716187389 */ /* 0x000064000000000f */
[----:B01----:R-:W-:Y:S05]  /*31f0*/  ENDCOLLECTIVE ;  /* 0x000000000000791b */ /* 0x003fea0003800000 */
.L_x_1051:
[----:B------:R-:W-:-:S05]  /*3200*/  IMAD.SHL.U32 R21, R29, 0x100000, RZ ;  /* 0x001000001d157824 */ /* 0x000fca00078e00ff */
[----:B------:R-:W-:Y:S02]  /*3210*/  LOP3.LUT R21, R21, R28, R25, 0xfe, !PT ;  /* 0x0000001c15157212 */ /* 0x000fe400078efe19 */
[----:B------:R-:W-:Y:S01]  /*3220*/  MOV R23, R10 ;  /* 0x0000000a00177202 */ /* 0x000fe20000000f00 */
[----:B------:R-:W-:-:S07]  /*3230*/  IMAD.MOV.U32 R18, RZ, RZ, R24 ;  /* 0x000000ffff127224 */ /* 0x000fce00078e0018 */
[----:B------:R-:W-:Y:S05]  /*3240*/  WARPSYNC.COLLECTIVE R14, `(.L_x_1052) ;  /* 0x000000000e087348 */ /* 0x000fea0003c00000 */
[----:B------:R0:W1:Y:S02]  /*3250*/  SHFL.IDX P0, R24, R22, R23, R15 ;  /* 0x0000001716187389 */ /* 0x000064000000000f */
[----:B01----:R-:W-:Y:S05]  /*3260*/  ENDCOLLECTIVE ;  /* 0x000000000000791b */ /* 0x003fea0003800000 */
.L_x_1052:
[----:B------:R-:W-:Y:S02]  /*3270*/  SHF.L.U32 R18, R18, 0x10, RZ ;  /* 0x0000001012127819 */ /* 0x000fe400000006ff */
[----:B------:R-:W-:Y:S01]  /*3280*/  MOV R23, R11 ;  /* 0x0000000b00177202 */ /* 0x000fe20000000f00 */
[----:B------:R-:W-:-:S07]  /*3290*/  IMAD.MOV.U32 R26, RZ, RZ, R24 ;  /* 0x000000ffff1a7224 */ /* 0x000fce00078e0018 */
[----:B------:R-:W-:Y:S05]  /*32a0*/  WARPSYNC.COLLECTIVE R14, `(.L_x_1053) ;  /* 0x000000000e087348 */ /* 0x000fea0003c00000 */
[----:B------:R0:W1:Y:S02]  /*32b0*/  SHFL.IDX P0, R24, R22, R23, R15 ;  /* 0x0000001716187389 */ /* 0x000064000000000f */
[----:B01----:R-:W-:Y:S05]  /*32c0*/  ENDCOLLECTIVE ;  /* 0x000000000000791b */ /* 0x003fea0003800000 */
.L_x_1053:
[----:B------:R-:W-:-:S05]  /*32d0*/  IMAD.SHL.U32 R26, R26, 0x1000, RZ ;  /* 0x000010001a1a7824 */ /* 0x000fca00078e00ff */
[----:B------:R-:W-:Y:S02]  /*32e0*/  LOP3.LUT R18, R26, R21, R18, 0xfe, !PT ;  /* 0x000000151a127212 */ /* 0x000fe400078efe12 */
[----:B------:R-:W-:Y:S01]  /*32f0*/  MOV R23, R16 ;  /* 0x0000001000177202 */ /* 0x000fe20000000f00 */
[----:B------:R-:W-:-:S07]  /*3300*/  IMAD.MOV.U32 R20, RZ, RZ, R24 ;  /* 0x000000ffff147224 */ /* 0x000fce00078e0018 */
[----:B------:R-:W-:Y:S05]  /*3310*/  WARPSYNC.COLLECTIVE R14, `(.L_x_1054) ;  /* 0x000000000e087348 */ /* 0x000fea0003c00000 */
[----:B------:R0:W1:Y:S02]  /*3320*/  SHFL.IDX P0, R24, R22, R23, R15 ;  /* 0x0000001716187389 */ /* 0x000064000000000f */
[----:B01----:R-:W-:Y:S05]  /*3330*/  ENDCOLLECTIVE ;  /* 0x000000000000791b */ /* 0x003fea0003800000 */
.L_x_1054:
[----:B------:R-:W-:Y:S02]  /*3340*/  SHF.L.U32 R21, R20, 0x8, RZ ;  /* 0x0000000814157819 */ /* 0x000fe400000006ff */
[----:B------:R-:W-:Y:S01]  /*3350*/  MOV R23, R17 ;  /* 0x0000001100177202 */ /* 0x000fe20000000f00 */
[----:B------:R-:W-:-:S07]  /*3360*/  IMAD.MOV.U32 R27, RZ, RZ, R24 ;  /* 0x000000ffff1b7224 */ /* 0x000fce00078e0018 */
[----:B------:R-:W-:Y:S05]  /*3370*/  WARPSYNC.COLLECTIVE R14, `(.L_x_1055) ;  /* 0x000000000e087348 */ /* 0x000fea0003c00000 */
[----:B------:R0:W1:Y:S02]  /*3380*/  SHFL.IDX P0, R24, R22, R23, R15 ;  /* 0x0000001716187389 */ /* 0x000064000000000f */
[----:B01----:R-:W-:Y:S05]  /*3390*/  ENDCOLLECTIVE ;  /* 0x000000000000791b */ /* 0x003fea0003800000 */
.L_x_1055:
[----:B------:R-:W-:-:S05]  /*33a0*/  IMAD.SHL.U32 R27, R27, 0x10, RZ ;  /* 0x000000101b1b7824 */ /* 0x000fca00078e00ff */
[----:B------:R-:W-:Y:S01]  /*33b0*/  LOP3.LUT R27, R27, R18, R21, 0xfe, !PT ;  /* 0x000000121b1b7212 */ /* 0x000fe200078efe15 */
[----:B------:R-:W-:Y:S06]  /*33c0*/  BRA `(.L_x_1056) ;  /* 0xfffffff000487947 */ /* 0x000fec000383ffff */
.L_x_1057:
        /* <DEDUP_REMOVED lines=11> */
.L_x_1065:


//--------------------- .nv.shared.reserved.0     --------------------------
	.section	.nv.shared.reserved.0,"aw",@nobits
	.weak		__nv_reservedSMEM_offset_0_alias
	.size		__nv_reservedSMEM_offset_0_alias, 0, 64
	.other		__nv_reservedSMEM_offset_0_alias,@"STO_CUDA_RESERVED_SHARED STV_DEFAULT"
__nv_reservedSMEM_offset_0_alias:
	.zero		0
	.zero		64


//--------------------- .nv.shared._Z32spmm4_full_full_1_1024_lessthan8PKhPKfPfPKiS5_ii --------------------------
	.section	.nv.shared._Z32spmm4_full_full_1_1024_lessthan8PKhPKfPfPKiS5_ii,"aw",@nobits
	.sectionflags	@""
	.align	4
.nv.shared._Z32spmm4_full_full_1_1024_lessthan8PKhPKfPfPKiS5_ii:
	.zero		33792


//--------------------- .nv.constant0._Z20spmm4_full_full_new3PKhPKfPfPKiS5_ii --------------------------
	.section	.nv.constant0._Z20spmm4_full_full_new3PKhPKfPfPKiS5_ii,"a",@progbits
	.sectionflags	@""
	.align	4
.nv.constant0._Z20spmm4_full_full_new3PKhPKfPfPKiS5_ii:
	.zero		944


//--------------------- .nv.constant0._Z20spmm4_full_full_new2PKhPKfPfPKiS5_ii --------------------------
	.section	.nv.constant0._Z20spmm4_full_full_new2PKhPKfPfPKiS5_ii,"a",@progbits
	.sectionflags	@""
	.align	4
.nv.constant0._Z20spmm4_full_full_new2PKhPKfPfPKiS5_ii:
	.zero		944


//--------------------- .nv.constant0._Z19spmm4_full_full_newPKhPKfPfPKiS5_ii --------------------------
	.section	.nv.constant0._Z19spmm4_full_full_newPKhPKfPfPKiS5_ii,"a",@progbits
	.sectionflags	@""
	.align	4
.nv.constant0._Z19spmm4_full_full_newPKhPKfPfPKiS5_ii:
	.zero		944


//--------------------- .nv.constant0._Z22spmm4_full_full_8_1024PKhPKfPfPKiS5_ii --------------------------
	.section	.nv.constant0._Z22spmm4_full_full_8_1024PKhPKfPfPKiS5_ii,"a",@progbits
	.sectionflags	@""
	.align	4
.nv.constant0._Z22spmm4_full_full_8_1024PKhPKfPfPKiS5_ii:
	.zero		944


//--------------------- .nv.constant0._Z22spmm4_full_full_4_1024PKhPKfPfPKiS5_ii --------------------------
	.section	.nv.constant0._Z22spmm4_full_full_4_1024PKhPKfPfPKiS5_ii,"a",@progbits
	.sectionflags	@""
	.align	4
.nv.constant0._Z22spmm4_full_full_4_1024PKhPKfPfPKiS5_ii:
	.zero		944


//--------------------- .nv.constant0._Z22spmm4_full_full_2_1024PKhPKfPfPKiS5_ii --------------------------
	.section	.nv.constant0._Z22spmm4_full_full_2_1024PKhPKfPfPKiS5_ii,"a",@progbits
	.sectionflags	@""
	.align	4
.nv.constant0._Z22spmm4_full_full_2_1024PKhPKfPfPKiS5_ii:
	.zero		944


//--------------------- .nv.constant0._Z22spmm4_full_full_1_1024PKhPKfPfPKiS5_ii --------------------------
	.section	.nv.constant0._Z22spmm4_full_full_1_1024PKhPKfPfPKiS5_ii,"a",@progbits
	.sectionflags	@""
	.align	4
.nv.constant0._Z22spmm4_full_full_1_1024PKhPKfPfPKiS5_ii:
	.zero		944


//--------------------- .nv.constant0._Z32spmm4_full_full_1_1024_lessthan8PKhPKfPfPKiS5_ii --------------------------
	.section	.nv.constant0._Z32spmm4_full_full_1_1024_lessthan8PKhPKfPfPKiS5_ii,"a",@progbits
	.sectionflags	@""
	.align	4
.nv.constant0._Z32spmm4_full_full_1_1024_lessthan8PKhPKfPfPKiS5_ii:
	.zero		944


//--------------------- SYMBOLS --------------------------

	.type		.nv.reservedSmem.offset0,@object
	.size		.nv.reservedSmem.offset0,0x4
	.type		.nv.reservedSmem.cap,@object
	.size		.nv.reservedSmem.cap,0x4
